	.target	sm_90a

	.elftype	@"ET_EXEC"


//--------------------- .note.nv.tkinfo           --------------------------
	.section	.note.nv.tkinfo,"",@"SHT_NOTE"
	.sectionflags	@"SHF_NOTE_NV_TKINFO"
	.tkinfo
        /*0018*/ 	.word	0x00000002
        /*0030*/ 	.string	""
        /*0030*/ 	.string	"ptxas"
        /*0030*/ 	.string	"Cuda compilation tools, release 13.0, V13.0.88"
        /*0030*/ 	.string	"Build cuda_13.0.r13.0/compiler.36424714_0"
        /*0030*/ 	.string	"-arch sm_90a -m 64 "



//--------------------- .note.nv.cuinfo           --------------------------
	.section	.note.nv.cuinfo,"",@"SHT_NOTE"
	.sectionflags	@"SHF_NOTE_NV_CUINFO"
        /*0018*/ 	.short	0x0002
        /*001a*/ 	.short	0x005a
        /*001c*/ 	.short	0x0082
	.zero		2


//--------------------- .nv.info                  --------------------------
	.section	.nv.info,"",@"SHT_CUDA_INFO"
	.align	4


	//----- nvinfo : EIATTR_REGCOUNT
	.align		4
        /*0000*/ 	.byte	0x04, 0x2f
        /*0002*/ 	.short	(.L_12 - .L_11)
	.align		4
.L_11:
        /*0004*/ 	.word	index@(_ZN7cutlass13device_kernelINS_4gemm6kernel13GemmUniversalIN4cute5tupleIJiiiiEEENS1_10collective13CollectiveMmaINS1_37MainloopSm90TmaGmmaWarpSpecializedFP8ILi9ENS5_IJNS4_1CILi2EEENSA_ILi1EEESC_EEENS1_35KernelTmaWarpSpecializedCooperativeEEENS5_IJNSA_ILi256EEENSA_ILi512EEENSA_ILi32EEEEEENS_12float_e4m3_tENS5_IJlSC_lEEESK_SL_NS4_8TiledMMAINS4_8MMA_AtomIJNS4_4SM904GMMA31MMA_64x256x32_F32E4M3E4M3_SS_TNILNSP_7ScaleInE1ELSR_1EEEEEENS4_6LayoutISD_NS5_IJSC_NSA_ILi0EEESV_EEEEENS5_IJNS4_10UnderscoreESY_SY_EEEEENS4_13SM90_TMA_LOADENS4_14ComposedLayoutINS4_7SwizzleILi1ELi4ELi3EEENS4_18smem_ptr_flag_bitsILi8EEENSU_INS5_IJNSA_ILi8EEESI_EEENS5_IJSI_SC_EEEEEEEvNS4_8identityENS4_23SM90_TMA_LOAD_MULTICASTES1B_vS1C_EENS_8epilogue10collective6detail29Sm90TmaWarpSpecializedAdapterINS1G_15DefaultEpilogueISK_SL_SL_NS1F_6thread17LinearCombinationISK_Li1EffLNS1K_9ScaleType4KindE0ELNS_15FloatRoundStyleE2ESK_EENS1_15EpilogueDefaultEEEEEvvEEEEvNT_6ParamsE)
        /*0008*/ 	.word	0x000000a8


	//----- nvinfo : EIATTR_FRAME_SIZE
	.align		4
.L_12:
        /*000c*/ 	.byte	0x04, 0x11
        /*000e*/ 	.short	(.L_14 - .L_13)
	.align		4
.L_13:
        /*0010*/ 	.word	index@(_ZN7cutlass13device_kernelINS_4gemm6kernel13GemmUniversalIN4cute5tupleIJiiiiEEENS1_10collective13CollectiveMmaINS1_37MainloopSm90TmaGmmaWarpSpecializedFP8ILi9ENS5_IJNS4_1CILi2EEENSA_ILi1EEESC_EEENS1_35KernelTmaWarpSpecializedCooperativeEEENS5_IJNSA_ILi256EEENSA_ILi512EEENSA_ILi32EEEEEENS_12float_e4m3_tENS5_IJlSC_lEEESK_SL_NS4_8TiledMMAINS4_8MMA_AtomIJNS4_4SM904GMMA31MMA_64x256x32_F32E4M3E4M3_SS_TNILNSP_7ScaleInE1ELSR_1EEEEEENS4_6LayoutISD_NS5_IJSC_NSA_ILi0EEESV_EEEEENS5_IJNS4_10UnderscoreESY_SY_EEEEENS4_13SM90_TMA_LOADENS4_14ComposedLayoutINS4_7SwizzleILi1ELi4ELi3EEENS4_18smem_ptr_flag_bitsILi8EEENSU_INS5_IJNSA_ILi8EEESI_EEENS5_IJSI_SC_EEEEEEEvNS4_8identityENS4_23SM90_TMA_LOAD_MULTICASTES1B_vS1C_EENS_8epilogue10collective6detail29Sm90TmaWarpSpecializedAdapterINS1G_15DefaultEpilogueISK_SL_SL_NS1F_6thread17LinearCombinationISK_Li1EffLNS1K_9ScaleType4KindE0ELNS_15FloatRoundStyleE2ESK_EENS1_15EpilogueDefaultEEEEEvvEEEEvNT_6ParamsE)
        /*0014*/ 	.word	0x00001278


	//----- nvinfo : EIATTR_MIN_STACK_SIZE
	.align		4
.L_14:
        /*0018*/ 	.byte	0x04, 0x12
        /*001a*/ 	.short	(.L_16 - .L_15)
	.align		4
.L_15:
        /*001c*/ 	.word	index@(_ZN7cutlass13device_kernelINS_4gemm6kernel13GemmUniversalIN4cute5tupleIJiiiiEEENS1_10collective13CollectiveMmaINS1_37MainloopSm90TmaGmmaWarpSpecializedFP8ILi9ENS5_IJNS4_1CILi2EEENSA_ILi1EEESC_EEENS1_35KernelTmaWarpSpecializedCooperativeEEENS5_IJNSA_ILi256EEENSA_ILi512EEENSA_ILi32EEEEEENS_12float_e4m3_tENS5_IJlSC_lEEESK_SL_NS4_8TiledMMAINS4_8MMA_AtomIJNS4_4SM904GMMA31MMA_64x256x32_F32E4M3E4M3_SS_TNILNSP_7ScaleInE1ELSR_1EEEEEENS4_6LayoutISD_NS5_IJSC_NSA_ILi0EEESV_EEEEENS5_IJNS4_10UnderscoreESY_SY_EEEEENS4_13SM90_TMA_LOADENS4_14ComposedLayoutINS4_7SwizzleILi1ELi4ELi3EEENS4_18smem_ptr_flag_bitsILi8EEENSU_INS5_IJNSA_ILi8EEESI_EEENS5_IJSI_SC_EEEEEEEvNS4_8identityENS4_23SM90_TMA_LOAD_MULTICASTES1B_vS1C_EENS_8epilogue10collective6detail29Sm90TmaWarpSpecializedAdapterINS1G_15DefaultEpilogueISK_SL_SL_NS1F_6thread17LinearCombinationISK_Li1EffLNS1K_9ScaleType4KindE0ELNS_15FloatRoundStyleE2ESK_EENS1_15EpilogueDefaultEEEEEvvEEEEvNT_6ParamsE)
        /*0020*/ 	.word	0x00001278
.L_16:


//--------------------- .nv.compat                --------------------------
	.section	.nv.compat,"",@"SHT_CUDA_COMPAT_INFO"
	.align	4
        /*0000*/ 	.byte	0x02, 0x09, 0x01, 0x00, 0x02, 0x02, 0x04, 0x00, 0x02, 0x05, 0x05, 0x00, 0x03, 0x07, 0x01, 0x01
        /*0010*/ 	.byte	0x02, 0x03, 0x01, 0x00, 0x02, 0x06, 0x01, 0x00, 0x04, 0x0b, 0x08, 0x00, 0x00, 0x00, 0x00, 0x00
        /*0020*/ 	.byte	0x00, 0x00, 0x00, 0x00


//--------------------- .nv.info._ZN7cutlass13device_kernelINS_4gemm6kernel13GemmUniversalIN4cute5tupleIJiiiiEEENS1_10collective13CollectiveMmaINS1_37MainloopSm90TmaGmmaWarpSpecializedFP8ILi9ENS5_IJNS4_1CILi2EEENSA_ILi1EEESC_EEENS1_35KernelTmaWarpSpecializedCooperativeEEENS5_IJNSA_ILi256EEENSA_ILi512EEENSA_ILi32EEEEEENS_12float_e4m3_tENS5_IJlSC_lEEESK_SL_NS4_8TiledMMAINS4_8MMA_AtomIJNS4_4SM904GMMA31MMA_64x256x32_F32E4M3E4M3_SS_TNILNSP_7ScaleInE1ELSR_1EEEEEENS4_6LayoutISD_NS5_IJSC_NSA_ILi0EEESV_EEEEENS5_IJNS4_10UnderscoreESY_SY_EEEEENS4_13SM90_TMA_LOADENS4_14ComposedLayoutINS4_7SwizzleILi1ELi4ELi3EEENS4_18smem_ptr_flag_bitsILi8EEENSU_INS5_IJNSA_ILi8EEESI_EEENS5_IJSI_SC_EEEEEEEvNS4_8identityENS4_23SM90_TMA_LOAD_MULTICASTES1B_vS1C_EENS_8epilogue10collective6detail29Sm90TmaWarpSpecializedAdapterINS1G_15DefaultEpilogueISK_SL_SL_NS1F_6thread17LinearCombinationISK_Li1EffLNS1K_9ScaleType4KindE0ELNS_15FloatRoundStyleE2ESK_EENS1_15EpilogueDefaultEEEEEvvEEEEvNT_6ParamsE --------------------------
	.section	.nv.info._ZN7cutlass13device_kernelINS_4gemm6kernel13GemmUniversalIN4cute5tupleIJiiiiEEENS1_10collective13CollectiveMmaINS1_37MainloopSm90TmaGmmaWarpSpecializedFP8ILi9ENS5_IJNS4_1CILi2EEENSA_ILi1EEESC_EEENS1_35KernelTmaWarpSpecializedCooperativeEEENS5_IJNSA_ILi256EEENSA_ILi512EEENSA_ILi32EEEEEENS_12float_e4m3_tENS5_IJlSC_lEEESK_SL_NS4_8TiledMMAINS4_8MMA_AtomIJNS4_4SM904GMMA31MMA_64x256x32_F32E4M3E4M3_SS_TNILNSP_7ScaleInE1ELSR_1EEEEEENS4_6LayoutISD_NS5_IJSC_NSA_ILi0EEESV_EEEEENS5_IJNS4_10UnderscoreESY_SY_EEEEENS4_13SM90_TMA_LOADENS4_14ComposedLayoutINS4_7SwizzleILi1ELi4ELi3EEENS4_18smem_ptr_flag_bitsILi8EEENSU_INS5_IJNSA_ILi8EEESI_EEENS5_IJSI_SC_EEEEEEEvNS4_8identityENS4_23SM90_TMA_LOAD_MULTICASTES1B_vS1C_EENS_8epilogue10collective6detail29Sm90TmaWarpSpecializedAdapterINS1G_15DefaultEpilogueISK_SL_SL_NS1F_6thread17LinearCombinationISK_Li1EffLNS1K_9ScaleType4KindE0ELNS_15FloatRoundStyleE2ESK_EENS1_15EpilogueDefaultEEEEEvvEEEEvNT_6ParamsE,"",@"SHT_CUDA_INFO"
	.sectionflags	@""
	.align	4


	//----- nvinfo : EIATTR_CUDA_API_VERSION
	.align		4
        /*0000*/ 	.byte	0x04, 0x37
        /*0002*/ 	.short	(.L_18 - .L_17)
.L_17:
        /*0004*/ 	.word	0x00000082


	//----- nvinfo : EIATTR_KPARAM_INFO
	.align		4
.L_18:
        /*0008*/ 	.byte	0x04, 0x17
        /*000a*/ 	.short	(.L_20 - .L_19)
.L_19:
        /*000c*/ 	.word	0x00000000
        /*0010*/ 	.short	0x0000
        /*0012*/ 	.short	0x0070
        /*0014*/ 	.byte	0x00, 0xf0, 0x01, 0x10


	//----- nvinfo : EIATTR_SPARSE_MMA_MASK
	.align		4
.L_20:
        /*0018*/ 	.byte	0x03, 0x50
        /*001a*/ 	.short	0x0000


	//----- nvinfo : EIATTR_MAXREG_COUNT
	.align		4
        /*001c*/ 	.byte	0x03, 0x1b
        /*001e*/ 	.short	0x00a8


	//----- nvinfo : EIATTR_NUM_BARRIERS
	.align		4
        /*0020*/ 	.byte	0x02, 0x4c
        /*0022*/ 	.byte	0x01
	.zero		1


	//----- nvinfo : EIATTR_ANNOTATIONS
	.align		4
        /*0024*/ 	.byte	0x04, 0x55
        /*0026*/ 	.short	(.L_22 - .L_21)


	//   ....[0]....
.L_21:
        /*0028*/ 	.word	0x00000001
        /*002c*/ 	.byte	0x00, 0x08, 0x00, 0x00, 0x01, 0x00, 0x00, 0x00, 0xd0, 0x08, 0x00, 0x00, 0x01, 0x00, 0x00, 0x00
        /* <DEDUP_REMOVED lines=3375> */
        /*d32c*/ 	.byte	0xb0, 0x77, 0x04, 0x00


	//----- nvinfo : EIATTR_MERCURY_ISA_VERSION
	.align		4
.L_22:
        /*d330*/ 	.byte	0x03, 0x5f
        /*d332*/ 	.short	0x0101


	//----- nvinfo : EIATTR_INT_WARP_WIDE_INSTR_OFFSETS
	.align		4
        /*d334*/ 	.byte	0x04, 0x31
        /*d336*/ 	.short	(.L_24 - .L_23)


	//   ....[0]....
.L_23:
        /*d338*/ 	.word	0x00000620


	//   ....[1]....
        /*d33c*/ 	.word	0x00000640


	//   ....[2]....
        /*d340*/ 	.word	0x000007a0


	//----- nvinfo : EIATTR_COOP_GROUP_MASK_REGIDS
	.align		4
.L_24:
        /*d344*/ 	.byte	0x04, 0x29
        /*d346*/ 	.short	(.L_26 - .L_25)


	//   ....[0]....
.L_25:
        /*d348*/ 	.word	0xffffffff


	//   ....[1]....
        /*d34c*/ 	.word	0xffffffff


	//   ....[2]....
        /*d350*/ 	.word	0xffffffff


	//   ....[3]....
        /*d354*/ 	.word	0xffffffff


	//   ....[4]....
        /*d358*/ 	.word	0xffffffff


	//   ....[5]....
        /*d35c*/ 	.word	0xffffffff


	//----- nvinfo : EIATTR_COOP_GROUP_INSTR_OFFSETS
	.align		4
.L_26:
        /*d360*/ 	.byte	0x04, 0x28
        /*d362*/ 	.short	(.L_28 - .L_27)


	//   ....[0]....
.L_27:
        /*d364*/ 	.word	0x00000070


	//   ....[1]....
        /*d368*/ 	.word	0x00000080


	//   ....[2]....
        /*d36c*/ 	.word	0x000001a0


	//   ....[3]....
        /*d370*/ 	.word	0x00000490


	//   ....[4]....
        /*d374*/ 	.word	0x00000910


	//   ....[5]....
        /*d378*/ 	.word	0x00004a70


	//----- nvinfo : EIATTR_REG_RECONFIG
	.align		4
.L_28:
        /*d37c*/ 	.byte	0x01, 0x54
	.zero		2


	//----- nvinfo : EIATTR_MBARRIER_INSTR_OFFSETS
	.align		4
        /*d380*/ 	.byte	0x04, 0x39
        /*d382*/ 	.short	(.L_30 - .L_29)


	//   ....[0]....
.L_29:
        /*d384*/ 	.word	0x00000340
        /*d388*/ 	.word	0x000000ff
        /*d38c*/ 	.word	0x00000000
        /*d390*/ 	.short	0x0100
        /*d392*/ 	.byte	0x09
	.zero		1


	//   ....[1]....
        /*d394*/ 	.word	0x00000350
        /*d398*/ 	.word	0x000000ff
        /*d39c*/ 	.word	0x00000048
        /*d3a0*/ 	.short	0x0100
        /*d3a2*/ 	.byte	0x09
	.zero		1


	//   ....[2]....
        /*d3a4*/ 	.word	0x00000360
        /*d3a8*/ 	.word	0x000000ff
        /*d3ac*/ 	.word	0x00000008
        /*d3b0*/ 	.short	0x0100
        /*d3b2*/ 	.byte	0x09
	.zero		1


	//   ....[3]....
        /*d3b4*/ 	.word	0x00000370
        /*d3b8*/ 	.word	0x000000ff
        /*d3bc*/ 	.word	0x00000050
        /*d3c0*/ 	.short	0x0100
        /*d3c2*/ 	.byte	0x09
	.zero		1


	//   ....[4]....
        /*d3c4*/ 	.word	0x00000380
        /*d3c8*/ 	.word	0x000000ff
        /*d3cc*/ 	.word	0x00000010
        /*d3d0*/ 	.short	0x0100
        /*d3d2*/ 	.byte	0x09
	.zero		1


	//   ....[5]....
        /*d3d4*/ 	.word	0x00000390
        /*d3d8*/ 	.word	0x000000ff
        /*d3dc*/ 	.word	0x00000058
        /*d3e0*/ 	.short	0x0100
        /*d3e2*/ 	.byte	0x09
	.zero		1


	//   ....[6]....
        /*d3e4*/ 	.word	0x000003a0
        /*d3e8*/ 	.word	0x000000ff
        /*d3ec*/ 	.word	0x00000018
        /*d3f0*/ 	.short	0x0100
        /*d3f2*/ 	.byte	0x09
	.zero		1


	//   ....[7]....
        /*d3f4*/ 	.word	0x000003b0
        /*d3f8*/ 	.word	0x000000ff
        /*d3fc*/ 	.word	0x00000060
        /*d400*/ 	.short	0x0100
        /*d402*/ 	.byte	0x09
	.zero		1


	//   ....[8]....
        /*d404*/ 	.word	0x000003c0
        /*d408*/ 	.word	0x000000ff
        /*d40c*/ 	.word	0x00000020
        /*d410*/ 	.short	0x0100
        /*d412*/ 	.byte	0x09
	.zero		1


	//   ....[9]....
        /*d414*/ 	.word	0x000003d0
        /*d418*/ 	.word	0x000000ff
        /*d41c*/ 	.word	0x00000068
        /*d420*/ 	.short	0x0100
        /*d422*/ 	.byte	0x09
	.zero		1


	//   ....[10]....
        /*d424*/ 	.word	0x000003e0
        /*d428*/ 	.word	0x000000ff
        /*d42c*/ 	.word	0x00000028
        /*d430*/ 	.short	0x0100
        /*d432*/ 	.byte	0x09
	.zero		1


	//   ....[11]....
        /*d434*/ 	.word	0x000003f0
        /*d438*/ 	.word	0x000000ff
        /*d43c*/ 	.word	0x00000070
        /*d440*/ 	.short	0x0100
        /*d442*/ 	.byte	0x09
	.zero		1


	//   ....[12]....
        /*d444*/ 	.word	0x00000400
        /*d448*/ 	.word	0x000000ff
        /*d44c*/ 	.word	0x00000030
        /*d450*/ 	.short	0x0100
        /*d452*/ 	.byte	0x09
	.zero		1


	//   ....[13]....
        /*d454*/ 	.word	0x00000410
        /*d458*/ 	.word	0x000000ff
        /*d45c*/ 	.word	0x00000078
        /*d460*/ 	.short	0x0100
        /*d462*/ 	.byte	0x09
	.zero		1


	//   ....[14]....
        /*d464*/ 	.word	0x00000420
        /*d468*/ 	.word	0x000000ff
        /*d46c*/ 	.word	0x00000038
        /*d470*/ 	.short	0x0100
        /*d472*/ 	.byte	0x09
	.zero		1


	//   ....[15]....
        /*d474*/ 	.word	0x00000430
        /*d478*/ 	.word	0x000000ff
        /*d47c*/ 	.word	0x00000080
        /*d480*/ 	.short	0x0100
        /*d482*/ 	.byte	0x09
	.zero		1


	//   ....[16]....
        /*d484*/ 	.word	0x00000440
        /*d488*/ 	.word	0x000000ff
        /*d48c*/ 	.word	0x00000040
        /*d490*/ 	.short	0x0100
        /*d492*/ 	.byte	0x09
	.zero		1


	//   ....[17]....
        /*d494*/ 	.word	0x00000450
        /*d498*/ 	.word	0x000000ff
        /*d49c*/ 	.word	0x00000088
        /*d4a0*/ 	.short	0x0100
        /*d4a2*/ 	.byte	0x09
	.zero		1


	//   ....[18]....
        /*d4a4*/ 	.word	0x00000830
        /*d4a8*/ 	.word	0x000000ff
        /*d4ac*/ 	.word	0x000000a0
        /*d4b0*/ 	.short	0x0100
        /*d4b2*/ 	.byte	0x06
	.zero		1


	//   ....[19]....
        /*d4b4*/ 	.word	0x000008b0
        /*d4b8*/ 	.word	0x000000ff
        /*d4bc*/ 	.word	0x000000a8
        /*d4c0*/ 	.short	0x0100
        /*d4c2*/ 	.byte	0x06
	.zero		1


	//   ....[20]....
        /*d4c4*/ 	.word	0x00004e60
        /*d4c8*/ 	.word	0x000000ff
        /*d4cc*/ 	.word	0x00000000
        /*d4d0*/ 	.short	0x010a
        /*d4d2*/ 	.byte	0x07
	.zero		1


	//   ....[21]....
        /*d4d4*/ 	.word	0x00004ec0
        /*d4d8*/ 	.word	0x000000ff
        /*d4dc*/ 	.word	0x00000000
        /*d4e0*/ 	.short	0x010a
        /*d4e2*/ 	.byte	0x07
	.zero		1


	//   ....[22]....
        /*d4e4*/ 	.word	0x0000d350
        /*d4e8*/ 	.word	0x000000ff
        /*d4ec*/ 	.word	0x00000000
        /*d4f0*/ 	.short	0x010a
        /*d4f2*/ 	.byte	0x09
	.zero		1


	//   ....[23]....
        /*d4f4*/ 	.word	0x0000d390
        /*d4f8*/ 	.word	0x000000ff
        /*d4fc*/ 	.word	0x00000000
        /*d500*/ 	.short	0x010a
        /*d502*/ 	.byte	0x09
	.zero		1


	//   ....[24]....
        /*d504*/ 	.word	0x00017f50
        /*d508*/ 	.word	0x00000003
        /*d50c*/ 	.word	0x00000000
        /*d510*/ 	.short	0x0101
        /*d512*/ 	.byte	0x3f
	.zero		1


	//   ....[25]....
        /*d514*/ 	.word	0x0001fc50
        /*d518*/ 	.word	0x00000000
        /*d51c*/ 	.word	0x00000000
        /*d520*/ 	.short	0x0101
        /*d522*/ 	.byte	0x3f
	.zero		1


	//   ....[26]....
        /*d524*/ 	.word	0x000466e0
        /*d528*/ 	.word	0x0000000f
        /*d52c*/ 	.word	0x00000048
        /*d530*/ 	.short	0x010a
        /*d532*/ 	.byte	0x3f
	.zero		1


	//   ....[27]....
        /*d534*/ 	.word	0x00046a70
        /*d538*/ 	.word	0x00000002
        /*d53c*/ 	.word	0x000000a8
        /*d540*/ 	.short	0x0101
        /*d542*/ 	.byte	0x3f
	.zero		1


	//   ....[28]....
        /*d544*/ 	.word	0x00047220
        /*d548*/ 	.word	0x00000004
        /*d54c*/ 	.word	0x00000000
        /*d550*/ 	.short	0x010a
        /*d552*/ 	.byte	0x3f
	.zero		1


	//   ....[29]....
        /*d554*/ 	.word	0x000472b0
        /*d558*/ 	.word	0x00000003
        /*d55c*/ 	.word	0x00000000
        /*d560*/ 	.short	0x010a
        /*d562*/ 	.byte	0x3f
	.zero		1


	//   ....[30]....
        /*d564*/ 	.word	0x00047340
        /*d568*/ 	.word	0x00000003
        /*d56c*/ 	.word	0x00000000
        /*d570*/ 	.short	0x010a
        /*d572*/ 	.byte	0x3f
	.zero		1


	//   ....[31]....
        /*d574*/ 	.word	0x000473d0
        /*d578*/ 	.word	0x00000003
        /*d57c*/ 	.word	0x00000000
        /*d580*/ 	.short	0x010a
        /*d582*/ 	.byte	0x3f
	.zero		1


	//   ....[32]....
        /*d584*/ 	.word	0x00047460
        /*d588*/ 	.word	0x00000003
        /*d58c*/ 	.word	0x00000000
        /*d590*/ 	.short	0x010a
        /*d592*/ 	.byte	0x3f
	.zero		1


	//   ....[33]....
        /*d594*/ 	.word	0x000474f0
        /*d598*/ 	.word	0x00000003
        /*d59c*/ 	.word	0x00000000
        /*d5a0*/ 	.short	0x010a
        /*d5a2*/ 	.byte	0x3f
	.zero		1


	//   ....[34]....
        /*d5a4*/ 	.word	0x00047580
        /*d5a8*/ 	.word	0x00000003
        /*d5ac*/ 	.word	0x00000000
        /*d5b0*/ 	.short	0x010a
        /*d5b2*/ 	.byte	0x3f
	.zero		1


	//   ....[35]....
        /*d5b4*/ 	.word	0x00047610
        /*d5b8*/ 	.word	0x00000003
        /*d5bc*/ 	.word	0x00000000
        /*d5c0*/ 	.short	0x010a
        /*d5c2*/ 	.byte	0x3f
	.zero		1


	//   ....[36]....
        /*d5c4*/ 	.word	0x000476a0
        /*d5c8*/ 	.word	0x00000003
        /*d5cc*/ 	.word	0x00000000
        /*d5d0*/ 	.short	0x010a
        /*d5d2*/ 	.byte	0x3f
	.zero		1


	//   ....[37]....
        /*d5d4*/ 	.word	0x00047710
        /*d5d8*/ 	.word	0x00000003
        /*d5dc*/ 	.word	0x00000000
        /*d5e0*/ 	.short	0x010a
        /*d5e2*/ 	.byte	0x3f
	.zero		1


	//   ....[38]....
        /*d5e4*/ 	.word	0x00047780
        /*d5e8*/ 	.word	0x00000000
        /*d5ec*/ 	.word	0x00000000
        /*d5f0*/ 	.short	0x010a
        /*d5f2*/ 	.byte	0x3f
	.zero		1


	//   ....[39]....
        /*d5f4*/ 	.word	0x00047860
        /*d5f8*/ 	.word	0x0000000f
        /*d5fc*/ 	.word	0x00000048
        /*d600*/ 	.short	0x010a
        /*d602*/ 	.byte	0x3f
	.zero		1


	//   ....[40]....
        /*d604*/ 	.word	0x00047930
        /*d608*/ 	.word	0x00000004
        /*d60c*/ 	.word	0x00000000
        /*d610*/ 	.short	0x010a
        /*d612*/ 	.byte	0x3f
	.zero		1


	//   ....[41]....
        /*d614*/ 	.word	0x00047980
        /*d618*/ 	.word	0x00000003
        /*d61c*/ 	.word	0x00000000
        /*d620*/ 	.short	0x010a
        /*d622*/ 	.byte	0x3f
	.zero		1


	//   ....[42]....
        /*d624*/ 	.word	0x000479d0
        /*d628*/ 	.word	0x00000003
        /*d62c*/ 	.word	0x00000000
        /*d630*/ 	.short	0x010a
        /*d632*/ 	.byte	0x3f
	.zero		1


	//   ....[43]....
        /*d634*/ 	.word	0x00047a20
        /*d638*/ 	.word	0x00000003
        /*d63c*/ 	.word	0x00000000
        /*d640*/ 	.short	0x010a
        /*d642*/ 	.byte	0x3f
	.zero		1


	//   ....[44]....
        /*d644*/ 	.word	0x00047a70
        /*d648*/ 	.word	0x00000003
        /*d64c*/ 	.word	0x00000000
        /*d650*/ 	.short	0x010a
        /*d652*/ 	.byte	0x3f
	.zero		1


	//   ....[45]....
        /*d654*/ 	.word	0x00047ac0
        /*d658*/ 	.word	0x00000003
        /*d65c*/ 	.word	0x00000000
        /*d660*/ 	.short	0x010a
        /*d662*/ 	.byte	0x3f
	.zero		1


	//   ....[46]....
        /*d664*/ 	.word	0x00047b10
        /*d668*/ 	.word	0x00000003
        /*d66c*/ 	.word	0x00000000
        /*d670*/ 	.short	0x010a
        /*d672*/ 	.byte	0x3f
	.zero		1


	//   ....[47]....
        /*d674*/ 	.word	0x00047b60
        /*d678*/ 	.word	0x00000003
        /*d67c*/ 	.word	0x00000000
        /*d680*/ 	.short	0x010a
        /*d682*/ 	.byte	0x3f
	.zero		1


	//----- nvinfo : EIATTR_NUM_MBARRIERS
	.align		4
.L_30:
        /*d684*/ 	.byte	0x03, 0x38
        /*d686*/ 	.short	0x0014


	//----- nvinfo : EIATTR_EXIT_INSTR_OFFSETS
	.align		4
        /*d688*/ 	.byte	0x04, 0x1c
        /*d68a*/ 	.short	(.L_32 - .L_31)


	//   ....[0]....
.L_31:
        /*d68c*/ 	.word	0x00000aa0


	//   ....[1]....
        /*d690*/ 	.word	0x00001340


	//   ....[2]....
        /*d694*/ 	.word	0x00045dd0


	//   ....[3]....
        /*d698*/ 	.word	0x00046370


	//   ....[4]....
        /*d69c*/ 	.word	0x000476f0


	//----- nvinfo : EIATTR_MAX_THREADS
	.align		4
.L_32:
        /*d6a0*/ 	.byte	0x04, 0x05
        /*d6a2*/ 	.short	(.L_34 - .L_33)
.L_33:
        /*d6a4*/ 	.word	0x00000180
        /*d6a8*/ 	.word	0x00000001
        /*d6ac*/ 	.word	0x00000001


	//----- nvinfo : EIATTR_CRS_STACK_SIZE
	.align		4
.L_34:
        /*d6b0*/ 	.byte	0x04, 0x1e
        /*d6b2*/ 	.short	(.L_36 - .L_35)
.L_35:
        /*d6b4*/ 	.word	0x00000000


	//----- nvinfo : EIATTR_CBANK_PARAM_SIZE
	.align		4
.L_36:
        /*d6b8*/ 	.byte	0x03, 0x19
        /*d6ba*/ 	.short	0x0470


	//----- nvinfo : EIATTR_PARAM_CBANK
	.align		4
        /*d6bc*/ 	.byte	0x04, 0x0a
        /*d6be*/ 	.short	(.L_38 - .L_37)
	.align		4
.L_37:
        /*d6c0*/ 	.word	index@(.nv.constant0._ZN7cutlass13device_kernelINS_4gemm6kernel13GemmUniversalIN4cute5tupleIJiiiiEEENS1_10collective13CollectiveMmaINS1_37MainloopSm90TmaGmmaWarpSpecializedFP8ILi9ENS5_IJNS4_1CILi2EEENSA_ILi1EEESC_EEENS1_35KernelTmaWarpSpecializedCooperativeEEENS5_IJNSA_ILi256EEENSA_ILi512EEENSA_ILi32EEEEEENS_12float_e4m3_tENS5_IJlSC_lEEESK_SL_NS4_8TiledMMAINS4_8MMA_AtomIJNS4_4SM904GMMA31MMA_64x256x32_F32E4M3E4M3_SS_TNILNSP_7ScaleInE1ELSR_1EEEEEENS4_6LayoutISD_NS5_IJSC_NSA_ILi0EEESV_EEEEENS5_IJNS4_10UnderscoreESY_SY_EEEEENS4_13SM90_TMA_LOADENS4_14ComposedLayoutINS4_7SwizzleILi1ELi4ELi3EEENS4_18smem_ptr_flag_bitsILi8EEENSU_INS5_IJNSA_ILi8EEESI_EEENS5_IJSI_SC_EEEEEEEvNS4_8identityENS4_23SM90_TMA_LOAD_MULTICASTES1B_vS1C_EENS_8epilogue10collective6detail29Sm90TmaWarpSpecializedAdapterINS1G_15DefaultEpilogueISK_SL_SL_NS1F_6thread17LinearCombinationISK_Li1EffLNS1K_9ScaleType4KindE0ELNS_15FloatRoundStyleE2ESK_EENS1_15EpilogueDefaultEEEEEvvEEEEvNT_6ParamsE)
        /*d6c4*/ 	.short	0x0210
        /*d6c6*/ 	.short	0x0470


	//----- nvinfo : EIATTR_SW_WAR
	.align		4
.L_38:
        /*d6c8*/ 	.byte	0x04, 0x36
        /*d6ca*/ 	.short	(.L_40 - .L_39)
.L_39:
        /*d6cc*/ 	.word	0x00000008
.L_40:


//--------------------- .nv.callgraph             --------------------------
	.section	.nv.callgraph,"",@"SHT_CUDA_CALLGRAPH"
	.align	4
	.sectionentsize	8
	.align		4
        /*0000*/ 	.word	0x00000000
	.align		4
        /*0004*/ 	.word	0xffffffff
	.align		4
        /*0008*/ 	.word	0x00000000
	.align		4
        /*000c*/ 	.word	0xfffffffe
	.align		4
        /*0010*/ 	.word	0x00000000
	.align		4
        /*0014*/ 	.word	0xfffffffd
	.align		4
        /*0018*/ 	.word	0x00000000
	.align		4
        /*001c*/ 	.word	0xfffffffc


//--------------------- .nv.constant4             --------------------------
	.section	.nv.constant4,"a",@progbits
	.align	8
	.align		8
.nv.constant4:
        /*0000*/ 	.dword	_ZN39_INTERNAL_5bfa8849_4_k_cu_2aac19e6_49804cuda3std3__45__cpo5beginE
	.align		8
        /*0008*/ 	.dword	_ZN39_INTERNAL_5bfa8849_4_k_cu_2aac19e6_49804cuda3std3__45__cpo3endE
	.align		8
        /*0010*/ 	.dword	_ZN39_INTERNAL_5bfa8849_4_k_cu_2aac19e6_49804cuda3std3__45__cpo6cbeginE
	.align		8
        /*0018*/ 	.dword	_ZN39_INTERNAL_5bfa8849_4_k_cu_2aac19e6_49804cuda3std3__45__cpo4cendE
	.align		8
        /*0020*/ 	.dword	_ZN39_INTERNAL_5bfa8849_4_k_cu_2aac19e6_49804cuda3std3__441_GLOBAL__N__5bfa8849_4_k_cu_2aac19e6_49806ignoreE
	.align		8
        /*0028*/ 	.dword	_ZN39_INTERNAL_5bfa8849_4_k_cu_2aac19e6_49804cuda3std3__419piecewise_constructE
	.align		8
        /*0030*/ 	.dword	_ZN39_INTERNAL_5bfa8849_4_k_cu_2aac19e6_49804cuda3std3__48in_placeE
	.align		8
        /*0038*/ 	.dword	_ZN39_INTERNAL_5bfa8849_4_k_cu_2aac19e6_49804cuda3std6ranges3__45__cpo4swapE
	.align		8
        /*0040*/ 	.dword	_ZN39_INTERNAL_5bfa8849_4_k_cu_2aac19e6_49804cuda3std6ranges3__45__cpo9iter_moveE
	.align		8
        /*0048*/ 	.dword	_ZN39_INTERNAL_5bfa8849_4_k_cu_2aac19e6_49804cute7productE
	.align		8
        /*0050*/ 	.dword	_ZN39_INTERNAL_5bfa8849_4_k_cu_2aac19e6_49804cute1_E


//--------------------- .text._ZN7cutlass13device_kernelINS_4gemm6kernel13GemmUniversalIN4cute5tupleIJiiiiEEENS1_10collective13CollectiveMmaINS1_37MainloopSm90TmaGmmaWarpSpecializedFP8ILi9ENS5_IJNS4_1CILi2EEENSA_ILi1EEESC_EEENS1_35KernelTmaWarpSpecializedCooperativeEEENS5_IJNSA_ILi256EEENSA_ILi512EEENSA_ILi32EEEEEENS_12float_e4m3_tENS5_IJlSC_lEEESK_SL_NS4_8TiledMMAINS4_8MMA_AtomIJNS4_4SM904GMMA31MMA_64x256x32_F32E4M3E4M3_SS_TNILNSP_7ScaleInE1ELSR_1EEEEEENS4_6LayoutISD_NS5_IJSC_NSA_ILi0EEESV_EEEEENS5_IJNS4_10UnderscoreESY_SY_EEEEENS4_13SM90_TMA_LOADENS4_14ComposedLayoutINS4_7SwizzleILi1ELi4ELi3EEENS4_18smem_ptr_flag_bitsILi8EEENSU_INS5_IJNSA_ILi8EEESI_EEENS5_IJSI_SC_EEEEEEEvNS4_8identityENS4_23SM90_TMA_LOAD_MULTICASTES1B_vS1C_EENS_8epilogue10collective6detail29Sm90TmaWarpSpecializedAdapterINS1G_15DefaultEpilogueISK_SL_SL_NS1F_6thread17LinearCombinationISK_Li1EffLNS1K_9ScaleType4KindE0ELNS_15FloatRoundStyleE2ESK_EENS1_15EpilogueDefaultEEEEEvvEEEEvNT_6ParamsE --------------------------
	.section	.text._ZN7cutlass13device_kernelINS_4gemm6kernel13GemmUniversalIN4cute5tupleIJiiiiEEENS1_10collective13CollectiveMmaINS1_37MainloopSm90TmaGmmaWarpSpecializedFP8ILi9ENS5_IJNS4_1CILi2EEENSA_ILi1EEESC_EEENS1_35KernelTmaWarpSpecializedCooperativeEEENS5_IJNSA_ILi256EEENSA_ILi512EEENSA_ILi32EEEEEENS_12float_e4m3_tENS5_IJlSC_lEEESK_SL_NS4_8TiledMMAINS4_8MMA_AtomIJNS4_4SM904GMMA31MMA_64x256x32_F32E4M3E4M3_SS_TNILNSP_7ScaleInE1ELSR_1EEEEEENS4_6LayoutISD_NS5_IJSC_NSA_ILi0EEESV_EEEEENS5_IJNS4_10UnderscoreESY_SY_EEEEENS4_13SM90_TMA_LOADENS4_14ComposedLayoutINS4_7SwizzleILi1ELi4ELi3EEENS4_18smem_ptr_flag_bitsILi8EEENSU_INS5_IJNSA_ILi8EEESI_EEENS5_IJSI_SC_EEEEEEEvNS4_8identityENS4_23SM90_TMA_LOAD_MULTICASTES1B_vS1C_EENS_8epilogue10collective6detail29Sm90TmaWarpSpecializedAdapterINS1G_15DefaultEpilogueISK_SL_SL_NS1F_6thread17LinearCombinationISK_Li1EffLNS1K_9ScaleType4KindE0ELNS_15FloatRoundStyleE2ESK_EENS1_15EpilogueDefaultEEEEEvvEEEEvNT_6ParamsE,"ax",@progbits
	.align	128
.text._ZN7cutlass13device_kernelINS_4gemm6kernel13GemmUniversalIN4cute5tupleIJiiiiEEENS1_10collective13CollectiveMmaINS1_37MainloopSm90TmaGmmaWarpSpecializedFP8ILi9ENS5_IJNS4_1CILi2EEENSA_ILi1EEESC_EEENS1_35KernelTmaWarpSpecializedCooperativeEEENS5_IJNSA_ILi256EEENSA_ILi512EEENSA_ILi32EEEEEENS_12float_e4m3_tENS5_IJlSC_lEEESK_SL_NS4_8TiledMMAINS4_8MMA_AtomIJNS4_4SM904GMMA31MMA_64x256x32_F32E4M3E4M3_SS_TNILNSP_7ScaleInE1ELSR_1EEEEEENS4_6LayoutISD_NS5_IJSC_NSA_ILi0EEESV_EEEEENS5_IJNS4_10UnderscoreESY_SY_EEEEENS4_13SM90_TMA_LOADENS4_14ComposedLayoutINS4_7SwizzleILi1ELi4ELi3EEENS4_18smem_ptr_flag_bitsILi8EEENSU_INS5_IJNSA_ILi8EEESI_EEENS5_IJSI_SC_EEEEEEEvNS4_8identityENS4_23SM90_TMA_LOAD_MULTICASTES1B_vS1C_EENS_8epilogue10collective6detail29Sm90TmaWarpSpecializedAdapterINS1G_15DefaultEpilogueISK_SL_SL_NS1F_6thread17LinearCombinationISK_Li1EffLNS1K_9ScaleType4KindE0ELNS_15FloatRoundStyleE2ESK_EENS1_15EpilogueDefaultEEEEEvvEEEEvNT_6ParamsE:
        .type           _ZN7cutlass13device_kernelINS_4gemm6kernel13GemmUniversalIN4cute5tupleIJiiiiEEENS1_10collective13CollectiveMmaINS1_37MainloopSm90TmaGmmaWarpSpecializedFP8ILi9ENS5_IJNS4_1CILi2EEENSA_ILi1EEESC_EEENS1_35KernelTmaWarpSpecializedCooperativeEEENS5_IJNSA_ILi256EEENSA_ILi512EEENSA_ILi32EEEEEENS_12float_e4m3_tENS5_IJlSC_lEEESK_SL_NS4_8TiledMMAINS4_8MMA_AtomIJNS4_4SM904GMMA31MMA_64x256x32_F32E4M3E4M3_SS_TNILNSP_7ScaleInE1ELSR_1EEEEEENS4_6LayoutISD_NS5_IJSC_NSA_ILi0EEESV_EEEEENS5_IJNS4_10UnderscoreESY_SY_EEEEENS4_13SM90_TMA_LOADENS4_14ComposedLayoutINS4_7SwizzleILi1ELi4ELi3EEENS4_18smem_ptr_flag_bitsILi8EEENSU_INS5_IJNSA_ILi8EEESI_EEENS5_IJSI_SC_EEEEEEEvNS4_8identityENS4_23SM90_TMA_LOAD_MULTICASTES1B_vS1C_EENS_8epilogue10collective6detail29Sm90TmaWarpSpecializedAdapterINS1G_15DefaultEpilogueISK_SL_SL_NS1F_6thread17LinearCombinationISK_Li1EffLNS1K_9ScaleType4KindE0ELNS_15FloatRoundStyleE2ESK_EENS1_15EpilogueDefaultEEEEEvvEEEEvNT_6ParamsE,@function
        .size           _ZN7cutlass13device_kernelINS_4gemm6kernel13GemmUniversalIN4cute5tupleIJiiiiEEENS1_10collective13CollectiveMmaINS1_37MainloopSm90TmaGmmaWarpSpecializedFP8ILi9ENS5_IJNS4_1CILi2EEENSA_ILi1EEESC_EEENS1_35KernelTmaWarpSpecializedCooperativeEEENS5_IJNSA_ILi256EEENSA_ILi512EEENSA_ILi32EEEEEENS_12float_e4m3_tENS5_IJlSC_lEEESK_SL_NS4_8TiledMMAINS4_8MMA_AtomIJNS4_4SM904GMMA31MMA_64x256x32_F32E4M3E4M3_SS_TNILNSP_7ScaleInE1ELSR_1EEEEEENS4_6LayoutISD_NS5_IJSC_NSA_ILi0EEESV_EEEEENS5_IJNS4_10UnderscoreESY_SY_EEEEENS4_13SM90_TMA_LOADENS4_14ComposedLayoutINS4_7SwizzleILi1ELi4ELi3EEENS4_18smem_ptr_flag_bitsILi8EEENSU_INS5_IJNSA_ILi8EEESI_EEENS5_IJSI_SC_EEEEEEEvNS4_8identityENS4_23SM90_TMA_LOAD_MULTICASTES1B_vS1C_EENS_8epilogue10collective6detail29Sm90TmaWarpSpecializedAdapterINS1G_15DefaultEpilogueISK_SL_SL_NS1F_6thread17LinearCombinationISK_Li1EffLNS1K_9ScaleType4KindE0ELNS_15FloatRoundStyleE2ESK_EENS1_15EpilogueDefaultEEEEEvvEEEEvNT_6ParamsE,(.L_x_1113 - _ZN7cutlass13device_kernelINS_4gemm6kernel13GemmUniversalIN4cute5tupleIJiiiiEEENS1_10collective13CollectiveMmaINS1_37MainloopSm90TmaGmmaWarpSpecializedFP8ILi9ENS5_IJNS4_1CILi2EEENSA_ILi1EEESC_EEENS1_35KernelTmaWarpSpecializedCooperativeEEENS5_IJNSA_ILi256EEENSA_ILi512EEENSA_ILi32EEEEEENS_12float_e4m3_tENS5_IJlSC_lEEESK_SL_NS4_8TiledMMAINS4_8MMA_AtomIJNS4_4SM904GMMA31MMA_64x256x32_F32E4M3E4M3_SS_TNILNSP_7ScaleInE1ELSR_1EEEEEENS4_6LayoutISD_NS5_IJSC_NSA_ILi0EEESV_EEEEENS5_IJNS4_10UnderscoreESY_SY_EEEEENS4_13SM90_TMA_LOADENS4_14ComposedLayoutINS4_7SwizzleILi1ELi4ELi3EEENS4_18smem_ptr_flag_bitsILi8EEENSU_INS5_IJNSA_ILi8EEESI_EEENS5_IJSI_SC_EEEEEEEvNS4_8identityENS4_23SM90_TMA_LOAD_MULTICASTES1B_vS1C_EENS_8epilogue10collective6detail29Sm90TmaWarpSpecializedAdapterINS1G_15DefaultEpilogueISK_SL_SL_NS1F_6thread17LinearCombinationISK_Li1EffLNS1K_9ScaleType4KindE0ELNS_15FloatRoundStyleE2ESK_EENS1_15EpilogueDefaultEEEEEvvEEEEvNT_6ParamsE)
        .other          _ZN7cutlass13device_kernelINS_4gemm6kernel13GemmUniversalIN4cute5tupleIJiiiiEEENS1_10collective13CollectiveMmaINS1_37MainloopSm90TmaGmmaWarpSpecializedFP8ILi9ENS5_IJNS4_1CILi2EEENSA_ILi1EEESC_EEENS1_35KernelTmaWarpSpecializedCooperativeEEENS5_IJNSA_ILi256EEENSA_ILi512EEENSA_ILi32EEEEEENS_12float_e4m3_tENS5_IJlSC_lEEESK_SL_NS4_8TiledMMAINS4_8MMA_AtomIJNS4_4SM904GMMA31MMA_64x256x32_F32E4M3E4M3_SS_TNILNSP_7ScaleInE1ELSR_1EEEEEENS4_6LayoutISD_NS5_IJSC_NSA_ILi0EEESV_EEEEENS5_IJNS4_10UnderscoreESY_SY_EEEEENS4_13SM90_TMA_LOADENS4_14ComposedLayoutINS4_7SwizzleILi1ELi4ELi3EEENS4_18smem_ptr_flag_bitsILi8EEENSU_INS5_IJNSA_ILi8EEESI_EEENS5_IJSI_SC_EEEEEEEvNS4_8identityENS4_23SM90_TMA_LOAD_MULTICASTES1B_vS1C_EENS_8epilogue10collective6detail29Sm90TmaWarpSpecializedAdapterINS1G_15DefaultEpilogueISK_SL_SL_NS1F_6thread17LinearCombinationISK_Li1EffLNS1K_9ScaleType4KindE0ELNS_15FloatRoundStyleE2ESK_EENS1_15EpilogueDefaultEEEEEvvEEEEvNT_6ParamsE,@"STO_CUDA_ENTRY STV_DEFAULT"
_ZN7cutlass13device_kernelINS_4gemm6kernel13GemmUniversalIN4cute5tupleIJiiiiEEENS1_10collective13CollectiveMmaINS1_37MainloopSm90TmaGmmaWarpSpecializedFP8ILi9ENS5_IJNS4_1CILi2EEENSA_ILi1EEESC_EEENS1_35KernelTmaWarpSpecializedCooperativeEEENS5_IJNSA_ILi256EEENSA_ILi512EEENSA_ILi32EEEEEENS_12float_e4m3_tENS5_IJlSC_lEEESK_SL_NS4_8TiledMMAINS4_8MMA_AtomIJNS4_4SM904GMMA31MMA_64x256x32_F32E4M3E4M3_SS_TNILNSP_7ScaleInE1ELSR_1EEEEEENS4_6LayoutISD_NS5_IJSC_NSA_ILi0EEESV_EEEEENS5_IJNS4_10UnderscoreESY_SY_EEEEENS4_13SM90_TMA_LOADENS4_14ComposedLayoutINS4_7SwizzleILi1ELi4ELi3EEENS4_18smem_ptr_flag_bitsILi8EEENSU_INS5_IJNSA_ILi8EEESI_EEENS5_IJSI_SC_EEEEEEEvNS4_8identityENS4_23SM90_TMA_LOAD_MULTICASTES1B_vS1C_EENS_8epilogue10collective6detail29Sm90TmaWarpSpecializedAdapterINS1G_15DefaultEpilogueISK_SL_SL_NS1F_6thread17LinearCombinationISK_Li1EffLNS1K_9ScaleType4KindE0ELNS_15FloatRoundStyleE2ESK_EENS1_15EpilogueDefaultEEEEEvvEEEEvNT_6ParamsE:
[----:B------:R-:W0:Y:S02]  /*0000*/  LDC R1, c[0x0][0x28] ;  /* 0x00000a00ff017b82 */ /* 0x000e240000000800 */
[----:B0-----:R-:W-:Y:S01]  /*0010*/  VIADD R1, R1, 0xffffed88 ;  /* 0xffffed8801017836 */ /* 0x001fe20000000000 */
[----:B------:R-:W0:Y:S01]  /*0020*/  S2R R4, SR_TID.X ;  /* 0x0000000000047919 */ /* 0x000e220000002100 */
[----:B------:R-:W-:Y:S01]  /*0030*/  ELECT P0, URZ, PT ;  /* 0x00000000003f782f */ /* 0x000fe20003800000 */
[----:B------:R-:W-:Y:S01]  /*0040*/  BSSY B0, `(.L_x_0) ;  /* 0x0000015000007945 */ /* 0x000fe20003800000 */
[--C-:B0-----:R-:W-:Y:S02]  /*0050*/  SHF.R.U32.HI R0, RZ, 0x5, R4.reuse ;  /* 0x00000005ff007819 */ /* 0x101fe40000011604 */
[----:B------:R-:W-:-:S03]  /*0060*/  SHF.R.U32.HI R2, RZ, 0x7, R4 ;  /* 0x00000007ff027819 */ /* 0x000fc60000011604 */
[----:B------:R-:W0:Y:S04]  /*0070*/  SHFL.IDX PT, R3, R0, RZ, 0x1f ;  /* 0x00001fff00037589 */ /* 0x000e2800000e0000 */
[----:B------:R-:W1:Y:S01]  /*0080*/  SHFL.IDX PT, R2, R2, RZ, 0x1f ;  /* 0x00001fff02027589 */ /* 0x000e6200000e0000 */
[----:B0-----:R-:W-:Y:S02]  /*0090*/  R2UR UR4, R3 ;  /* 0x00000000030472ca */ /* 0x001fe400000e0000 */
[----:B-1----:R-:W-:-:S11]  /*00a0*/  R2UR UR6, R2 ;  /* 0x00000000020672ca */ /* 0x002fd600000e0000 */
[----:B------:R-:W-:Y:S02]  /*00b0*/  USHF.R.S32.HI UR5, URZ, 0x1f, UR4 ;  /* 0x0000001f3f057899 */ /* 0x000fe40008011404 */
[----:B------:R-:W-:Y:S02]  /*00c0*/  ISETP.NE.OR P0, PT, RZ, UR4, !P0 ;  /* 0x00000004ff007c0c */ /* 0x000fe4000c705670 */
[----:B------:R-:W-:-:S04]  /*00d0*/  ULEA.HI UR5, UR5, UR4, URZ, 0x2 ;  /* 0x0000000405057291 */ /* 0x000fc8000f8f103f */
[----:B------:R-:W-:-:S04]  /*00e0*/  ULOP3.LUT UR5, UR5, 0xfffffffc, URZ, 0xc0, !UPT ;  /* 0xfffffffc05057892 */ /* 0x000fc8000f8ec03f */
[----:B------:R-:W-:-:S03]  /*00f0*/  UIADD3 UR8, UR4, -UR5, URZ ;  /* 0x8000000504087290 */ /* 0x000fc6000fffe03f */
[----:B------:R-:W-:Y:S09]  /*0100*/  @P0 BRA `(.L_x_1) ;  /* 0x0000000000200947 */ /* 0x000ff20003800000 */
[----:B------:R-:W-:Y:S02]  /*0110*/  ULDC.64 UR4, c[0x0][0x198] ;  /* 0x0000660000047ab9 */ /* 0x000fe40000000a00 */
[----:B------:R-:W-:Y:S02]  /*0120*/  UIADD3 UR10, UP0, UR4, 0xf0, URZ ;  /* 0x000000f0040a7890 */ /* 0x000fe4000ff1e03f */
[----:B------:R-:W-:Y:S02]  /*0130*/  UIADD3 UR4, UP1, UR4, 0x1f0, URZ ;  /* 0x000001f004047890 */ /* 0x000fe4000ff3e03f */
[----:B------:R-:W-:Y:S02]  /*0140*/  UIADD3.X UR11, URZ, UR5, URZ, UP0, !UPT ;  /* 0x000000053f0b7290 */ /* 0x000fe400087fe43f */
[----:B------:R-:W-:-:S07]  /*0150*/  UIADD3.X UR5, URZ, UR5, URZ, UP1, !UPT ;  /* 0x000000053f057290 */ /* 0x000fce0008ffe43f */
[----:B------:R0:W-:Y:S02]  /*0160*/  UTMACCTL.PF [UR10] ;  /* 0x000000000a0079b9 */ /* 0x0001e40008040000 */
[----:B------:R0:W-:Y:S02]  /*0170*/  UTMACCTL.PF [UR4] ;  /* 0x00000000040079b9 */ /* 0x0001e40008040000 */
[----:B0-----:R-:W-:Y:S01]  /*0180*/  NOP ;  /* 0x0000000000007918 */ /* 0x001fe20000000000 */
.L_x_1:
[----:B------:R-:W-:Y:S05]  /*0190*/  BSYNC B0 ;  /* 0x0000000000007941 */ /* 0x000fea0003800000 */
.L_x_0:
[----:B------:R-:W0:Y:S01]  /*01a0*/  SHFL.IDX PT, R3, R0, RZ, 0x1f ;  /* 0x00001fff00037589 */ /* 0x000e2200000e0000 */
[----:B------:R-:W-:Y:S01]  /*01b0*/  UISETP.NE.AND UP0, UPT, UR8, 0x3, UPT ;  /* 0x000000030800788c */ /* 0x000fe2000bf05270 */
[----:B------:R-:W-:Y:S01]  /*01c0*/  ISETP.NE.AND P1, PT, RZ, UR6, PT ;  /* 0x00000006ff007c0c */ /* 0x000fe2000bf25270 */
[----:B------:R-:W-:Y:S02]  /*01d0*/  UIADD3 UR10, UR6, -0x1, URZ ;  /* 0xffffffff060a7890 */ /* 0x000fe4000fffe03f */
[----:B------:R-:W-:Y:S02]  /*01e0*/  UISETP.EQ.OR UP0, UPT, UR8, URZ, !UP0 ;  /* 0x0000003f0800728c */ /* 0x000fe4000c702670 */
[----:B------:R-:W-:Y:S02]  /*01f0*/  UISETP.GE.U32.AND UP1, UPT, UR10, 0x2, UPT ;  /* 0x000000020a00788c */ /* 0x000fe4000bf26070 */
[----:B------:R-:W-:-:S04]  /*0200*/  UISETP.EQ.AND UP0, UPT, UR6, URZ, UP0 ;  /* 0x0000003f0600728c */ /* 0x000fc80008702270 */
[----:B------:R-:W-:-:S04]  /*0210*/  USEL UR13, URZ, 0x1, !UP0 ;  /* 0x000000013f0d7887 */ /* 0x000fc8000c000000 */
[----:B------:R-:W-:Y:S01]  /*0220*/  USEL UR13, UR13, 0x2, UP1 ;  /* 0x000000020d0d7887 */ /* 0x000fe20008800000 */
[----:B0-----:R-:W-:-:S13]  /*0230*/  ISETP.NE.AND P0, PT, R3, RZ, PT ;  /* 0x000000ff0300720c */ /* 0x001fda0003f05270 */
[----:B------:R-:W-:Y:S05]  /*0240*/  @P0 BRA `(.L_x_2) ;  /* 0x00000000008c0947 */ /* 0x000fea0003800000 */
[----:B------:R-:W-:Y:S01]  /*0250*/  ELECT P0, URZ, PT ;  /* 0x00000000003f782f */ /* 0x000fe20003800000 */
[----:B------:R-:W-:-:S12]  /*0260*/  BSSY B0, `(.L_x_2) ;  /* 0x0000021000007945 */ /* 0x000fd80003800000 */
[----:B------:R-:W-:Y:S05]  /*0270*/  @!P0 BRA `(.L_x_3) ;  /* 0x00000000007c8947 */ /* 0x000fea0003800000 */
[----:B------:R-:W0:Y:S01]  /*0280*/  S2UR UR9, SR_CgaCtaId ;  /* 0x00000000000979c3 */ /* 0x000e220000008800 */
[----:B------:R-:W-:Y:S01]  /*0290*/  UMOV UR4, 0x400 ;  /* 0x0000040000047882 */ /* 0x000fe20000000000 */
[----:B------:R-:W-:Y:S01]  /*02a0*/  UMOV UR5, 0x1 ;  /* 0x0000000100057882 */ /* 0x000fe20000000000 */
[----:B------:R-:W-:Y:S02]  /*02b0*/  UMOV UR6, 0x4 ;  /* 0x0000000400067882 */ /* 0x000fe40000000000 */
[----:B------:R-:W-:-:S04]  /*02c0*/  UIADD3 UR6, -UR6, 0x100000, URZ ;  /* 0x0010000006067890 */ /* 0x000fc8000fffe13f */
[----:B------:R-:W-:Y:S02]  /*02d0*/  USHF.L.U32 UR7, UR6, 0xb, URZ ;  /* 0x0000000b06077899 */ /* 0x000fe4000800063f */
[----:B------:R-:W-:Y:S02]  /*02e0*/  USHF.L.U32 UR6, UR6, 0x1, URZ ;  /* 0x0000000106067899 */ /* 0x000fe4000800063f */
[----:B0-----:R-:W-:Y:S02]  /*02f0*/  ULEA UR9, UR9, UR4, 0x18 ;  /* 0x0000000409097291 */ /* 0x001fe4000f8ec03f */
[----:B------:R-:W-:-:S04]  /*0300*/  UIADD3 UR4, -UR5, 0x100000, URZ ;  /* 0x0010000005047890 */ /* 0x000fc8000fffe13f */
[----:B------:R-:W-:Y:S02]  /*0310*/  USHF.L.U32 UR5, UR4, 0xb, URZ ;  /* 0x0000000b04057899 */ /* 0x000fe4000800063f */
[----:B------:R-:W-:Y:S01]  /*0320*/  USHF.L.U32 UR4, UR4, 0x1, URZ ;  /* 0x0000000104047899 */ /* 0x000fe2000800063f */
[----:B------:R-:W0:Y:S11]  /*0330*/  FENCE.VIEW.ASYNC.S ;  /* 0x00000000000073c6 */ /* 0x000e360000000000 */
[----:B0-----:R0:W1:Y:S01]  /*0340*/  SYNCS.EXCH.64 URZ, [UR9], UR4 ;  /* 0x00000004093f75b2 */ /* 0x0010620008000100 */
[----:B------:R0:W2:Y:S01]  /*0350*/  SYNCS.EXCH.64 URZ, [UR9+0x48], UR6 ;  /* 0x00004806093f75b2 */ /* 0x0000a20008000100 */
[----:B------:R0:W3:Y:S01]  /*0360*/  SYNCS.EXCH.64 URZ, [UR9+0x8], UR4 ;  /* 0x00000804093f75b2 */ /* 0x0000e20008000100 */
[----:B------:R0:W4:Y:S01]  /*0370*/  SYNCS.EXCH.64 URZ, [UR9+0x50], UR6 ;  /* 0x00005006093f75b2 */ /* 0x0001220008000100 */
[----:B------:R0:W0:Y:S01]  /*0380*/  SYNCS.EXCH.64 URZ, [UR9+0x10], UR4 ;  /* 0x00001004093f75b2 */ /* 0x0000220008000100 */
        /* <DEDUP_REMOVED lines=13> */
[----:B------:R-:W-:Y:S01]  /*0460*/  NOP ;  /* 0x0000000000007918 */ /* 0x000fe20000000000 */
.L_x_3:
[----:B0-----:R-:W-:Y:S05]  /*0470*/  BSYNC B0 ;  /* 0x0000000000007941 */ /* 0x001fea0003800000 */
.L_x_2:
[----:B------:R-:W-:Y:S01]  /*0480*/  SHF.R.S32.HI R2, RZ, 0x1f, R4 ;  /* 0x0000001fff027819 */ /* 0x000fe20000011404 */
[----:B------:R-:W0:Y:S01]  /*0490*/  SHFL.IDX PT, R0, R0, RZ, 0x1f ;  /* 0x00001fff00007589 */ /* 0x000e2200000e0000 */
[----:B------:R-:W5:Y:S01]  /*04a0*/  S2UR UR9, SR_CTAID.X ;  /* 0x00000000000979c3 */ /* 0x000f620000002500 */
[----:B------:R-:W-:Y:S02]  /*04b0*/  ELECT P0, URZ, PT ;  /* 0x00000000003f782f */ /* 0x000fe40003800000 */
[----:B------:R-:W-:Y:S01]  /*04c0*/  LEA.HI R2, R2, R4, RZ, 0x7 ;  /* 0x0000000402027211 */ /* 0x000fe200078f38ff */
[----:B------:R-:W-:Y:S01]  /*04d0*/  ULDC UR4, c[0x0][0x150] ;  /* 0x0000540000047ab9 */ /* 0x000fe20000000800 */
[----:B------:R-:W-:Y:S01]  /*04e0*/  SHF.R.S32.HI R6, RZ, 0x1f, R3 ;  /* 0x0000001fff067819 */ /* 0x000fe20000011403 */
[----:B------:R-:W-:Y:S01]  /*04f0*/  NOP ;  /* 0x0000000000007918 */ /* 0x000fe20000000000 */
[----:B------:R-:W-:Y:S01]  /*0500*/  LOP3.LUT R2, R2, 0xffffff80, RZ, 0xc0, !PT ;  /* 0xffffff8002027812 */ /* 0x000fe200078ec0ff */
[----:B------:R-:W-:Y:S01]  /*0510*/  NOP ;  /* 0x0000000000007918 */ /* 0x000fe20000000000 */
[----:B------:R-:W-:Y:S01]  /*0520*/  LEA.HI R6, R6, R3, RZ, 0x2 ;  /* 0x0000000306067211 */ /* 0x000fe200078f10ff */
[----:B------:R-:W1:Y:S02]  /*0530*/  LDC R8, c[0x0][0x144] ;  /* 0x00005100ff087b82 */ /* 0x000e640000000800 */
[----:B------:R-:W-:Y:S01]  /*0540*/  IMAD.IADD R4, R4, 0x1, -R2 ;  /* 0x0000000104047824 */ /* 0x000fe200078e0a02 */
[----:B------:R-:W-:Y:S01]  /*0550*/  LOP3.LUT R6, R6, 0x3ffffffc, RZ, 0xc0, !PT ;  /* 0x3ffffffc06067812 */ /* 0x000fe200078ec0ff */
[----:B------:R-:W2:Y:S03]  /*0560*/  S2R R2, SR_CTAID.Y ;  /* 0x0000000000027919 */ /* 0x000ea60000002600 */
[----:B------:R-:W-:Y:S01]  /*0570*/  SHF.R.S32.HI R5, RZ, 0x1f, R4 ;  /* 0x0000001fff057819 */ /* 0x000fe20000011404 */
[----:B------:R-:W-:Y:S01]  /*0580*/  IMAD.IADD R6, R3, 0x1, -R6 ;  /* 0x0000000103067824 */ /* 0x000fe200078e0a06 */
[----:B------:R-:W3:Y:S02]  /*0590*/  LDC R15, c[0x0][0x148] ;  /* 0x00005200ff0f7b82 */ /* 0x000ee40000000800 */
[----:B------:R-:W-:-:S02]  /*05a0*/  LEA.HI R5, R5, R4, RZ, 0x3 ;  /* 0x0000000405057211 */ /* 0x000fc400078f18ff */
[----:B0-----:R-:W-:Y:S02]  /*05b0*/  ISETP.NE.OR P0, PT, R0, RZ, !P0 ;  /* 0x000000ff0000720c */ /* 0x001fe40004705670 */
[--C-:B------:R-:W-:Y:S02]  /*05c0*/  SHF.R.S32.HI R0, RZ, 0x3, R5.reuse ;  /* 0x00000003ff007819 */ /* 0x100fe40000011405 */
[----:B------:R-:W-:Y:S02]  /*05d0*/  SHF.R.S32.HI R5, RZ, 0x1f, R5 ;  /* 0x0000001fff057819 */ /* 0x000fe40000011405 */
[----:B-----5:R-:W-:Y:S02]  /*05e0*/  I2FP.F32.U32 R7, UR9 ;  /* 0x0000000900077c45 */ /* 0x020fe40008201000 */
[----:B------:R-:W-:-:S03]  /*05f0*/  LEA.HI R5, R5, R0, RZ, 0x2 ;  /* 0x0000000005057211 */ /* 0x000fc600078f10ff */
[----:B------:R-:W-:Y:S01]  /*0600*/  FMUL R7, R7, UR4 ;  /* 0x0000000407077c20 */ /* 0x000fe20008400000 */
[----:B------:R-:W-:Y:S01]  /*0610*/  LOP3.LUT R5, R5, 0xfffffffc, RZ, 0xc0, !PT ;  /* 0xfffffffc05057812 */ /* 0x000fe200078ec0ff */
[----:B------:R-:W-:Y:S01]  /*0620*/  VOTEU.ALL UP0, P0 ;  /* 0x00000000003f7886 */ /* 0x000fe20000000000 */
[----:B------:R-:W-:Y:S01]  /*0630*/  ULDC UR4, c[0x0][0x154] ;  /* 0x0000550000047ab9 */ /* 0x000fe20000000800 */
[----:B------:R-:W-:Y:S02]  /*0640*/  VOTEU.ALL UP1, P0 ;  /* 0x00000000003f7886 */ /* 0x000fe40000020000 */
[----:B------:R-:W0:Y:S01]  /*0650*/  F2I.U32.TRUNC.NTZ R7, R7 ;  /* 0x0000000700077305 */ /* 0x000e22000020f000 */
[----:B------:R-:W-:Y:S01]  /*0660*/  IMAD.IADD R5, R0, 0x1, -R5 ;  /* 0x0000000100057824 */ /* 0x000fe200078e0a05 */
[----:B------:R-:W5:Y:S01]  /*0670*/  @!UP0 S2UR UR7, SR_CgaCtaId ;  /* 0x00000000000789c3 */ /* 0x000f620000008800 */
[----:B------:R-:W-:Y:S02]  /*0680*/  @!UP0 UMOV UR6, 0x400 ;  /* 0x0000040000068882 */ /* 0x000fe40000000000 */
[----:B------:R-:W-:Y:S01]  /*0690*/  IMAD R5, R6, 0x4, R5 ;  /* 0x0000000406057824 */ /* 0x000fe200078e0205 */
[----:B--2---:R-:W-:-:S04]  /*06a0*/  I2FP.F32.U32 R6, R2 ;  /* 0x0000000200067245 */ /* 0x004fc80000201000 */
[----:B------:R-:W-:Y:S01]  /*06b0*/  LEA.HI R0, R5, R5, RZ, 0x1 ;  /* 0x0000000505007211 */ /* 0x000fe200078f08ff */
[----:B------:R-:W-:Y:S01]  /*06c0*/  FMUL R6, R6, UR4 ;  /* 0x0000000406067c20 */ /* 0x000fe20008400000 */
[----:B------:R-:W-:Y:S02]  /*06d0*/  UMOV UR4, 0x20 ;  /* 0x0000002000047882 */ /* 0x000fe40000000000 */
[----:B------:R-:W-:Y:S01]  /*06e0*/  LOP3.LUT R0, R0, 0xfffffffe, RZ, 0xc0, !PT ;  /* 0xfffffffe00007812 */ /* 0x000fe200078ec0ff */
[----:B0-----:R-:W-:Y:S01]  /*06f0*/  IMAD.MOV R13, RZ, RZ, -R7 ;  /* 0x000000ffff0d7224 */ /* 0x001fe200078e0a07 */
[----:B------:R-:W-:-:S04]  /*0700*/  @!UP0 UIADD3 UR4, -UR4, 0x100000, URZ ;  /* 0x0010000004048890 */ /* 0x000fc8000fffe13f */
[----:B------:R-:W-:Y:S02]  /*0710*/  @!UP0 USHF.L.U32 UR5, UR4, 0xb, URZ ;  /* 0x0000000b04058899 */ /* 0x000fe4000800063f */
[----:B------:R-:W-:Y:S01]  /*0720*/  @!UP0 USHF.L.U32 UR4, UR4, 0x1, URZ ;  /* 0x0000000104048899 */ /* 0x000fe2000800063f */
[----:B------:R-:W0:Y:S01]  /*0730*/  F2I.U32.TRUNC.NTZ R6, R6 ;  /* 0x0000000600067305 */ /* 0x000e22000020f000 */
[----:B------:R-:W2:Y:S01]  /*0740*/  LDC R7, c[0x0][0x140] ;  /* 0x00005000ff077b82 */ /* 0x000ea20000000800 */
[----:B-1----:R-:W-:Y:S02]  /*0750*/  IMAD R13, R8, R13, UR9 ;  /* 0x00000009080d7e24 */ /* 0x002fe4000f8e020d */
[----:B------:R-:W-:-:S05]  /*0760*/  IMAD.IADD R0, R5, 0x1, -R0 ;  /* 0x0000000105007824 */ /* 0x000fca00078e0a00 */
[----:B------:R-:W-:Y:S01]  /*0770*/  ISETP.NE.AND P2, PT, R0, R13, PT ;  /* 0x0000000d0000720c */ /* 0x000fe20003f45270 */
[C---:B------:R-:W-:Y:S01]  /*0780*/  IMAD.SHL.U32 R0, R5.reuse, 0x4, RZ ;  /* 0x0000000405007824 */ /* 0x040fe200078e00ff */
[----:B-----5:R-:W-:Y:S01]  /*0790*/  @!UP0 ULEA UR6, UR7, UR6, 0x18 ;  /* 0x0000000607068291 */ /* 0x020fe2000f8ec03f */
[----:B------:R-:W-:Y:S01]  /*07a0*/  VOTEU.ALL UP0, P0 ;  /* 0x00000000003f7886 */ /* 0x000fe20000000000 */
[----:B------:R-:W-:Y:S01]  /*07b0*/  LOP3.LUT P0, RZ, R4, 0x7, RZ, 0xc0, !PT ;  /* 0x0000000704ff7812 */ /* 0x000fe2000780c0ff */
[----:B0-----:R-:W-:Y:S01]  /*07c0*/  IMAD.MOV R12, RZ, RZ, -R6 ;  /* 0x000000ffff0c7224 */ /* 0x001fe200078e0a06 */
[----:B------:R-:W-:-:S03]  /*07d0*/  LOP3.LUT R9, R5, 0xc, R0, 0x78, !PT ;  /* 0x0000000c05097812 */ /* 0x000fc600078e7800 */
[----:B---3--:R-:W-:Y:S01]  /*07e0*/  IMAD R5, R15, R12, R2 ;  /* 0x0000000c0f057224 */ /* 0x008fe200078e0202 */
[C---:B------:R-:W-:Y:S01]  /*07f0*/  ISETP.LT.U32.AND P0, PT, R9.reuse, 0x2, !P0 ;  /* 0x000000020900780c */ /* 0x040fe20004701070 */
[----:B------:R0:W-:Y:S02]  /*0800*/  STL [R1+0xc5c], R9 ;  /* 0x000c5c0901007387 */ /* 0x0001e40000100800 */
[----:B------:R-:W-:Y:S02]  /*0810*/  @P2 LEA.HI R0, R9, R9, RZ, 0x1 ;  /* 0x0000000909002211 */ /* 0x000fe400078f08ff */
[----:B------:R-:W1:Y:S02]  /*0820*/  FENCE.VIEW.ASYNC.S ;  /* 0x00000000000073c6 */ /* 0x000e640000000000 */
[----:B-1----:R0:W1:Y:S01]  /*0830*/  @!UP0 SYNCS.EXCH.64 URZ, [UR6+0xa0], UR4 ;  /* 0x0000a004063f85b2 */ /* 0x0020620008000100 */
[----:B--2---:R-:W-:Y:S02]  /*0840*/  ISETP.EQ.U32.AND P5, PT, R7, 0x1, PT ;  /* 0x000000010700780c */ /* 0x004fe40003fa2070 */
[----:B------:R-:W-:-:S04]  /*0850*/  @P2 SHF.R.S32.HI R0, RZ, 0x1, R0 ;  /* 0x00000001ff002819 */ /* 0x000fc80000011400 */
[----:B------:R-:W-:Y:S01]  /*0860*/  @P2 ISETP.NE.AND P3, PT, R0, R5, PT ;  /* 0x000000050000220c */ /* 0x000fe20003f65270 */
[----:B------:R-:W-:Y:S01]  /*0870*/  IMAD.MOV.U32 R0, RZ, RZ, 0x1 ;  /* 0x00000001ff007424 */ /* 0x000fe200078e00ff */
[----:B------:R-:W-:Y:S02]  /*0880*/  SEL R5, RZ, 0x1, !P0 ;  /* 0x00000001ff057807 */ /* 0x000fe40004000000 */
[----:B------:R-:W-:-:S04]  /*0890*/  @P2 SEL R0, RZ, 0x1, P3 ;  /* 0x00000001ff002807 */ /* 0x000fc80001800000 */
[----:B------:R-:W-:Y:S01]  /*08a0*/  LOP3.LUT R0, R0, R5, RZ, 0xc0, !PT ;  /* 0x0000000500007212 */ /* 0x000fe200078ec0ff */
[----:B------:R0:W2:Y:S01]  /*08b0*/  @!UP1 SYNCS.EXCH.64 URZ, [UR6+0xa8], UR4 ;  /* 0x0000a804063f95b2 */ /* 0x0000a20008000100 */
[----:B------:R-:W-:-:S03]  /*08c0*/  NOP ;  /* 0x0000000000007918 */ /* 0x000fc60000000000 */
[----:B------:R0:W-:Y:S01]  /*08d0*/  STL [R1+0xc58], R0 ;  /* 0x000c580001007387 */ /* 0x0001e20000100800 */
[----:B-1----:R-:W-:Y:S05]  /*08e0*/  @!P5 BRA `(.L_x_4) ;  /* 0x000000000008d947 */ /* 0x002fea0003800000 */
[----:B--2-4-:R-:W-:Y:S01]  /*08f0*/  UCGABAR_ARV ;  /* 0x00000000000079c7 */ /* 0x014fe20008000000 */
[----:B------:R-:W-:Y:S05]  /*0900*/  BRA `(.L_x_5) ;  /* 0x0000000000047947 */ /* 0x000fea0003800000 */
.L_x_4:
[----:B--2-4-:R-:W-:Y:S01]  /*0910*/  NOP ;  /* 0x0000000000007918 */ /* 0x014fe20000000000 */
.L_x_5:
[----:B0-----:R-:W0:Y:S01]  /*0920*/  LDC R0, c[0x0][0x65c] ;  /* 0x00019700ff007b82 */ /* 0x001e220000000800 */
[----:B------:R-:W-:Y:S02]  /*0930*/  IMAD.U32 R4, RZ, RZ, UR9 ;  /* 0x00000009ff047e24 */ /* 0x000fe4000f8e00ff */
[----:B------:R-:W-:Y:S01]  /*0940*/  IMAD.MOV.U32 R5, RZ, RZ, RZ ;  /* 0x000000ffff057224 */ /* 0x000fe200078e00ff */
[----:B0-----:R-:W-:-:S13]  /*0950*/  ISETP.NE.AND P4, PT, R0, 0x1, PT ;  /* 0x000000010000780c */ /* 0x001fda0003f85270 */
[----:B------:R-:W0:Y:S01]  /*0960*/  @P4 LDC R7, c[0x0][0x10] ;  /* 0x00000400ff074b82 */ /* 0x000e220000000800 */
[----:B------:R-:W-:Y:S02]  /*0970*/  @P4 IMAD.MOV.U32 R3, RZ, RZ, RZ ;  /* 0x000000ffff034224 */ /* 0x000fe400078e00ff */
[----:B------:R-:W-:-:S05]  /*0980*/  @P4 IMAD.MOV.U32 R11, RZ, RZ, RZ ;  /* 0x000000ffff0b4224 */ /* 0x000fca00078e00ff */
[----:B------:R-:W1:Y:S01]  /*0990*/  @!P4 LDC R9, c[0x0][0xc] ;  /* 0x00000300ff09cb82 */ /* 0x000e620000000800 */
[----:B0-----:R-:W-:-:S04]  /*09a0*/  @P4 IMAD.WIDE.U32 R6, R7, UR9, R2 ;  /* 0x0000000907064c25 */ /* 0x001fc8000f8e0002 */
[----:B------:R-:W-:Y:S02]  /*09b0*/  @P4 IMAD.MOV.U32 R8, RZ, RZ, R6 ;  /* 0x000000ffff084224 */ /* 0x000fe400078e0006 */
[----:B------:R-:W-:Y:S02]  /*09c0*/  @P4 IMAD.IADD R16, R7, 0x1, R11 ;  /* 0x0000000107104824 */ /* 0x000fe400078e020b */
[----:B-1----:R-:W-:-:S04]  /*09d0*/  @!P4 IMAD.WIDE.U32 R4, R2, R9, R4 ;  /* 0x000000090204c225 */ /* 0x002fc800078e0004 */
[----:B------:R-:W-:Y:S02]  /*09e0*/  @!P4 IMAD.MOV.U32 R8, RZ, RZ, R4 ;  /* 0x000000ffff08c224 */ /* 0x000fe400078e0004 */
[----:B------:R-:W-:-:S03]  /*09f0*/  @!P4 IMAD.MOV.U32 R16, RZ, RZ, R5 ;  /* 0x000000ffff10c224 */ /* 0x000fc600078e0005 */
[----:B------:R0:W-:Y:S04]  /*0a00*/  STL [R1+0xc64], R8 ;  /* 0x000c640801007387 */ /* 0x0001e80000100800 */
[----:B------:R0:W-:Y:S01]  /*0a10*/  STL [R1+0xc60], R16 ;  /* 0x000c601001007387 */ /* 0x0001e20000100800 */
[----:B------:R-:W-:Y:S05]  /*0a20*/  @!P5 BRA `(.L_x_6) ;  /* 0x00000000000cd947 */ /* 0x000fea0003800000 */
[----:B------:R-:W-:Y:S01]  /*0a30*/  UCGABAR_WAIT ;  /* 0x0000000000007dc7 */ /* 0x000fe20008000000 */
[----:B------:R-:W-:Y:S01]  /*0a40*/  CCTL.IVALL ;  /* 0x00000000ff00798f */ /* 0x000fe20002000000 */
[----:B------:R-:W-:Y:S05]  /*0a50*/  BRA `(.L_x_7) ;  /* 0x0000000000047947 */ /* 0x000fea0003800000 */
.L_x_6:
[----:B------:R-:W-:Y:S06]  /*0a60*/  BAR.SYNC.DEFER_BLOCKING 0x0 ;  /* 0x0000000000007b1d */ /* 0x000fec0000010000 */
.L_x_7:
[----:B------:R-:W-:Y:S05]  /*0a70*/  @!P1 BRA `(.L_x_8) ;  /* 0x0000045000d89947 */ /* 0x000fea0003800000 */
[----:B------:R-:W-:-:S06]  /*0a80*/  UISETP.GT.U32.AND UP0, UPT, UR10, 0x1, UPT ;  /* 0x000000010a00788c */ /* 0x000fcc000bf04070 */
[----:B------:R-:W-:-:S13]  /*0a90*/  PLOP3.LUT P0, PT, PT, PT, UP0, 0x80, 0x0 ;  /* 0x000000000000781c */ /* 0x000fda0003f0f008 */
[----:B------:R-:W-:Y:S05]  /*0aa0*/  @P0 EXIT ;  /* 0x000000000000094d */ /* 0x000fea0003800000 */
[----:B------:R-:W-:Y:S01]  /*0ab0*/  IMAD.MOV.U32 R5, RZ, RZ, -0x1 ;  /* 0xffffffffff057424 */ /* 0x000fe200078e00ff */
[----:B------:R-:W-:Y:S01]  /*0ac0*/  ULDC.64 UR4, c[0x0][0x650] ;  /* 0x0001940000047ab9 */ /* 0x000fe20000000a00 */
[----:B------:R-:W-:Y:S01]  /*0ad0*/  IMAD.MOV.U32 R4, RZ, RZ, -0x1 ;  /* 0xffffffffff047424 */ /* 0x000fe200078e00ff */
[----:B------:R-:W-:Y:S01]  /*0ae0*/  ISETP.GE.U32.AND P0, PT, R8, UR4, PT ;  /* 0x0000000408007c0c */ /* 0x000fe2000bf06070 */
[----:B------:R-:W-:Y:S01]  /*0af0*/  UMOV UR14, 0xffffffff ;  /* 0xffffffff000e7882 */ /* 0x000fe20000000000 */
[----:B------:R1:W-:Y:S01]  /*0b00*/  STL [R1+0xc68], R5 ;  /* 0x000c680501007387 */ /* 0x0003e20000100800 */
[----:B------:R-:W-:Y:S02]  /*0b10*/  PRMT R0, RZ, 0x7610, R0 ;  /* 0x00007610ff007816 */ /* 0x000fe40000000000 */
[----:B------:R-:W-:Y:S01]  /*0b20*/  ISETP.GE.U32.AND.EX P0, PT, R16, UR5, PT, P0 ;  /* 0x0000000510007c0c */ /* 0x000fe2000bf06100 */
[----:B------:R1:W-:-:S12]  /*0b30*/  STL [R1+0xc6c], R4 ;  /* 0x000c6c0401007387 */ /* 0x0003d80000100800 */
[----:B-1----:R-:W-:Y:S05]  /*0b40*/  @P0 BRA `(.L_x_9) ;  /* 0x00000004003c0947 */ /* 0x002fea0003800000 */
[----:B------:R-:W-:Y:S01]  /*0b50*/  ULDC.64 UR14, c[0x0][0x628] ;  /* 0x00018a00000e7ab9 */ /* 0x000fe20000000a00 */
[----:B------:R-:W1:Y:S01]  /*0b60*/  LDC.64 R6, c[0x0][0x620] ;  /* 0x00018800ff067b82 */ /* 0x000e620000000a00 */
[----:B------:R-:W-:Y:S01]  /*0b70*/  ISETP.NE.U32.AND P0, PT, RZ, UR14, PT ;  /* 0x0000000eff007c0c */ /* 0x000fe2000bf05070 */
[----:B------:R-:W-:Y:S01]  /*0b80*/  ULDC UR11, c[0x0][0x630] ;  /* 0x00018c00000b7ab9 */ /* 0x000fe20000000800 */
[----:B------:R-:W-:Y:S02]  /*0b90*/  R2UR UR4, R8 ;  /* 0x00000000080472ca */ /* 0x000fe400000e0000 */
[----:B------:R-:W-:Y:S02]  /*0ba0*/  ISETP.NE.AND.EX P0, PT, RZ, UR15, PT, P0 ;  /* 0x0000000fff007c0c */ /* 0x000fe4000bf05300 */
[----:B------:R-:W-:-:S11]  /*0bb0*/  R2UR UR5, R16 ;  /* 0x00000000100572ca */ /* 0x000fd600000e0000 */
[----:B------:R-:W-:Y:S05]  /*0bc0*/  @!P0 BRA `(.L_x_10) ;  /* 0x0000000000308947 */ /* 0x000fea0003800000 */
[----:B------:R-:W-:Y:S01]  /*0bd0*/  R2UR UR4, R8 ;  /* 0x00000000080472ca */ /* 0x000fe200000e0000 */
[----:B------:R-:W-:Y:S01]  /*0be0*/  ULDC UR8, c[0x0][0x634] ;  /* 0x00018d0000087ab9 */ /* 0x000fe20000000800 */
[----:B------:R-:W-:-:S11]  /*0bf0*/  R2UR UR10, R16 ;  /* 0x00000000100a72ca */ /* 0x000fd600000e0000 */
[----:B------:R-:W-:-:S04]  /*0c00*/  UIADD3 UR8, UP0, UR4, UR8, URZ ;  /* 0x0000000804087290 */ /* 0x000fc8000ff1e03f */
[----:B------:R-:W-:-:S04]  /*0c10*/  UIADD3.X UR10, URZ, UR10, URZ, UP0, !UPT ;  /* 0x0000000a3f0a7290 */ /* 0x000fc800087fe43f */
[----:B------:R-:W-:-:S04]  /*0c20*/  UIMAD.WIDE.U32 UR4, UR10, UR14, URZ ;  /* 0x0000000e0a0472a5 */ /* 0x000fc8000f8e003f */
[----:B------:R-:W-:Y:S02]  /*0c30*/  UIMAD.WIDE.U32 UR6, UP0, UR8, UR15, UR4 ;  /* 0x0000000f080672a5 */ /* 0x000fe4000f800004 */
[----:B------:R-:W-:Y:S02]  /*0c40*/  UIMAD.WIDE.U32 UR4, UR8, UR14, URZ ;  /* 0x0000000e080472a5 */ /* 0x000fe4000f8e003f */
[----:B------:R-:W-:Y:S02]  /*0c50*/  UIADD3.X UR9, URZ, URZ, URZ, UP0, !UPT ;  /* 0x0000003f3f097290 */ /* 0x000fe400087fe43f */
[----:B------:R-:W-:Y:S01]  /*0c60*/  UIADD3 URZ, UP0, UR5, UR6, URZ ;  /* 0x00000006053f7290 */ /* 0x000fe2000ff1e03f */
[----:B------:R-:W-:-:S03]  /*0c70*/  UMOV UR8, UR7 ;  /* 0x0000000700087c82 */ /* 0x000fc60008000000 */
[----:B------:R-:W-:-:S12]  /*0c80*/  UIMAD.WIDE.U32.X UR4, UR10, UR15, UR8, UP0 ;  /* 0x0000000f0a0472a5 */ /* 0x000fd800080e0408 */
.L_x_10:
[----:B------:R-:W-:Y:S01]  /*0c90*/  USHF.R.U64 UR14, UR4, UR11, UR5 ;  /* 0x0000000b040e7299 */ /* 0x000fe20008001205 */
[----:B------:R-:W2:Y:S01]  /*0ca0*/  LDC.64 R20, c[0x0][0x640] ;  /* 0x00019000ff147b82 */ /* 0x000ea20000000a00 */
[----:B------:R-:W-:Y:S01]  /*0cb0*/  USHF.R.U32.HI UR4, URZ, UR11, UR5 ;  /* 0x0000000b3f047299 */ /* 0x000fe20008011605 */
[----:B------:R-:W-:Y:S02]  /*0cc0*/  IMAD.MOV.U32 R4, RZ, RZ, R8 ;  /* 0x000000ffff047224 */ /* 0x000fe400078e0008 */
[----:B------:R-:W-:Y:S01]  /*0cd0*/  IMAD R12, R15, R12, R2 ;  /* 0x0000000c0f0c7224 */ /* 0x000fe200078e0202 */
[----:B------:R-:W-:Y:S01]  /*0ce0*/  IADD3 R3, P0, RZ, -UR14, RZ ;  /* 0x8000000eff037c10 */ /* 0x000fe2000ff1e0ff */
[----:B------:R-:W-:Y:S02]  /*0cf0*/  IMAD.MOV.U32 R15, RZ, RZ, 0x1 ;  /* 0x00000001ff0f7424 */ /* 0x000fe400078e00ff */
[----:B------:R-:W3:Y:S02]  /*0d00*/  LDC R10, c[0x0][0x618] ;  /* 0x00018600ff0a7b82 */ /* 0x000ee40000000800 */
[----:B------:R-:W-:-:S04]  /*0d10*/  IMAD.X R5, RZ, RZ, ~UR4, P0 ;  /* 0x80000004ff057e24 */ /* 0x000fc800080e06ff */
[-C--:B-1----:R-:W-:Y:S02]  /*0d20*/  IMAD R0, R5, R6.reuse, RZ ;  /* 0x0000000605007224 */ /* 0x082fe400078e02ff */
[----:B------:R-:W1:Y:S01]  /*0d30*/  LDC R14, c[0x0][0x608] ;  /* 0x00018200ff0e7b82 */ /* 0x000e620000000800 */
[----:B------:R-:W-:Y:S02]  /*0d40*/  IMAD.MOV.U32 R5, RZ, RZ, R16 ;  /* 0x000000ffff057224 */ /* 0x000fe400078e0010 */
[----:B------:R-:W-:-:S05]  /*0d50*/  IMAD.WIDE.U32 R4, R3, R6, R4 ;  /* 0x0000000603047225 */ /* 0x000fca00078e0004 */
[----:B------:R-:W4:Y:S01]  /*0d60*/  LDC R18, c[0x0][0x658] ;  /* 0x00019600ff127b82 */ /* 0x000f220000000800 */
[----:B------:R-:W-:Y:S01]  /*0d70*/  IMAD R3, R3, R7, R0 ;  /* 0x0000000703037224 */ /* 0x000fe200078e0200 */
[----:B--2---:R-:W-:-:S03]  /*0d80*/  ISETP.NE.U32.AND P0, PT, R20, RZ, PT ;  /* 0x000000ff1400720c */ /* 0x004fc60003f05070 */
[----:B------:R-:W-:Y:S01]  /*0d90*/  IMAD.IADD R3, R5, 0x1, R3 ;  /* 0x0000000105037824 */ /* 0x000fe200078e0203 */
[----:B------:R-:W-:Y:S01]  /*0da0*/  ISETP.NE.AND.EX P0, PT, R21, RZ, PT, P0 ;  /* 0x000000ff1500720c */ /* 0x000fe20003f05300 */
[----:B------:R-:W-:Y:S01]  /*0db0*/  IMAD.MOV.U32 R5, RZ, RZ, -0x1 ;  /* 0xffffffffff057424 */ /* 0x000fe200078e00ff */
[----:B0-----:R-:W0:Y:S02]  /*0dc0*/  LDC R16, c[0x0][0x600] ;  /* 0x00018000ff107b82 */ /* 0x001e240000000800 */
[-CC-:B---3--:R-:W-:Y:S02]  /*0dd0*/  SHF.R.U64 R8, R4, R10.reuse, R3.reuse ;  /* 0x0000000a04087219 */ /* 0x188fe40000001203 */
[----:B------:R-:W-:-:S04]  /*0de0*/  SHF.R.U32.HI R3, RZ, R10, R3 ;  /* 0x0000000aff037219 */ /* 0x000fc80000011603 */
[----:B------:R-:W2:Y:S01]  /*0df0*/  LDC R11, c[0x0][0x648] ;  /* 0x00019200ff0b7b82 */ /* 0x000ea20000000800 */
[-CC-:B-1----:R-:W-:Y:S02]  /*0e00*/  SHF.R.U64 R23, R8, R14.reuse, R3.reuse ;  /* 0x0000000e08177219 */ /* 0x182fe40000001203 */
[----:B------:R-:W-:-:S05]  /*0e10*/  SHF.R.U32.HI R3, RZ, R14, R3 ;  /* 0x0000000eff037219 */ /* 0x000fca0000011603 */
[----:B------:R-:W1:Y:S01]  /*0e20*/  LDC R17, c[0x0][0x638] ;  /* 0x00018e00ff117b82 */ /* 0x000e620000000800 */
[-CC-:B----4-:R-:W-:Y:S02]  /*0e30*/  SHF.R.U64 R10, R23, R18.reuse, R3.reuse ;  /* 0x00000012170a7219 */ /* 0x190fe40000001203 */
[-C--:B------:R-:W-:Y:S02]  /*0e40*/  SHF.L.U32 R0, R5, R18.reuse, RZ ;  /* 0x0000001205007219 */ /* 0x080fe400000006ff */
[----:B------:R-:W-:Y:S01]  /*0e50*/  SHF.R.U32.HI R3, RZ, R18, R3 ;  /* 0x00000012ff037219 */ /* 0x000fe20000011603 */
[----:B------:R-:W-:Y:S01]  /*0e60*/  IMAD.MOV.U32 R2, RZ, RZ, R10 ;  /* 0x000000ffff027224 */ /* 0x000fe200078e000a */
[----:B------:R-:W-:Y:S01]  /*0e70*/  LOP3.LUT R0, RZ, R0, RZ, 0x33, !PT ;  /* 0x00000000ff007212 */ /* 0x000fe200078e33ff */
[----:B------:R-:W3:Y:S01]  /*0e80*/  LDC R19, c[0x0][0x610] ;  /* 0x00018400ff137b82 */ /* 0x000ee20000000800 */
[----:B------:R-:W-:Y:S05]  /*0e90*/  @!P0 BRA `(.L_x_11) ;  /* 0x0000000000288947 */ /* 0x000fea0003800000 */
[----:B------:R-:W4:Y:S02]  /*0ea0*/  LDC R7, c[0x0][0x64c] ;  /* 0x00019300ff077b82 */ /* 0x000f240000000800 */
[----:B----4-:R-:W-:-:S05]  /*0eb0*/  IADD3 R7, P0, R10, R7, RZ ;  /* 0x000000070a077210 */ /* 0x010fca0007f1e0ff */
[----:B------:R-:W-:-:S04]  /*0ec0*/  IMAD.X R9, RZ, RZ, R3, P0 ;  /* 0x000000ffff097224 */ /* 0x000fc800000e0603 */
[----:B------:R-:W-:-:S04]  /*0ed0*/  IMAD.WIDE.U32 R2, R9, R20, RZ ;  /* 0x0000001409027225 */ /* 0x000fc800078e00ff */
[----:B------:R-:W-:-:S04]  /*0ee0*/  IMAD.WIDE.U32 R4, P0, R7, R21, R2 ;  /* 0x0000001507047225 */ /* 0x000fc80007800002 */
[----:B------:R-:W-:-:S04]  /*0ef0*/  IMAD.WIDE.U32 R2, R7, R20, RZ ;  /* 0x0000001407027225 */ /* 0x000fc800078e00ff */
[----:B------:R-:W-:Y:S01]  /*0f00*/  IMAD.X R7, RZ, RZ, RZ, P0 ;  /* 0x000000ffff077224 */ /* 0x000fe200000e06ff */
[----:B------:R-:W-:Y:S01]  /*0f10*/  IADD3 RZ, P0, R3, R4, RZ ;  /* 0x0000000403ff7210 */ /* 0x000fe20007f1e0ff */
[----:B------:R-:W-:-:S04]  /*0f20*/  IMAD.MOV.U32 R6, RZ, RZ, R5 ;  /* 0x000000ffff067224 */ /* 0x000fc800078e0005 */
[----:B------:R-:W-:-:S08]  /*0f30*/  IMAD.WIDE.U32.X R2, R9, R21, R6, P0 ;  /* 0x0000001509027225 */ /* 0x000fd000000e0406 */
.L_x_11:
[----:B--2---:R-:W-:Y:S01]  /*0f40*/  SHF.R.U64 R4, R2, R11, R3 ;  /* 0x0000000b02047219 */ /* 0x004fe20000001203 */
[----:B0-----:R-:W-:Y:S01]  /*0f50*/  VIADD R5, R16, 0xffffffff ;  /* 0xffffffff10057836 */ /* 0x001fe20000000000 */
[----:B------:R-:W-:Y:S02]  /*0f60*/  SHF.L.U32 R2, R15, R18, RZ ;  /* 0x000000120f027219 */ /* 0x000fe400000006ff */
[----:B------:R-:W-:Y:S01]  /*0f70*/  LOP3.LUT R3, R23, R0, RZ, 0xc0, !PT ;  /* 0x0000000017037212 */ /* 0x000fe200078ec0ff */
[----:B------:R-:W-:Y:S01]  /*0f80*/  IMAD.MOV R6, RZ, RZ, -R4 ;  /* 0x000000ffff067224 */ /* 0x000fe200078e0a04 */
[----:B------:R-:W-:Y:S02]  /*0f90*/  SEL R0, R13, R12, !P4 ;  /* 0x0000000c0d007207 */ /* 0x000fe40006000000 */
[----:B------:R-:W-:Y:S01]  /*0fa0*/  LOP3.LUT R5, R8, R5, RZ, 0xc0, !PT ;  /* 0x0000000508057212 */ /* 0x000fe200078ec0ff */
[----:B------:R-:W-:Y:S02]  /*0fb0*/  IMAD R7, R2, R4, R3 ;  /* 0x0000000402077224 */ /* 0x000fe400078e0203 */
[----:B-1----:R-:W-:-:S02]  /*0fc0*/  IMAD R3, R6, R17, R10 ;  /* 0x0000001106037224 */ /* 0x002fc400078e020a */
[----:B---3--:R-:W-:Y:S02]  /*0fd0*/  IMAD R2, R7, R19, R0 ;  /* 0x0000001307027224 */ /* 0x008fe400078e0200 */
[----:B------:R-:W-:Y:S02]  /*0fe0*/  IMAD R3, R3, R16, R5 ;  /* 0x0000001003037224 */ /* 0x000fe400078e0205 */
[----:B------:R-:W-:-:S03]  /*0ff0*/  IMAD.MOV.U32 R0, RZ, RZ, 0x1 ;  /* 0x00000001ff007424 */ /* 0x000fc600078e00ff */
[----:B------:R-:W-:Y:S02]  /*1000*/  SEL R4, R3, R2, !P4 ;  /* 0x0000000203047207 */ /* 0x000fe40006000000 */
[----:B------:R-:W-:-:S03]  /*1010*/  SEL R2, R2, R3, !P4 ;  /* 0x0000000302027207 */ /* 0x000fc60006000000 */
[----:B------:R1:W-:Y:S04]  /*1020*/  STL [R1+0xc6c], R4 ;  /* 0x000c6c0401007387 */ /* 0x0003e80000100800 */
[----:B------:R1:W-:Y:S02]  /*1030*/  STL [R1+0xc68], R2 ;  /* 0x000c680201007387 */ /* 0x0003e40000100800 */
.L_x_9:
[----:B------:R-:W-:-:S08]  /*1040*/  NOP ;  /* 0x0000000000007918 */ /* 0x000fd00000000000 */
[----:B------:R-:W2:Y:S02]  /*1050*/  USETMAXREG.TRY_ALLOC.CTAPOOL UP0, 0xf0 ;  /* 0x000000f0000079c8 */ /* 0x000ea40008000600 */
[----:B--2---:R-:W-:-:S13]  /*1060*/  PLOP3.LUT P0, PT, PT, PT, UP0, 0x80, 0x0 ;  /* 0x000000000000781c */ /* 0x004fda0003f0f008 */
[----:B------:R-:W-:Y:S05]  /*1070*/  @!P0 BRA `(.L_x_9) ;  /* 0xfffffffc00f08947 */ /* 0x000fea000383ffff */
[----:B------:R-:W-:Y:S01]  /*1080*/  ULDC.64 UR4, c[0x0][0x598] ;  /* 0x0001660000047ab9 */ /* 0x000fe20000000a00 */
[----:B------:R-:W-:Y:S01]  /*1090*/  ULDC.64 UR22, c[0x0][0x208] ;  /* 0x0000820000167ab9 */ /* 0x000fe20000000a00 */
[----:B------:R-:W-:-:S04]  /*10a0*/  ISETP.NE.U32.AND P0, PT, RZ, UR4, PT ;  /* 0x00000004ff007c0c */ /* 0x000fc8000bf05070 */
[----:B------:R-:W-:-:S13]  /*10b0*/  ISETP.NE.AND.EX P0, PT, RZ, UR5, PT, P0 ;  /* 0x00000005ff007c0c */ /* 0x000fda000bf05300 */
[----:B------:R-:W-:Y:S05]  /*10c0*/  @!P0 BRA `(.L_x_12) ;  /* 0x0000000000208947 */ /* 0x000fea0003800000 */
[----:B-1----:R-:W1:Y:S02]  /*10d0*/  LDC.64 R2, c[0x0][0x598] ;  /* 0x00016600ff027b82 */ /* 0x002e640000000a00 */
[----:B-1----:R-:W2:Y:S02]  /*10e0*/  LDG.E.64 R2, desc[UR22][R2.64] ;  /* 0x0000001602027981 */ /* 0x002ea4000c1e1b00 */
[----:B--2---:R-:W-:-:S04]  /*10f0*/  ISETP.NE.U32.AND P0, PT, R2, RZ, PT ;  /* 0x000000ff0200720c */ /* 0x004fc80003f05070 */
[----:B------:R-:W-:-:S13]  /*1100*/  ISETP.NE.AND.EX P0, PT, R3, RZ, PT, P0 ;  /* 0x000000ff0300720c */ /* 0x000fda0003f05300 */
[----:B------:R-:W-:Y:S05]  /*1110*/  @!P0 BRA `(.L_x_12) ;  /* 0x00000000000c8947 */ /* 0x000fea0003800000 */
[----:B------:R-:W2:Y:S02]  /*1120*/  LD.E R2, desc[UR22][R2.64] ;  /* 0x0000001602027980 */ /* 0x000ea4000c101900 */
[----:B--2---:R-:W-:Y:S01]  /*1130*/  R2UR UR21, R2 ;  /* 0x00000000021572ca */ /* 0x004fe200000e0000 */
[----:B------:R-:W-:-:S14]  /*1140*/  BRA `(.L_x_13) ;  /* 0x0000000000247947 */ /* 0x000fdc0003800000 */
.L_x_12:
[----:B------:R-:W-:Y:S02]  /*1150*/  ULDC.64 UR4, c[0x0][0x588] ;  /* 0x0001620000047ab9 */ /* 0x000fe40000000a00 */
[----:B------:R-:W-:-:S04]  /*1160*/  ISETP.NE.U32.AND P0, PT, RZ, UR4, PT ;  /* 0x00000004ff007c0c */ /* 0x000fc8000bf05070 */
[----:B------:R-:W-:-:S13]  /*1170*/  ISETP.NE.AND.EX P0, PT, RZ, UR5, PT, P0 ;  /* 0x00000005ff007c0c */ /* 0x000fda000bf05300 */
[----:B------:R-:W-:Y:S05]  /*1180*/  @!P0 BRA `(.L_x_14) ;  /* 0x0000000000108947 */ /* 0x000fea0003800000 */
[----:B-1----:R-:W1:Y:S02]  /*1190*/  LDC.64 R2, c[0x0][0x588] ;  /* 0x00016200ff027b82 */ /* 0x002e640000000a00 */
[----:B-1----:R-:W2:Y:S02]  /*11a0*/  LDG.E R2, desc[UR22][R2.64] ;  /* 0x0000001602027981 */ /* 0x002ea4000c1e1900 */
[----:B--2---:R-:W-:Y:S01]  /*11b0*/  R2UR UR21, R2 ;  /* 0x00000000021572ca */ /* 0x004fe200000e0000 */
[----:B------:R-:W-:-:S14]  /*11c0*/  BRA `(.L_x_13) ;  /* 0x0000000000047947 */ /* 0x000fdc0003800000 */
.L_x_14:
[----:B------:R-:W-:-:S05]  /*11d0*/  ULDC UR21, c[0x0][0x580] ;  /* 0x0001600000157ab9 */ /* 0x000fca0000000800 */
.L_x_13:
[----:B------:R-:W-:Y:S02]  /*11e0*/  ULDC.64 UR4, c[0x0][0x5a0] ;  /* 0x0001680000047ab9 */ /* 0x000fe40000000a00 */
        /* <DEDUP_REMOVED lines=11> */
.L_x_15:
        /* <DEDUP_REMOVED lines=8> */
.L_x_17:
[----:B------:R-:W-:-:S05]  /*1320*/  ULDC UR24, c[0x0][0x584] ;  /* 0x0001610000187ab9 */ /* 0x000fca0000000800 */
.L_x_16:
[----:B------:R-:W-:-:S13]  /*1330*/  LOP3.LUT P0, RZ, R0, 0xff, RZ, 0xc0, !PT ;  /* 0x000000ff00ff7812 */ /* 0x000fda000780c0ff */
[----:B------:R-:W-:Y:S05]  /*1340*/  @!P0 EXIT ;  /* 0x000000000000894d */ /* 0x000fea0003800000 */
[----:B------:R-:W-:Y:S01]  /*1350*/  ULDC UR4, c[0x0][0x28c] ;  /* 0x0000a30000047ab9 */ /* 0x000fe20000000800 */
[----:B------:R-:W-:Y:S02]  /*1360*/  ULOP3.LUT UR25, UR13, 0x1, URZ, 0xfc, !UPT ;  /* 0x000000010d197892 */ /* 0x000fe4000f8efc3f */
[----:B------:R-:W-:-:S04]  /*1370*/  UIADD3 UR4, UR4, 0x1f, URZ ;  /* 0x0000001f04047890 */ /* 0x000fc8000fffe03f */
[----:B------:R-:W-:-:S04]  /*1380*/  USHF.R.S32.HI UR5, URZ, 0x1f, UR4 ;  /* 0x0000001f3f057899 */ /* 0x000fc80008011404 */
[----:B------:R-:W-:-:S03]  /*1390*/  ULEA.HI UR5, UR5, UR4, URZ, 0x5 ;  /* 0x0000000405057291 */ /* 0x000fc6000f8f283f */
[----:B------:R-:W-:Y:S01]  /*13a0*/  UMOV UR4, URZ ;  /* 0x0000003f00047c82 */ /* 0x000fe20008000000 */
[----:B------:R-:W-:-:S03]  /*13b0*/  USHF.R.S32.HI UR12, URZ, 0x5, UR5 ;  /* 0x000000053f0c7899 */ /* 0x000fc60008011405 */
[----:B------:R-:W-:-:S09]  /*13c0*/  UMOV UR5, URZ ;  /* 0x0000003f00057c82 */ /* 0x000fd20008000000 */
.L_x_1068:
[----:B------:R-:W-:Y:S01]  /*13d0*/  STL [R1+0xc54], RZ ;  /* 0x000c54ff01007387 */ /* 0x000fe20000100800 */
[----:B------:R-:W2:Y:S01]  /*13e0*/  S2UR UR11, SR_CgaCtaId ;  /* 0x00000000000b79c3 */ /* 0x000ea20000008800 */
[----:B------:R-:W-:Y:S01]  /*13f0*/  UMOV UR15, 0x400 ;  /* 0x00000400000f7882 */ /* 0x000fe20000000000 */
[----:B------:R-:W-:Y:S01]  /*1400*/  UMOV UR6, URZ ;  /* 0x0000003f00067c82 */ /* 0x000fe20008000000 */
[----:B------:R-:W-:Y:S01]  /*1410*/  STL [R1+0xc50], RZ ;  /* 0x000c50ff01007387 */ /* 0x000fe20000100800 */
[----:B------:R-:W-:Y:S01]  /*1420*/  UMOV UR7, URZ ;  /* 0x0000003f00077c82 */ /* 0x000fe20008000000 */
[----:B------:R-:W-:Y:S01]  /*1430*/  UMOV UR8, URZ ;  /* 0x0000003f00087c82 */ /* 0x000fe20008000000 */
[----:B------:R-:W-:Y:S01]  /*1440*/  UMOV UR26, UR5 ;  /* 0x00000005001a7c82 */ /* 0x000fe20008000000 */
[----:B------:R-:W-:Y:S01]  /*1450*/  STL [R1+0xc4c], RZ ;  /* 0x000c4cff01007387 */ /* 0x000fe20000100800 */
[----:B01----:R-:W1:Y:S01]  /*1460*/  LDC R2, c[0x0][0x28c] ;  /* 0x0000a300ff027b82 */ /* 0x003e620000000800 */
[----:B------:R-:W-:-:S02]  /*1470*/  CS2R R236, SRZ ;  /* 0x0000000000ec7805 */ /* 0x000fc4000001ff00 */
[----:B------:R-:W-:Y:S01]  /*1480*/  CS2R R234, SRZ ;  /* 0x0000000000ea7805 */ /* 0x000fe2000001ff00 */
[----:B------:R-:W-:Y:S01]  /*1490*/  STL [R1+0xc48], RZ ;  /* 0x000c48ff01007387 */ /* 0x000fe20000100800 */
[----:B------:R-:W-:Y:S02]  /*14a0*/  CS2R R232, SRZ ;  /* 0x0000000000e87805 */ /* 0x000fe4000001ff00 */
[----:B------:R-:W-:Y:S02]  /*14b0*/  CS2R R230, SRZ ;  /* 0x0000000000e67805 */ /* 0x000fe4000001ff00 */
[----:B------:R-:W-:Y:S01]  /*14c0*/  CS2R R228, SRZ ;  /* 0x0000000000e47805 */ /* 0x000fe2000001ff00 */
[----:B------:R-:W-:Y:S01]  /*14d0*/  STL [R1+0xc44], RZ ;  /* 0x000c44ff01007387 */ /* 0x000fe20000100800 */
[----:B------:R-:W-:Y:S02]  /*14e0*/  CS2R R226, SRZ ;  /* 0x0000000000e27805 */ /* 0x000fe4000001ff00 */
[----:B------:R-:W-:-:S02]  /*14f0*/  CS2R R224, SRZ ;  /* 0x0000000000e07805 */ /* 0x000fc4000001ff00 */
[----:B------:R-:W-:Y:S01]  /*1500*/  CS2R R222, SRZ ;  /* 0x0000000000de7805 */ /* 0x000fe2000001ff00 */
[----:B------:R-:W-:Y:S01]  /*1510*/  STL [R1+0xc40], RZ ;  /* 0x000c40ff01007387 */ /* 0x000fe20000100800 */
[----:B------:R-:W-:Y:S02]  /*1520*/  CS2R R220, SRZ ;  /* 0x0000000000dc7805 */ /* 0x000fe4000001ff00 */
[----:B------:R-:W-:Y:S02]  /*1530*/  CS2R R218, SRZ ;  /* 0x0000000000da7805 */ /* 0x000fe4000001ff00 */
[----:B------:R-:W-:Y:S01]  /*1540*/  CS2R R216, SRZ ;  /* 0x0000000000d87805 */ /* 0x000fe2000001ff00 */
[----:B------:R-:W-:Y:S01]  /*1550*/  STL [R1+0xc3c], RZ ;  /* 0x000c3cff01007387 */ /* 0x000fe20000100800 */
[----:B--2---:R-:W-:Y:S01]  /*1560*/  ULEA UR15, UR11, UR15, 0x18 ;  /* 0x0000000f0b0f7291 */ /* 0x004fe2000f8ec03f */
[----:B------:R-:W-:Y:S02]  /*1570*/  CS2R R214, SRZ ;  /* 0x0000000000d67805 */ /* 0x000fe4000001ff00 */
[----:B------:R-:W-:Y:S01]  /*1580*/  CS2R R212, SRZ ;  /* 0x0000000000d47805 */ /* 0x000fe2000001ff00 */
[----:B------:R-:W-:Y:S01]  /*1590*/  STL [R1+0xc38], RZ ;  /* 0x000c38ff01007387 */ /* 0x000fe20000100800 */
[----:B------:R-:W-:-:S02]  /*15a0*/  CS2R R210, SRZ ;  /* 0x0000000000d27805 */ /* 0x000fc4000001ff00 */
[----:B------:R-:W-:Y:S02]  /*15b0*/  CS2R R208, SRZ ;  /* 0x0000000000d07805 */ /* 0x000fe4000001ff00 */
[----:B------:R-:W-:Y:S01]  /*15c0*/  CS2R R206, SRZ ;  /* 0x0000000000ce7805 */ /* 0x000fe2000001ff00 */
[----:B------:R-:W-:Y:S01]  /*15d0*/  STL [R1+0xc34], RZ ;  /* 0x000c34ff01007387 */ /* 0x000fe20000100800 */
[----:B-1----:R-:W-:Y:S02]  /*15e0*/  ISETP.GE.AND P0, PT, R2, 0x1, PT ;  /* 0x000000010200780c */ /* 0x002fe40003f06270 */
[----:B------:R-:W-:Y:S02]  /*15f0*/  CS2R R204, SRZ ;  /* 0x0000000000cc7805 */ /* 0x000fe4000001ff00 */
[----:B------:R-:W-:Y:S01]  /*1600*/  CS2R R202, SRZ ;  /* 0x0000000000ca7805 */ /* 0x000fe2000001ff00 */
[----:B------:R-:W-:Y:S01]  /*1610*/  STL [R1+0xc30], RZ ;  /* 0x000c30ff01007387 */ /* 0x000fe20000100800 */
[----:B------:R-:W-:-:S02]  /*1620*/  CS2R R200, SRZ ;  /* 0x0000000000c87805 */ /* 0x000fc4000001ff00 */
[----:B------:R-:W-:Y:S02]  /*1630*/  CS2R R198, SRZ ;  /* 0x0000000000c67805 */ /* 0x000fe4000001ff00 */
[----:B------:R-:W-:Y:S01]  /*1640*/  CS2R R196, SRZ ;  /* 0x0000000000c47805 */ /* 0x000fe2000001ff00 */
[----:B------:R-:W-:Y:S01]  /*1650*/  STL [R1+0xc2c], RZ ;  /* 0x000c2cff01007387 */ /* 0x000fe20000100800 */
[----:B------:R-:W-:Y:S02]  /*1660*/  CS2R R194, SRZ ;  /* 0x0000000000c27805 */ /* 0x000fe4000001ff00 */
        /* <DEDUP_REMOVED lines=32> */
[----:B0-----:R-:W-:Y:S02]  /*1870*/  CS2R R16, SRZ ;  /* 0x0000000000107805 */ /* 0x001fe4000001ff00 */
        /* <DEDUP_REMOVED lines=93> */
[----:B------:R-:W-:Y:S04]  /*1e50*/  STL [R1+0xbac], RZ ;  /* 0x000bacff01007387 */ /* 0x000fe80000100800 */
        /* <DEDUP_REMOVED lines=619> */
[----:B------:R-:W-:Y:S04]  /*4510*/  STL [R1], RZ ;  /* 0x000000ff01007387 */ /* 0x000fe80000100800 */
        /* <DEDUP_REMOVED lines=39> */
[----:B------:R-:W-:Y:S01]  /*4790*/  STL [R1+0xa0], RZ ;  /* 0x0000a0ff01007387 */ /* 0x000fe20000100800 */
[----:B------:R-:W0:Y:S03]  /*47a0*/  S2R R0, SR_TID.X ;  /* 0x0000000000007919 */ /* 0x000e260000002100 */
        /* <DEDUP_REMOVED lines=8> */
[----:B0-----:R-:W-:-:S03]  /*4830*/  LOP3.LUT R0, R0, 0x80, RZ, 0xc0, !PT ;  /* 0x0000008000007812 */ /* 0x001fc600078ec0ff */
[----:B------:R-:W-:Y:S01]  /*4840*/  STL [R1+0xc4], RZ ;  /* 0x0000c4ff01007387 */ /* 0x000fe20000100800 */
[----:B------:R-:W-:-:S03]  /*4850*/  SHF.R.U32.HI R0, RZ, 0x7, R0 ;  /* 0x00000007ff007819 */ /* 0x000fc60000011600 */
        /* <DEDUP_REMOVED lines=33> */
[----:B------:R-:W0:Y:S04]  /*4a70*/  SHFL.IDX PT, R0, R0, RZ, 0x1f ;  /* 0x00001fff00007589 */ /* 0x000e2800000e0000 */
[----:B------:R1:W-:Y:S04]  /*4a80*/  STL [R1+0x14c], RZ ;  /* 0x00014cff01007387 */ /* 0x0003e80000100800 */
[----:B------:R1:W-:Y:S04]  /*4a90*/  STL [R1+0x150], RZ ;  /* 0x000150ff01007387 */ /* 0x0003e80000100800 */
[----:B------:R1:W-:Y:S04]  /*4aa0*/  STL [R1+0x154], RZ ;  /* 0x000154ff01007387 */ /* 0x0003e80000100800 */
[----:B------:R1:W-:Y:S04]  /*4ab0*/  STL [R1+0x158], RZ ;  /* 0x000158ff01007387 */ /* 0x0003e80000100800 */
[----:B------:R1:W-:Y:S04]  /*4ac0*/  STL [R1+0x15c], RZ ;  /* 0x00015cff01007387 */ /* 0x0003e80000100800 */
[----:B------:R1:W-:Y:S01]  /*4ad0*/  STL [R1+0x160], RZ ;  /* 0x000160ff01007387 */ /* 0x0003e20000100800 */
[----:B0-----:R-:W-:Y:S01]  /*4ae0*/  R2UR UR9, R0 ;  /* 0x00000000000972ca */ /* 0x001fe200000e0000 */
[----:B------:R-:W-:-:S02]  /*4af0*/  IMAD.U32 R0, RZ, RZ, UR4 ;  /* 0x00000004ff007e24 */ /* 0x000fc4000f8e00ff */
[----:B------:R1:W-:Y:S04]  /*4b00*/  STL [R1+0x164], RZ ;  /* 0x000164ff01007387 */ /* 0x0003e80000100800 */
[----:B------:R1:W-:Y:S04]  /*4b10*/  STL [R1+0x168], RZ ;  /* 0x000168ff01007387 */ /* 0x0003e80000100800 */
[----:B------:R1:W-:Y:S02]  /*4b20*/  STL [R1+0x16c], RZ ;  /* 0x00016cff01007387 */ /* 0x0003e40000100800 */
[----:B------:R-:W-:-:S02]  /*4b30*/  ULEA.HI UR10, UR9, UR9, URZ, 0x1 ;  /* 0x00000009090a7291 */ /* 0x000fc4000f8f083f */
[----:B------:R1:W-:Y:S02]  /*4b40*/  STL [R1+0x170], RZ ;  /* 0x000170ff01007387 */ /* 0x0003e40000100800 */
[----:B------:R-:W-:Y:S02]  /*4b50*/  ULOP3.LUT UR10, UR10, 0x1ffffe, URZ, 0xc0, !UPT ;  /* 0x001ffffe0a0a7892 */ /* 0x000fe4000f8ec03f */
[----:B------:R1:W-:Y:S02]  /*4b60*/  STL [R1+0x174], RZ ;  /* 0x000174ff01007387 */ /* 0x0003e40000100800 */
[----:B------:R-:W-:Y:S02]  /*4b70*/  UIADD3 UR10, UR9, -UR10, URZ ;  /* 0x8000000a090a7290 */ /* 0x000fe4000fffe03f */
[----:B------:R1:W-:Y:S02]  /*4b80*/  STL [R1+0x178], RZ ;  /* 0x000178ff01007387 */ /* 0x0003e40000100800 */
[----:B------:R-:W-:-:S02]  /*4b90*/  ULEA UR10, UR10, UR15, 0xb ;  /* 0x0000000f0a0a7291 */ /* 0x000fc4000f8e583f */
[----:B------:R1:W-:Y:S02]  /*4ba0*/  STL [R1+0x17c], RZ ;  /* 0x00017cff01007387 */ /* 0x0003e40000100800 */
[----:B------:R-:W-:Y:S02]  /*4bb0*/  UIADD3 UR10, UR10, 0x180, URZ ;  /* 0x000001800a0a7890 */ /* 0x000fe4000fffe03f */
[----:B------:R1:W-:Y:S02]  /*4bc0*/  STL [R1+0x180], RZ ;  /* 0x000180ff01007387 */ /* 0x0003e40000100800 */
[----:B------:R-:W-:Y:S02]  /*4bd0*/  USHF.R.U32.HI UR10, URZ, 0x4, UR10 ;  /* 0x000000043f0a7899 */ /* 0x000fe4000801160a */
[----:B------:R1:W-:Y:S02]  /*4be0*/  STL [R1+0x184], RZ ;  /* 0x000184ff01007387 */ /* 0x0003e40000100800 */
[----:B------:R-:W-:-:S02]  /*4bf0*/  ULOP3.LUT UR20, UR10, 0x3fff, URZ, 0xc0, !UPT ;  /* 0x00003fff0a147892 */ /* 0x000fc4000f8ec03f */
[----:B------:R1:W-:Y:S04]  /*4c00*/  STL [R1+0x188], RZ ;  /* 0x000188ff01007387 */ /* 0x0003e80000100800 */
        /* <DEDUP_REMOVED lines=28> */
[----:B------:R1:W-:Y:S01]  /*4dd0*/  STL [R1+0x1fc], RZ ;  /* 0x0001fcff01007387 */ /* 0x0003e20000100800 */
[----:B------:R-:W-:Y:S05]  /*4de0*/  @!P0 BRA `(.L_x_18) ;  /* 0x0000008400108947 */ /* 0x000fea0003800000 */
[----:B------:R-:W-:-:S06]  /*4df0*/  UISETP.NE.AND UP0, UPT, UR25, 0x3, UPT ;  /* 0x000000031900788c */ /* 0x000fcc000bf05270 */
[----:B------:R-:W-:-:S13]  /*4e00*/  PLOP3.LUT P1, PT, PT, PT, UP0, 0x80, 0x0 ;  /* 0x000000000000781c */ /* 0x000fda0003f2f008 */
[----:B------:R-:W-:Y:S05]  /*4e10*/  @!P1 BRA `(.L_x_19) ;  /* 0x0000000000049947 */ /* 0x000fea0003800000 */
[----:B------:R-:W-:Y:S01]  /*4e20*/  BPT.TRAP 0x1 ;  /* 0x000000040000795c */ /* 0x000fe20000300000 */
.L_x_19:
[----:B------:R-:W-:Y:S01]  /*4e30*/  ULEA UR7, UR5, UR15, 0x3 ;  /* 0x0000000f05077291 */ /* 0x000fe2000f8e183f */
[----:B------:R-:W-:-:S05]  /*4e40*/  IMAD.U32 R0, RZ, RZ, UR4 ;  /* 0x00000004ff007e24 */ /* 0x000fca000f8e00ff */
[----:B------:R-:W-:-:S04]  /*4e50*/  SHF.L.U32 R0, R0, 0x1f, RZ ;  /* 0x0000001f00007819 */ /* 0x000fc800000006ff */
[----:B------:R0:W2:Y:S01]  /*4e60*/  SYNCS.PHASECHK.TRANS64.TRYWAIT P0, [UR7], R0 ;  /* 0x00000000ff0075a7 */ /* 0x0000a20008000147 */
[----:B------:R-:W-:Y:S05]  /*4e70*/  @!P1 BRA `(.L_x_20) ;  /* 0x0000000000049947 */ /* 0x000fea0003800000 */
[----:B------:R-:W-:Y:S01]  /*4e80*/  BPT.TRAP 0x1 ;  /* 0x000000040000795c */ /* 0x000fe20000300000 */
.L_x_20:
[----:B------:R3:W-:Y:S01]  /*4e90*/  STL [R1+0xc54], RZ ;  /* 0x000c54ff01007387 */ /* 0x0007e20000100800 */
[----:B------:R-:W-:Y:S01]  /*4ea0*/  UMOV UR6, 0x1 ;  /* 0x0000000100067882 */ /* 0x000fe20000000000 */
[----:B--2---:R-:W-:Y:S05]  /*4eb0*/  @P0 BRA `(.L_x_21) ;  /* 0x0000000000080947 */ /* 0x004fea0003800000 */
[----:B------:R-:W2:Y:S02]  /*4ec0*/  SYNCS.PHASECHK.TRANS64.TRYWAIT P0, [UR7], R0 ;  /* 0x00000000ff0075a7 */ /* 0x000ea40008000147 */
[----:B--2---:R-:W-:Y:S05]  /*4ed0*/  @!P0 BRA `(.L_x_22) ;  /* 0x0000042800088947 */ /* 0x004fea0003800000 */
.L_x_21:
[----:B------:R-:W-:Y:S01]  /*4ee0*/  STL [R1+0xc50], RZ ;  /* 0x000c50ff01007387 */ /* 0x000fe20000100800 */
[----:B------:R-:W-:Y:S01]  /*4ef0*/  UIADD3 UR7, UR15, 0x12180, URZ ;  /* 0x000121800f077890 */ /* 0x000fe2000fffe03f */
[----:B------:R-:W-:Y:S01]  /*4f00*/  WARPGROUP.ARRIVE ;  /* 0x00000000000079c5 */ /* 0x000fe20000000000 */
[----:B------:R-:W-:Y:S01]  /*4f10*/  ULOP3.LUT UR8, UR20, 0x10000, URZ, 0xfc, !UPT ;  /* 0x0001000014087892 */ /* 0x000fe2000f8efc3f */
[----:B------:R-:W-:Y:S01]  /*4f20*/  STL [R1+0xc4c], RZ ;  /* 0x000c4cff01007387 */ /* 0x000fe20000100800 */
[----:B------:R-:W-:Y:S02]  /*4f30*/  USHF.R.U32.HI UR7, URZ, 0x4, UR7 ;  /* 0x000000043f077899 */ /* 0x000fe40008011607 */
[----:B------:R-:W-:Y:S01]  /*4f40*/  ULEA UR8, UR5, UR8, 0x9 ;  /* 0x0000000805087291 */ /* 0x000fe2000f8e483f */
[----:B------:R-:W-:Y:S01]  /*4f50*/  STL [R1+0xc48], RZ ;  /* 0x000c48ff01007387 */ /* 0x000fe20000100800 */
[----:B------:R-:W-:Y:S01]  /*4f60*/  ULOP3.LUT UR7, UR7, 0x3fff, URZ, 0xc0, !UPT ;  /* 0x00003fff07077892 */ /* 0x000fe2000f8ec03f */
[----:B------:R-:W-:-:S02]  /*4f70*/  UMOV UR9, 0xc0000010 ;  /* 0xc000001000097882 */ /* 0x000fc40000000000 */
[----:B------:R-:W-:Y:S01]  /*4f80*/  STL [R1+0xc44], RZ ;  /* 0x000c44ff01007387 */ /* 0x000fe20000100800 */
[----:B------:R-:W-:Y:S01]  /*4f90*/  ULOP3.LUT UR7, UR7, 0x10000, URZ, 0xfc, !UPT ;  /* 0x0001000007077892 */ /* 0x000fe2000f8efc3f */
[----:B------:R-:W-:Y:S02]  /*4fa0*/  UMOV UR11, 0xc0000010 ;  /* 0xc0000010000b7882 */ /* 0x000fe40000000000 */
[----:B------:R-:W-:Y:S01]  /*4fb0*/  STL [R1+0xc40], RZ ;  /* 0x000c40ff01007387 */ /* 0x000fe20000100800 */
[----:B------:R-:W-:Y:S01]  /*4fc0*/  ULEA UR10, UR5, UR7, 0xa ;  /* 0x00000007050a7291 */ /* 0x000fe2000f8e503f */
[----:B------:R-:W-:Y:S02]  /*4fd0*/  UMOV UR16, UR8 ;  /* 0x0000000800107c82 */ /* 0x000fe40008000000 */
[----:B------:R-:W-:Y:S01]  /*4fe0*/  STL [R1+0xc3c], RZ ;  /* 0x000c3cff01007387 */ /* 0x000fe20000100800 */
[----:B------:R-:W-:Y:S01]  /*4ff0*/  UIADD3 UR18, UR10, 0x200, URZ ;  /* 0x000002000a127890 */ /* 0x000fe2000fffe03f */
[----:B------:R-:W-:-:S02]  /*5000*/  UMOV UR17, UR9 ;  /* 0x0000000900117c82 */ /* 0x000fc40008000000 */
[----:B------:R-:W-:Y:S01]  /*5010*/  STL [R1+0xc38], RZ ;  /* 0x000c38ff01007387 */ /* 0x000fe20000100800 */
[----:B------:R-:W-:Y:S01]  /*5020*/  UMOV UR19, 0xc0000010 ;  /* 0xc000001000137882 */ /* 0x000fe20000000000 */
[----:B------:R-:W-:Y:S01]  /*5030*/  QGMMA.64x256x32.F32.E4M3.E4M3 R24, gdesc[UR8], RZ, !UPT, gsb0 ;  /* 0x03e00000081879f3 */ /* 0x000fe2000c0008ff */
[----:B------:R-:W-:Y:S01]  /*5040*/  ULDC UR7, c[0x0][0x50c] ;  /* 0x0001430000077ab9 */ /* 0x000fe20000000800 */
        /* <DEDUP_REMOVED lines=66> */
[----:B------:R-:W-:-:S03]  /*5470*/  WARPGROUP.DEPBAR.LE gsb0, 0x0 ;  /* 0x00008000000079c5 */ /* 0x000fc60000010000 */
        /* <DEDUP_REMOVED lines=230> */
[----:B------:R-:W-:Y:S04]  /*62e0*/  STL.64 [R1+0x400], R24 ;  /* 0x0004001801007387 */ /* 0x000fe80000100a00 */
        /* <DEDUP_REMOVED lines=52> */
[----:B------:R4:W-:Y:S04]  /*6630*/  STL.64 [R1+0x5a8], R130 ;  /* 0x0005a88201007387 */ /* 0x0009e80000100a00 */
[----:B------:R-:W-:Y:S04]  /*6640*/  STL.64 [R1+0x5b0], R132 ;  /* 0x0005b08401007387 */ /* 0x000fe80000100a00 */
[----:B------:R-:W-:Y:S01]  /*6650*/  STL.64 [R1+0x5b8], R134 ;  /* 0x0005b88601007387 */ /* 0x000fe20000100a00 */
[----:B----4-:R-:W-:-:S03]  /*6660*/  WARPGROUP.ARRIVE ;  /* 0x00000000000079c5 */ /* 0x010fc60000000000 */
[----:B------:R-:W-:Y:S04]  /*6670*/  STL.64 [R1+0x5c0], R136 ;  /* 0x0005c08801007387 */ /* 0x000fe80000100a00 */
[----:B------:R-:W-:Y:S01]  /*6680*/  STL.64 [R1+0x5c8], R138 ;  /* 0x0005c88a01007387 */ /* 0x000fe20000100a00 */
[----:B------:R-:W-:Y:S01]  /*6690*/  QGMMA.64x256x32.F32.E4M3.E4M3 R4, gdesc[UR16], RZ, !UPT, gsb0 ;  /* 0x03e00000100479f3 */ /* 0x000fe2000c0008ff */
[----:B------:R-:W-:Y:S02]  /*66a0*/  UIADD3 UR16, UR8, 0x100, URZ ;  /* 0x0000010008107890 */ /* 0x000fe4000fffe03f */
[----:B------:R-:W-:Y:S01]  /*66b0*/  STL.64 [R1+0x5d0], R140 ;  /* 0x0005d08c01007387 */ /* 0x000fe20000100a00 */
[----:B------:R-:W-:Y:S02]  /*66c0*/  UMOV UR17, 0xc0000010 ;  /* 0xc000001000117882 */ /* 0x000fe40000000000 */
[----:B------:R-:W-:Y:S01]  /*66d0*/  UMOV UR9, UR17 ;  /* 0x0000001100097c82 */ /* 0x000fe20008000000 */
[----:B------:R-:W-:Y:S01]  /*66e0*/  STL.64 [R1+0x5d8], R142 ;  /* 0x0005d88e01007387 */ /* 0x000fe20000100a00 */
[----:B------:R-:W-:-:S03]  /*66f0*/  UMOV UR8, UR16 ;  /* 0x0000001000087c82 */ /* 0x000fc60008000000 */
[----:B------:R-:W-:Y:S04]  /*6700*/  STL.64 [R1+0x5e0], R144 ;  /* 0x0005e09001007387 */ /* 0x000fe80000100a00 */
[----:B------:R-:W-:Y:S04]  /*6710*/  STL.64 [R1+0x5e8], R146 ;  /* 0x0005e89201007387 */ /* 0x000fe80000100a00 */
[----:B------:R-:W-:Y:S04]  /*6720*/  STL.64 [R1+0x5f0], R148 ;  /* 0x0005f09401007387 */ /* 0x000fe80000100a00 */
[----:B------:R-:W-:Y:S04]  /*6730*/  STL.64 [R1+0x5f8], R150 ;  /* 0x0005f89601007387 */ /* 0x000fe80000100a00 */
        /* <DEDUP_REMOVED lines=24> */
[----:B------:R-:W-:Y:S01]  /*68c0*/  STL.64 [R1], R4 ;  /* 0x0000000401007387 */ /* 0x000fe20000100a00 */
[----:B--2---:R-:W-:Y:S02]  /*68d0*/  IMAD.MOV.U32 R3, RZ, RZ, R129 ;  /* 0x000000ffff037224 */ /* 0x004fe400078e0081 */
[----:B------:R-:W-:Y:S01]  /*68e0*/  IMAD.MOV.U32 R2, RZ, RZ, R130 ;  /* 0x000000ffff027224 */ /* 0x000fe200078e0082 */
[----:B------:R-:W-:Y:S01]  /*68f0*/  STL.64 [R1+0x8], R6 ;  /* 0x0000080601007387 */ /* 0x000fe20000100a00 */
[----:B0-----:R-:W-:-:S03]  /*6900*/  IMAD.MOV.U32 R0, RZ, RZ, R131 ;  /* 0x000000ffff007224 */ /* 0x001fc600078e0083 */
        /* <DEDUP_REMOVED lines=62> */
[----:B------:R-:W-:Y:S04]  /*6cf0*/  STL [R1+0x738], RZ ;  /* 0x000738ff01007387 */ /* 0x000fe80000100800 */
[----:B------:R-:W-:Y:S01]  /*6d00*/  STL [R1+0x734], RZ ;  /* 0x000734ff01007387 */ /* 0x000fe20000100800 */
[----:B0-----:R-:W-:-:S03]  /*6d10*/  WARPGROUP.ARRIVE ;  /* 0x00000000000079c5 */ /* 0x001fc60000000000 */
[----:B------:R-:W-:Y:S04]  /*6d20*/  STL [R1+0x730], RZ ;  /* 0x000730ff01007387 */ /* 0x000fe80000100800 */
[----:B------:R-:W-:Y:S01]  /*6d30*/  STL [R1+0x72c], RZ ;  /* 0x00072cff01007387 */ /* 0x000fe20000100800 */
[----:B------:R-:W-:Y:S03]  /*6d40*/  QGMMA.64x256x32.F32.E4M3.E4M3 R24, gdesc[UR16], RZ, !UPT, gsb0 ;  /* 0x03e00000101879f3 */ /* 0x000fe6000c0008ff */
        /* <DEDUP_REMOVED lines=70> */
[----:B------:R-:W-:-:S04]  /*71b0*/  UISETP.NE.AND UP0, UPT, UR7, 0x1, UPT ;  /* 0x000000010700788c */ /* 0x000fc8000bf05270 */
[----:B------:R-:W-:-:S06]  /*71c0*/  USEL UR7, URZ, 0x1, UP0 ;  /* 0x000000013f077887 */ /* 0x000fcc0008000000 */
[----:B------:R-:W-:Y:S02]  /*71d0*/  ISETP.NE.AND P0, PT, RZ, UR7, PT ;  /* 0x00000007ff007c0c */ /* 0x000fe4000bf05270 */
[----:B------:R-:W-:Y:S02]  /*71e0*/  CS2R R236, SRZ ;  /* 0x0000000000ec7805 */ /* 0x000fe4000001ff00 */
[----:B------:R-:W-:Y:S02]  /*71f0*/  CS2R R22, SRZ ;  /* 0x0000000000167805 */ /* 0x000fe4000001ff00 */
[----:B------:R-:W-:Y:S02]  /*7200*/  CS2R R20, SRZ ;  /* 0x0000000000147805 */ /* 0x000fe4000001ff00 */
[----:B------:R-:W-:Y:S02]  /*7210*/  CS2R R18, SRZ ;  /* 0x0000000000127805 */ /* 0x000fe4000001ff00 */
[----:B------:R-:W-:-:S02]  /*7220*/  CS2R R16, SRZ ;  /* 0x0000000000107805 */ /* 0x000fc4000001ff00 */
[----:B------:R-:W-:Y:S02]  /*7230*/  CS2R R14, SRZ ;  /* 0x00000000000e7805 */ /* 0x000fe4000001ff00 */
[----:B------:R-:W-:Y:S02]  /*7240*/  CS2R R12, SRZ ;  /* 0x00000000000c7805 */ /* 0x000fe4000001ff00 */
[----:B------:R-:W-:Y:S02]  /*7250*/  CS2R R10, SRZ ;  /* 0x00000000000a7805 */ /* 0x000fe4000001ff00 */
[----:B------:R-:W-:Y:S02]  /*7260*/  CS2R R8, SRZ ;  /* 0x0000000000087805 */ /* 0x000fe4000001ff00 */
[----:B------:R-:W-:Y:S02]  /*7270*/  CS2R R6, SRZ ;  /* 0x0000000000067805 */ /* 0x000fe4000001ff00 */
[----:B------:R-:W-:Y:S01]  /*7280*/  CS2R R4, SRZ ;  /* 0x0000000000047805 */ /* 0x000fe2000001ff00 */
[----:B------:R-:W-:-:S02]  /*7290*/  WARPGROUP.DEPBAR.LE gsb0, 0x0 ;  /* 0x00008000000079c5 */ /* 0x000fc40000010000 */
        /* <DEDUP_REMOVED lines=64> */
[----:B0-----:R0:W5:Y:S04]  /*76a0*/  LDL.LU.64 R150, [R1+0xd20] ;  /* 0x000d200001967983 */ /* 0x0011680000300a00 */
[----:B------:R0:W5:Y:S04]  /*76b0*/  LDL.LU.64 R148, [R1+0xd18] ;  /* 0x000d180001947983 */ /* 0x0001680000300a00 */
        /* <DEDUP_REMOVED lines=19> */
[----:B------:R0:W5:Y:S01]  /*77f0*/  LDL.LU.64 R108, [R1+0xc78] ;  /* 0x000c7800016c7983 */ /* 0x0001620000300a00 */
[----:B--2---:R-:W-:-:S02]  /*7800*/  CS2R R234, SRZ ;  /* 0x0000000000ea7805 */ /* 0x004fc4000001ff00 */
[----:B------:R-:W-:Y:S02]  /*7810*/  CS2R R232, SRZ ;  /* 0x0000000000e87805 */ /* 0x000fe4000001ff00 */
[----:B------:R-:W-:Y:S01]  /*7820*/  CS2R R230, SRZ ;  /* 0x0000000000e67805 */ /* 0x000fe2000001ff00 */
[----:B------:R0:W-:Y:S01]  /*7830*/  STL [R1+0x674], RZ ;  /* 0x000674ff01007387 */ /* 0x0001e20000100800 */
[----:B------:R-:W-:Y:S02]  /*7840*/  CS2R R228, SRZ ;  /* 0x0000000000e47805 */ /* 0x000fe4000001ff00 */
[----:B------:R-:W-:Y:S02]  /*7850*/  CS2R R226, SRZ ;  /* 0x0000000000e27805 */ /* 0x000fe4000001ff00 */
[----:B------:R-:W-:Y:S01]  /*7860*/  CS2R R224, SRZ ;  /* 0x0000000000e07805 */ /* 0x000fe2000001ff00 */
[----:B------:R0:W-:Y:S01]  /*7870*/  STL [R1+0x670], RZ ;  /* 0x000670ff01007387 */ /* 0x0001e20000100800 */
[----:B------:R-:W-:-:S02]  /*7880*/  CS2R R222, SRZ ;  /* 0x0000000000de7805 */ /* 0x000fc4000001ff00 */
        /* <DEDUP_REMOVED lines=64> */
[----:B-----5:R2:W-:Y:S04]  /*7c90*/  STL [R1+0xcf0], R121 ;  /* 0x000cf07901007387 */ /* 0x0205e80000100800 */
[----:B------:R-:W4:Y:S04]  /*7ca0*/  LDL R4, [R1+0x400] ;  /* 0x0004000001047983 */ /* 0x000f280000100800 */
[----:B------:R-:W3:Y:S04]  /*7cb0*/  LDL R5, [R1+0x404] ;  /* 0x0004040001057983 */ /* 0x000ee80000100800 */
[----:B--2---:R-:W2:Y:S04]  /*7cc0*/  LDL R121, [R1+0x214] ;  /* 0x0002140001797983 */ /* 0x004ea80000100800 */
[----:B------:R-:W3:Y:S04]  /*7cd0*/  LDL R6, [R1+0x408] ;  /* 0x0004080001067983 */ /* 0x000ee80000100800 */
        /* <DEDUP_REMOVED lines=101> */
[----:B------:R1:W-:Y:S04]  /*8330*/  STL [R1+0xcec], R122 ;  /* 0x000cec7a01007387 */ /* 0x0003e80000100800 */
[----:B-1----:R-:W4:Y:S04]  /*8340*/  LDL R122, [R1+0x210] ;  /* 0x00021000017a7983 */ /* 0x002f280000100800 */
[----:B------:R1:W-:Y:S04]  /*8350*/  STL [R1+0xce8], R123 ;  /* 0x000ce87b01007387 */ /* 0x0003e80000100800 */
[----:B-1----:R-:W2:Y:S04]  /*8360*/  LDL R123, [R1+0x20c] ;  /* 0x00020c00017b7983 */ /* 0x002ea80000100800 */
[----:B------:R1:W-:Y:S04]  /*8370*/  STL [R1+0xce4], R124 ;  /* 0x000ce47c01007387 */ /* 0x0003e80000100800 */
[----:B-1----:R-:W3:Y:S04]  /*8380*/  LDL R124, [R1+0x208] ;  /* 0x00020800017c7983 */ /* 0x002ee80000100800 */
        /* <DEDUP_REMOVED lines=52> */
[----:B------:R-:W-:Y:S01]  /*86d0*/  STL [R1+0xc78], R151 ;  /* 0x000c789701007387 */ /* 0x000fe20000100800 */
[----:B----4-:R-:W-:-:S01]  /*86e0*/  FADD R128, RZ, R128 ;  /* 0x00000080ff807221 */ /* 0x010fc20000000000 */
[----:B--2---:R-:W-:Y:S01]  /*86f0*/  FADD R129, RZ, R129 ;  /* 0x00000081ff817221 */ /* 0x004fe20000000000 */
[----:B---3--:R-:W-:-:S01]  /*8700*/  FADD R127, RZ, R127 ;  /* 0x0000007fff7f7221 */ /* 0x008fc20000000000 */
[----:B------:R-:W-:Y:S01]  /*8710*/  FADD R126, RZ, R126 ;  /* 0x0000007eff7e7221 */ /* 0x000fe20000000000 */
[----:B------:R-:W-:-:S01]  /*8720*/  FADD R125, RZ, R125 ;  /* 0x0000007dff7d7221 */ /* 0x000fc20000000000 */
        /* <DEDUP_REMOVED lines=21> */
[----:B------:R-:W-:-:S05]  /*8880*/  FADD R148, RZ, R148 ;  /* 0x00000094ff947221 */ /* 0x000fca0000000000 */
[----:B------:R1:W-:Y:S04]  /*8890*/  STL [R1+0x600], R148 ;  /* 0x0006009401007387 */ /* 0x0003e80000100800 */
        /* <DEDUP_REMOVED lines=20> */
[----:B------:R0:W-:Y:S01]  /*89e0*/  STL [R1+0x654], R127 ;  /* 0x0006547f01007387 */ /* 0x0001e20000100800 */
[----:B------:R-:W-:-:S03]  /*89f0*/  FADD R236, RZ, R150 ;  /* 0x00000096ffec7221 */ /* 0x000fc60000000000 */
[----:B------:R0:W-:Y:S04]  /*8a00*/  STL [R1+0x658], R126 ;  /* 0x0006587e01007387 */ /* 0x0001e80000100800 */
[----:B------:R0:W-:Y:S01]  /*8a10*/  STL [R1+0x65c], R125 ;  /* 0x00065c7d01007387 */ /* 0x0001e20000100800 */
[----:B------:R-:W-:-:S03]  /*8a20*/  FADD R237, RZ, R149 ;  /* 0x00000095ffed7221 */ /* 0x000fc60000000000 */
[----:B------:R0:W-:Y:S04]  /*8a30*/  STL [R1+0x660], R124 ;  /* 0x0006607c01007387 */ /* 0x0001e80000100800 */
[----:B------:R0:W-:Y:S04]  /*8a40*/  STL [R1+0x664], R123 ;  /* 0x0006647b01007387 */ /* 0x0001e80000100800 */
[----:B------:R-:W4:Y:S04]  /*8a50*/  LDL R150, [R1+0x218] ;  /* 0x0002180001967983 */ /* 0x000f280000100800 */
[----:B------:R0:W-:Y:S04]  /*8a60*/  STL [R1+0x668], R122 ;  /* 0x0006687a01007387 */ /* 0x0001e80000100800 */
[----:B------:R-:W4:Y:S04]  /*8a70*/  LDL R149, [R1+0x21c] ;  /* 0x00021c0001957983 */ /* 0x000f280000100800 */
[----:B-1----:R-:W4:Y:S04]  /*8a80*/  LDL R148, [R1+0x220] ;  /* 0x0002200001947983 */ /* 0x002f280000100800 */
[----:B--2---:R-:W2:Y:S04]  /*8a90*/  LDL R147, [R1+0x224] ;  /* 0x0002240001937983 */ /* 0x004ea80000100800 */
[----:B---3--:R-:W3:Y:S04]  /*8aa0*/  LDL R146, [R1+0x228] ;  /* 0x0002280001927983 */ /* 0x008ee80000100800 */
[----:B----4-:R-:W4:Y:S04]  /*8ab0*/  LDL R145, [R1+0x22c] ;  /* 0x00022c0001917983 */ /* 0x010f280000100800 */
[----:B0-----:R-:W4:Y:S04]  /*8ac0*/  LDL R144, [R1+0x230] ;  /* 0x0002300001907983 */ /* 0x001f280000100800 */
[----:B------:R-:W4:Y:S04]  /*8ad0*/  LDL R143, [R1+0x234] ;  /* 0x00023400018f7983 */ /* 0x000f280000100800 */
        /* <DEDUP_REMOVED lines=18> */
[----:B------:R-:W4:Y:S01]  /*8c00*/  LDL R124, [R1+0x280] ;  /* 0x00028000017c7983 */ /* 0x000f220000100800 */
[----:B------:R-:W-:-:S03]  /*8c10*/  IMAD.MOV.U32 R151, RZ, RZ, R121 ;  /* 0x000000ffff977224 */ /* 0x000fc600078e0079 */
[----:B------:R-:W4:Y:S04]  /*8c20*/  LDL R123, [R1+0x284] ;  /* 0x00028400017b7983 */ /* 0x000f280000100800 */
[----:B------:R-:W4:Y:S04]  /*8c30*/  LDL R122, [R1+0x288] ;  /* 0x00028800017a7983 */ /* 0x000f280000100800 */
[----:B------:R-:W4:Y:S01]  /*8c40*/  LDL R121, [R1+0x28c] ;  /* 0x00028c0001797983 */ /* 0x000f220000100800 */
[----:B------:R-:W-:-:S05]  /*8c50*/  FADD R151, RZ, R151 ;  /* 0x00000097ff977221 */ /* 0x000fca0000000000 */
[----:B------:R0:W-:Y:S01]  /*8c60*/  STL [R1+0x66c], R151 ;  /* 0x00066c9701007387 */ /* 0x0001e20000100800 */
[----:B------:R-:W-:-:S01]  /*8c70*/  FADD R150, RZ, R150 ;  /* 0x00000096ff967221 */ /* 0x000fc20000000000 */
[----:B------:R-:W-:-:S04]  /*8c80*/  FADD R149, RZ, R149 ;  /* 0x00000095ff957221 */ /* 0x000fc80000000000 */
[----:B------:R1:W-:Y:S01]  /*8c90*/  STL [R1+0x670], R150 ;  /* 0x0006709601007387 */ /* 0x0003e20000100800 */
[----:B------:R-:W-:-:S03]  /*8ca0*/  FADD R148, RZ, R148 ;  /* 0x00000094ff947221 */ /* 0x000fc60000000000 */
[----:B------:R1:W-:Y:S01]  /*8cb0*/  STL [R1+0x674], R149 ;  /* 0x0006749501007387 */ /* 0x0003e20000100800 */
[----:B--2---:R-:W-:-:S03]  /*8cc0*/  FADD R147, RZ, R147 ;  /* 0x00000093ff937221 */ /* 0x004fc60000000000 */
[----:B------:R2:W-:Y:S01]  /*8cd0*/  STL [R1+0x678], R148 ;  /* 0x0006789401007387 */ /* 0x0005e20000100800 */
[----:B---3--:R-:W-:-:S03]  /*8ce0*/  FADD R146, RZ, R146 ;  /* 0x00000092ff927221 */ /* 0x008fc60000000000 */
[----:B------:R3:W-:Y:S01]  /*8cf0*/  STL [R1+0x67c], R147 ;  /* 0x00067c9301007387 */ /* 0x0007e20000100800 */
[----:B----4-:R-:W-:-:S03]  /*8d00*/  FADD R145, RZ, R145 ;  /* 0x00000091ff917221 */ /* 0x010fc60000000000 */
[----:B------:R4:W-:Y:S01]  /*8d10*/  STL [R1+0x680], R146 ;  /* 0x0006809201007387 */ /* 0x0009e20000100800 */
[----:B------:R-:W-:-:S03]  /*8d20*/  FADD R144, RZ, R144 ;  /* 0x00000090ff907221 */ /* 0x000fc60000000000 */
        /* <DEDUP_REMOVED lines=46> */
[----:B0-----:R-:W4:Y:S04]  /*9010*/  LDL R151, [R1+0x290] ;  /* 0x0002900001977983 */ /* 0x001f280000100800 */
[----:B------:R0:W-:Y:S04]  /*9020*/  STL [R1+0x6e0], R122 ;  /* 0x0006e07a01007387 */ /* 0x0001e80000100800 */
[----:B-1----:R-:W4:Y:S04]  /*9030*/  LDL R150, [R1+0x294] ;  /* 0x0002940001967983 */ /* 0x002f280000100800 */
[----:B------:R1:W-:Y:S04]  /*9040*/  STL [R1+0x6e4], R121 ;  /* 0x0006e47901007387 */ /* 0x0003e80000100800 */
[----:B------:R-:W4:Y:S04]  /*9050*/  LDL R149, [R1+0x298] ;  /* 0x0002980001957983 */ /* 0x000f280000100800 */
[----:B--2---:R-:W2:Y:S04]  /*9060*/  LDL R148, [R1+0x29c] ;  /* 0x00029c0001947983 */ /* 0x004ea80000100800 */
[----:B---3--:R-:W3:Y:S04]  /*9070*/  LDL R147, [R1+0x2a0] ;  /* 0x0002a00001937983 */ /* 0x008ee80000100800 */
[----:B----4-:R-:W4:Y:S04]  /*9080*/  LDL R146, [R1+0x2a4] ;  /* 0x0002a40001927983 */ /* 0x010f280000100800 */
        /* <DEDUP_REMOVED lines=23> */
[----:B0-----:R-:W4:Y:S04]  /*9200*/  LDL R122, [R1+0x304] ;  /* 0x00030400017a7983 */ /* 0x001f280000100800 */
[----:B-1----:R-:W4:Y:S01]  /*9210*/  LDL R121, [R1+0x308] ;  /* 0x0003080001797983 */ /* 0x002f220000100800 */
        /* <DEDUP_REMOVED lines=185> */
[----:B-1----:R-:W4:Y:S01]  /*9db0*/  LDL R121, [R1] ;  /* 0x0000000001797983 */ /* 0x002f220000100800 */
        /* <DEDUP_REMOVED lines=279> */
[----:B------:R-:W-:-:S05]  /*af30*/  FADD R151, RZ, R151 ;  /* 0x00000097ff977221 */ /* 0x000fca0000000000 */
[----:B------:R0:W-:Y:S02]  /*af40*/  STL [R1+0x954], R151 ;  /* 0x0009549701007387 */ /* 0x0001e40000100800 */
[----:B0-----:R-:W-:-:S01]  /*af50*/  FADD R151, RZ, R150 ;  /* 0x00000096ff977221 */ /* 0x001fc20000000000 */
[----:B--2---:R-:W-:Y:S01]  /*af60*/  FADD R150, RZ, R149 ;  /* 0x00000095ff967221 */ /* 0x004fe20000000000 */
[----:B---3--:R-:W-:-:S03]  /*af70*/  FADD R149, RZ, R148 ;  /* 0x00000094ff957221 */ /* 0x008fc60000000000 */
[----:B------:R-:W-:Y:S01]  /*af80*/  STL [R1+0x958], R151 ;  /* 0x0009589701007387 */ /* 0x000fe20000100800 */
[----:B----4-:R-:W-:-:S03]  /*af90*/  FADD R148, RZ, R147 ;  /* 0x00000093ff947221 */ /* 0x010fc60000000000 */
[----:B------:R-:W-:Y:S01]  /*afa0*/  STL [R1+0x95c], R150 ;  /* 0x00095c9601007387 */ /* 0x000fe20000100800 */
[----:B------:R-:W-:-:S03]  /*afb0*/  FADD R147, RZ, R146 ;  /* 0x00000092ff937221 */ /* 0x000fc60000000000 */
        /* <DEDUP_REMOVED lines=50> */
[----:B------:R-:W-:Y:S04]  /*b2e0*/  STL [R1+0x9c4], R124 ;  /* 0x0009c47c01007387 */ /* 0x000fe80000100800 */
[----:B------:R-:W2:Y:S04]  /*b2f0*/  LDL R121, [R1+0x178] ;  /* 0x0001780001797983 */ /* 0x000ea80000100800 */
[----:B------:R0:W-:Y:S04]  /*b300*/  STL [R1+0x9c8], R122 ;  /* 0x0009c87a01007387 */ /* 0x0001e80000100800 */
[----:B0-----:R-:W3:Y:S04]  /*b310*/  LDL R122, [R1+0x17c] ;  /* 0x00017c00017a7983 */ /* 0x001ee80000100800 */
[----:B------:R0:W-:Y:S04]  /*b320*/  STL [R1+0x9cc], R123 ;  /* 0x0009cc7b01007387 */ /* 0x0001e80000100800 */
[----:B------:R-:W4:Y:S04]  /*b330*/  LDL R124, [R1+0x184] ;  /* 0x00018400017c7983 */ /* 0x000f280000100800 */
[----:B------:R-:W4:Y:S04]  /*b340*/  LDL R125, [R1+0x188] ;  /* 0x00018800017d7983 */ /* 0x000f280000100800 */
        /* <DEDUP_REMOVED lines=27> */
[----:B------:R-:W-:-:S01]  /*b500*/  FADD R3, RZ, R3 ;  /* 0x00000003ff037221 */ /* 0x000fc20000000000 */
[----:B------:R-:W-:Y:S01]  /*b510*/  FADD R2, RZ, R2 ;  /* 0x00000002ff027221 */ /* 0x000fe20000000000 */
[----:B--2---:R-:W-:-:S05]  /*b520*/  FADD R121, RZ, R121 ;  /* 0x00000079ff797221 */ /* 0x004fca0000000000 */
[----:B------:R0:W-:Y:S01]  /*b530*/  STL [R1+0x9d0], R121 ;  /* 0x0009d07901007387 */ /* 0x0001e20000100800 */
[----:B---3--:R-:W-:-:S03]  /*b540*/  FADD R122, RZ, R122 ;  /* 0x0000007aff7a7221 */ /* 0x008fc60000000000 */
[----:B0-----:R-:W2:Y:S04]  /*b550*/  LDL.LU R121, [R1+0xcf0] ;  /* 0x000cf00001797983 */ /* 0x001ea80000300800 */
[----:B------:R0:W-:Y:S01]  /*b560*/  STL [R1+0x9d4], R122 ;  /* 0x0009d47a01007387 */ /* 0x0001e20000100800 */
[----:B----4-:R-:W-:-:S01]  /*b570*/  FADD R124, RZ, R124 ;  /* 0x0000007cff7c7221 */ /* 0x010fc20000000000 */
[----:B------:R-:W-:Y:S02]  /*b580*/  FADD R125, RZ, R125 ;  /* 0x0000007dff7d7221 */ /* 0x000fe40000000000 */
[----:B0-----:R-:W3:Y:S01]  /*b590*/  LDL.LU R122, [R1+0xcec] ;  /* 0x000cec00017a7983 */ /* 0x001ee20000300800 */
[----:B------:R-:W-:-:S01]  /*b5a0*/  FADD R123, RZ, R123 ;  /* 0x0000007bff7b7221 */ /* 0x000fc20000000000 */
[----:B------:R-:W-:-:S04]  /*b5b0*/  FADD R126, RZ, R126 ;  /* 0x0000007eff7e7221 */ /* 0x000fc80000000000 */
[----:B------:R0:W-:Y:S01]  /*b5c0*/  STL [R1+0x9d8], R123 ;  /* 0x0009d87b01007387 */ /* 0x0001e20000100800 */
[----:B------:R-:W-:-:S03]  /*b5d0*/  FADD R127, RZ, R127 ;  /* 0x0000007fff7f7221 */ /* 0x000fc60000000000 */
[----:B0-----:R-:W4:Y:S01]  /*b5e0*/  LDL.LU R123, [R1+0xce8] ;  /* 0x000ce800017b7983 */ /* 0x001f220000300800 */
[----:B------:R-:W-:-:S03]  /*b5f0*/  FADD R128, RZ, R128 ;  /* 0x00000080ff807221 */ /* 0x000fc60000000000 */
[----:B------:R0:W-:Y:S01]  /*b600*/  STL [R1+0x9dc], R124 ;  /* 0x0009dc7c01007387 */ /* 0x0001e20000100800 */
[----:B------:R-:W-:-:S01]  /*b610*/  FADD R129, RZ, R129 ;  /* 0x00000081ff817221 */ /* 0x000fc20000000000 */
[----:B------:R-:W-:Y:S02]  /*b620*/  FADD R130, RZ, R130 ;  /* 0x00000082ff827221 */ /* 0x000fe40000000000 */
[----:B0-----:R-:W4:Y:S04]  /*b630*/  LDL.LU R124, [R1+0xce4] ;  /* 0x000ce400017c7983 */ /* 0x001f280000300800 */
[----:B------:R0:W-:Y:S01]  /*b640*/  STL [R1+0x9e0], R125 ;  /* 0x0009e07d01007387 */ /* 0x0001e20000100800 */
[----:B------:R-:W-:-:S01]  /*b650*/  FADD R131, RZ, R131 ;  /* 0x00000083ff837221 */ /* 0x000fc20000000000 */
[----:B------:R-:W-:-:S02]  /*b660*/  FADD R132, RZ, R132 ;  /* 0x00000084ff847221 */ /* 0x000fc40000000000 */
[----:B0-----:R-:W4:Y:S04]  /*b670*/  LDL.LU R125, [R1+0xce0] ;  /* 0x000ce000017d7983 */ /* 0x001f280000300800 */
[----:B------:R0:W-:Y:S01]  /*b680*/  STL [R1+0x9e4], R126 ;  /* 0x0009e47e01007387 */ /* 0x0001e20000100800 */
[----:B------:R-:W-:-:S03]  /*b690*/  FADD R133, RZ, R133 ;  /* 0x00000085ff857221 */ /* 0x000fc60000000000 */
        /* <DEDUP_REMOVED lines=55> */
[----:B------:R0:W-:Y:S04]  /*ba10*/  STL [R1+0xa30], R145 ;  /* 0x000a309101007387 */ /* 0x0001e80000100800 */
        /* <DEDUP_REMOVED lines=14> */
[----:B------:R1:W-:Y:S01]  /*bb00*/  STL [R1+0xa50], R2 ;  /* 0x000a500201007387 */ /* 0x0003e20000100800 */
[----:B0-----:R-:W-:-:S01]  /*bb10*/  FADD R3, RZ, R0 ;  /* 0x00000000ff037221 */ /* 0x001fc20000000000 */
[----:B------:R-:W-:Y:S01]  /*bb20*/  FADD R0, RZ, R25 ;  /* 0x00000019ff007221 */ /* 0x000fe20000000000 */
[----:B-1----:R-:W-:-:S03]  /*bb30*/  FADD R2, RZ, R24 ;  /* 0x00000018ff027221 */ /* 0x002fc60000000000 */
[----:B------:R0:W-:Y:S04]  /*bb40*/  STL [R1+0xa54], R3 ;  /* 0x000a540301007387 */ /* 0x0001e80000100800 */
[----:B------:R1:W-:Y:S04]  /*bb50*/  STL [R1+0xa58], R2 ;  /* 0x000a580201007387 */ /* 0x0003e80000100800 */
[----:B------:R2:W-:Y:S01]  /*bb60*/  STL [R1+0xa5c], R0 ;  /* 0x000a5c0001007387 */ /* 0x0005e20000100800 */
[----:B0-----:R-:W-:-:S01]  /*bb70*/  FADD R3, RZ, R26 ;  /* 0x0000001aff037221 */ /* 0x001fc20000000000 */
[----:B-1----:R-:W-:-:S04]  /*bb80*/  FADD R2, RZ, R27 ;  /* 0x0000001bff027221 */ /* 0x002fc80000000000 */
[----:B------:R0:W-:Y:S01]  /*bb90*/  STL [R1+0xa60], R3 ;  /* 0x000a600301007387 */ /* 0x0001e20000100800 */
[----:B--2---:R-:W-:-:S03]  /*bba0*/  FADD R0, RZ, R28 ;  /* 0x0000001cff007221 */ /* 0x004fc60000000000 */
        /* <DEDUP_REMOVED lines=188> */
[----:B---3--:R-:W-:-:S01]  /*c770*/  FADD R3, RZ, R122 ;  /* 0x0000007aff037221 */ /* 0x008fc20000000000 */
[----:B----4-:R-:W-:-:S04]  /*c780*/  FADD R2, RZ, R123 ;  /* 0x0000007bff027221 */ /* 0x010fc80000000000 */
[----:B------:R1:W-:Y:S01]  /*c790*/  STL [R1+0xbe0], R3 ;  /* 0x000be00301007387 */ /* 0x0003e20000100800 */
[----:B0-----:R-:W-:-:S03]  /*c7a0*/  FADD R0, RZ, R124 ;  /* 0x0000007cff007221 */ /* 0x001fc60000000000 */
[----:B------:R0:W-:Y:S04]  /*c7b0*/  STL [R1+0xbe4], R2 ;  /* 0x000be40201007387 */ /* 0x0001e80000100800 */
[----:B------:R2:W-:Y:S01]  /*c7c0*/  STL [R1+0xbe8], R0 ;  /* 0x000be80001007387 */ /* 0x0005e20000100800 */
[----:B-1----:R-:W-:-:S01]  /*c7d0*/  FADD R3, RZ, R125 ;  /* 0x0000007dff037221 */ /* 0x002fc20000000000 */
[----:B0-----:R-:W-:-:S04]  /*c7e0*/  FADD R2, RZ, R126 ;  /* 0x0000007eff027221 */ /* 0x001fc80000000000 */
        /* <DEDUP_REMOVED lines=156> */
[----:B----4-:R-:W-:-:S06]  /*d1b0*/  UMOV UR6, URZ ;  /* 0x0000003f00067c82 */ /* 0x010fcc0008000000 */
.L_x_23:
[----:B------:R-:W-:-:S04]  /*d1c0*/  UIADD3 UR26, UR5, 0x1, URZ ;  /* 0x00000001051a7890 */ /* 0x000fc8000fffe03f */
[----:B------:R-:W-:-:S04]  /*d1d0*/  UISETP.NE.AND UP0, UPT, UR26, 0x9, UPT ;  /* 0x000000091a00788c */ /* 0x000fc8000bf05270 */
[----:B------:R-:W-:Y:S02]  /*d1e0*/  USEL UR8, URZ, 0x1, UP0 ;  /* 0x000000013f087887 */ /* 0x000fe40008000000 */
[----:B------:R-:W-:Y:S02]  /*d1f0*/  USEL UR26, UR26, URZ, UP0 ;  /* 0x0000003f1a1a7287 */ /* 0x000fe40008000000 */
[----:B------:R-:W-:-:S06]  /*d200*/  ULOP3.LUT UR8, UR4, UR8, URZ, 0x3c, !UPT ;  /* 0x0000000804087292 */ /* 0x000fcc000f8e3c3f */
[----:B------:R-:W-:Y:S01]  /*d210*/  IMAD.U32 R0, RZ, RZ, UR8 ;  /* 0x00000008ff007e24 */ /* 0x000fe2000f8e00ff */
[----:B------:R-:W-:-:S06]  /*d220*/  UMOV UR8, 0x1 ;  /* 0x0000000100087882 */ /* 0x000fcc0000000000 */
.L_x_18:
[----:B------:R-:W-:-:S04]  /*d230*/  UISETP.LT.AND UP0, UPT, UR12, 0x1, UPT ;  /* 0x000000010c00788c */ /* 0x000fc8000bf01270 */
[----:B------:R-:W-:-:S04]  /*d240*/  USEL UR9, UR12, 0x1, UP0 ;  /* 0x000000010c097887 */ /* 0x000fc80008000000 */
[----:B------:R-:W-:-:S04]  /*d250*/  UIADD3 UR9, UR12, -UR9, URZ ;  /* 0x800000090c097290 */ /* 0x000fc8000fffe03f */
[----:B------:R-:W-:-:S06]  /*d260*/  UISETP.GE.AND UP0, UPT, UR9, 0x1, UPT ;  /* 0x000000010900788c */ /* 0x000fcc000bf06270 */
[----:B------:R-:W-:-:S13]  /*d270*/  PLOP3.LUT P0, PT, PT, PT, UP0, 0x80, 0x0 ;  /* 0x000000000000781c */ /* 0x000fda0003f0f008 */
[----:B------:R-:W-:Y:S05]  /*d280*/  @!P0 BRA `(.L_x_24) ;  /* 0x000000ac00708947 */ /* 0x000fea0003800000 */
[----:B------:R-:W-:Y:S01]  /*d290*/  IMAD.U32 R2, RZ, RZ, UR9 ;  /* 0x00000009ff027e24 */ /* 0x000fe2000f8e00ff */
[----:B------:R-:W-:Y:S01]  /*d2a0*/  UMOV UR27, UR5 ;  /* 0x00000005001b7c82 */ /* 0x000fe20008000000 */
[----:B------:R-:W-:-:S05]  /*d2b0*/  ULDC UR28, c[0x0][0x50c] ;  /* 0x00014300001c7ab9 */ /* 0x000fca0000000800 */
.L_x_32:
[----:B------:R-:W-:-:S06]  /*d2c0*/  UISETP.NE.AND UP0, UPT, UR25, 0x3, UPT ;  /* 0x000000031900788c */ /* 0x000fcc000bf05270 */
[----:B------:R-:W-:-:S13]  /*d2d0*/  PLOP3.LUT P1, PT, PT, PT, UP0, 0x80, 0x0 ;  /* 0x000000000000781c */ /* 0x000fda0003f2f008 */
[----:B------:R-:W-:Y:S05]  /*d2e0*/  @!P1 BRA `(.L_x_25) ;  /* 0x0000000000049947 */ /* 0x000fea0003800000 */
[----:B------:R-:W-:Y:S01]  /*d2f0*/  BPT.TRAP 0x1 ;  /* 0x000000040000795c */ /* 0x000fe20000300000 */
.L_x_25:
[----:B------:R-:W2:Y:S01]  /*d300*/  S2UR UR9, SR_CgaCtaId ;  /* 0x00000000000979c3 */ /* 0x000ea20000008800 */
[----:B------:R-:W-:Y:S01]  /*d310*/  UMOV UR15, 0x400 ;  /* 0x00000400000f7882 */ /* 0x000fe20000000000 */
[----:B------:R-:W-:Y:S01]  /*d320*/  SHF.L.U32 R3, R0, 0x1f, RZ ;  /* 0x0000001f00037819 */ /* 0x000fe200000006ff */
[----:B--2---:R-:W-:-:S04]  /*d330*/  ULEA UR15, UR9, UR15, 0x18 ;  /* 0x0000000f090f7291 */ /* 0x004fc8000f8ec03f */
[----:B------:R-:W-:-:S09]  /*d340*/  ULEA UR9, UR26, UR15, 0x3 ;  /* 0x0000000f1a097291 */ /* 0x000fd2000f8e183f */
[----:B------:R2:W4:Y:S01]  /*d350*/  SYNCS.PHASECHK.TRANS64.TRYWAIT P0, [UR9], R3 ;  /* 0x00000003ff0075a7 */ /* 0x0005220008000149 */
[----:B------:R-:W-:Y:S05]  /*d360*/  @!P1 BRA `(.L_x_26) ;  /* 0x0000000000049947 */ /* 0x000fea0003800000 */
[----:B------:R-:W-:Y:S01]  /*d370*/  BPT.TRAP 0x1 ;  /* 0x000000040000795c */ /* 0x000fe20000300000 */
.L_x_26:
[----:B----4-:R-:W-:Y:S05]  /*d380*/  @P0 BRA `(.L_x_27) ;  /* 0x0000000000080947 */ /* 0x010fea0003800000 */
[----:B------:R-:W4:Y:S02]  /*d390*/  SYNCS.PHASECHK.TRANS64.TRYWAIT P0, [UR9], R3 ;  /* 0x00000003ff0075a7 */ /* 0x000f240008000149 */
[----:B----4-:R-:W-:Y:S05]  /*d3a0*/  @!P0 BRA `(.L_x_28) ;  /* 0x000003a000ec8947 */ /* 0x010fea0003800000 */
.L_x_27:
        /* <DEDUP_REMOVED lines=42> */
[----:B-----5:R-:W-:Y:S04]  /*d650*/  STL.64 [R1+0xf20], R150 ;  /* 0x000f209601007387 */ /* 0x020fe80000100a00 */
        /* <DEDUP_REMOVED lines=21> */
[----:B----4-:R-:W4:Y:S04]  /*d7b0*/  LDL.LU.64 R108, [R1] ;  /* 0x00000000016c7983 */ /* 0x010f280000300a00 */
[----:B------:R-:W2:Y:S04]  /*d7c0*/  LDL.LU.64 R110, [R1+0x8] ;  /* 0x00000800016e7983 */ /* 0x000ea80000300a00 */
[----:B------:R-:W3:Y:S04]  /*d7d0*/  LDL.LU.64 R112, [R1+0x10] ;  /* 0x0000100001707983 */ /* 0x000ee80000300a00 */
[----:B------:R-:W4:Y:S04]  /*d7e0*/  LDL.LU.64 R114, [R1+0x18] ;  /* 0x0000180001727983 */ /* 0x000f280000300a00 */
        /* <DEDUP_REMOVED lines=18> */
[----:B----4-:R-:W-:Y:S04]  /*d910*/  STL.64 [R1+0x1270], R150 ;  /* 0x0012709601007387 */ /* 0x010fe80000100a00 */
[----:B---3--:R-:W-:Y:S04]  /*d920*/  STL.64 [R1+0x1268], R148 ;  /* 0x0012689401007387 */ /* 0x008fe80000100a00 */
[----:B--2---:R-:W-:Y:S04]  /*d930*/  STL.64 [R1+0x1260], R146 ;  /* 0x0012609201007387 */ /* 0x004fe80000100a00 */
        /* <DEDUP_REMOVED lines=61> */
[----:B--2---:R-:W2:Y:S04]  /*dd10*/  LDL.LU.64 R24, [R1+0x400] ;  /* 0x0004000001187983 */ /* 0x004ea80000300a00 */
[----:B------:R-:W2:Y:S04]  /*dd20*/  LDL.LU.64 R26, [R1+0x408] ;  /* 0x00040800011a7983 */ /* 0x000ea80000300a00 */
        /* <DEDUP_REMOVED lines=61> */
[----:B------:R-:W2:Y:S01]  /*e100*/  LDL.LU.64 R150, [R1+0x5f8] ;  /* 0x0005f80001967983 */ /* 0x000ea20000300a00 */
[----:B------:R-:W-:-:S02]  /*e110*/  UIADD3 UR9, UR15, 0x12180, URZ ;  /* 0x000121800f097890 */ /* 0x000fc4000fffe03f */
[----:B------:R-:W-:Y:S01]  /*e120*/  UISETP.NE.AND UP0, UPT, UR7, URZ, UPT ;  /* 0x0000003f0700728c */ /* 0x000fe2000bf05270 */
[----:B------:R-:W3:Y:S01]  /*e130*/  LDL.LU.64 R152, [R1+0xb0] ;  /* 0x0000b00001987983 */ /* 0x000ee20000300a00 */
[----:B------:R-:W-:Y:S02]  /*e140*/  USHF.R.U32.HI UR9, URZ, 0x4, UR9 ;  /* 0x000000043f097899 */ /* 0x000fe40008011609 */
[----:B------:R-:W-:Y:S01]  /*e150*/  USEL UR8, UR8, URZ, !UP0 ;  /* 0x0000003f08087287 */ /* 0x000fe2000c000000 */
[----:B------:R-:W3:Y:S01]  /*e160*/  LDL.LU.64 R154, [R1+0xb8] ;  /* 0x0000b800019a7983 */ /* 0x000ee20000300a00 */
[----:B------:R-:W-:Y:S02]  /*e170*/  ULOP3.LUT UR9, UR9, 0x3fff, URZ, 0xc0, !UPT ;  /* 0x00003fff09097892 */ /* 0x000fe4000f8ec03f */
[----:B------:R-:W-:Y:S01]  /*e180*/  ULOP3.LUT UR7, UR20, 0x10000, URZ, 0xfc, !UPT ;  /* 0x0001000014077892 */ /* 0x000fe2000f8efc3f */
[----:B------:R-:W3:Y:S01]  /*e190*/  LDL.LU.64 R156, [R1+0xc0] ;  /* 0x0000c000019c7983 */ /* 0x000ee20000300a00 */
[----:B------:R-:W-:-:S02]  /*e1a0*/  ULOP3.LUT UR9, UR9, 0x10000, URZ, 0xfc, !UPT ;  /* 0x0001000009097892 */ /* 0x000fc4000f8efc3f */
[----:B------:R-:W-:Y:S01]  /*e1b0*/  UISETP.NE.U32.AND UP0, UPT, UR8, URZ, UPT ;  /* 0x0000003f0800728c */ /* 0x000fe2000bf05070 */
[----:B------:R-:W3:Y:S01]  /*e1c0*/  LDL.LU.64 R158, [R1+0xc8] ;  /* 0x0000c800019e7983 */ /* 0x000ee20000300a00 */
[----:B------:R-:W-:Y:S02]  /*e1d0*/  ULEA UR8, UR26, UR7, 0x9 ;  /* 0x000000071a087291 */ /* 0x000fe4000f8e483f */
[----:B------:R-:W-:Y:S01]  /*e1e0*/  ULEA UR10, UR26, UR9, 0xa ;  /* 0x000000091a0a7291 */ /* 0x000fe2000f8e503f */
[----:B------:R-:W3:Y:S01]  /*e1f0*/  LDL.LU.64 R160, [R1+0xd0] ;  /* 0x0000d00001a07983 */ /* 0x000ee20000300a00 */
[----:B------:R-:W-:Y:S01]  /*e200*/  UMOV UR11, 0xc0000010 ;  /* 0xc0000010000b7882 */ /* 0x000fe20000000000 */
[----:B------:R-:W-:Y:S02]  /*e210*/  UMOV UR9, 0xc0000010 ;  /* 0xc000001000097882 */ /* 0x000fe40000000000 */
[----:B------:R-:W3:Y:S04]  /*e220*/  LDL.LU.64 R162, [R1+0xd8] ;  /* 0x0000d80001a27983 */ /* 0x000ee80000300a00 */
        /* <DEDUP_REMOVED lines=35> */
[----:B------:R-:W3:Y:S01]  /*e460*/  LDL.LU.64 R234, [R1+0x1f8] ;  /* 0x0001f80001ea7983 */ /* 0x000ee20000300a00 */
[----:B--2---:R-:W-:-:S06]  /*e470*/  WARPGROUP.ARRIVE ;  /* 0x00000000000079c5 */ /* 0x004fcc0000000000 */
[----:B------:R-:W-:Y:S03]  /*e480*/  QGMMA.64x256x32.F32.E4M3.E4M3 R24, gdesc[UR8], R24, UP0, gsb0 ;  /* 0x03e00000081879f3 */ /* 0x000fe6000b800818 */
[----:B------:R-:W-:Y:S02]  /*e490*/  WARPGROUP.DEPBAR.LE gsb0, 0x0 ;  /* 0x00008000000079c5 */ /* 0x000fe40000010000 */
        /* <DEDUP_REMOVED lines=64> */
[----:B--2---:R-:W3:Y:S04]  /*e8a0*/  LDL.LU.64 R150, [R1+0x1270] ;  /* 0x0012700001967983 */ /* 0x004ee80000300a00 */
        /* <DEDUP_REMOVED lines=21> */
[----:B------:R-:W-:Y:S01]  /*ea00*/  UIADD3 UR18, UR10, 0x200, URZ ;  /* 0x000002000a127890 */ /* 0x000fe2000fffe03f */
[----:B------:R-:W-:Y:S01]  /*ea10*/  UMOV UR16, UR8 ;  /* 0x0000000800107c82 */ /* 0x000fe20008000000 */
[----:B------:R-:W-:Y:S01]  /*ea20*/  UMOV UR17, UR9 ;  /* 0x0000000900117c82 */ /* 0x000fe20008000000 */
[----:B------:R-:W-:Y:S01]  /*ea30*/  UMOV UR19, 0xc0000010 ;  /* 0xc000001000137882 */ /* 0x000fe20000000000 */
        /* <DEDUP_REMOVED lines=42> */
[----:B---3--:R-:W-:-:S06]  /*ece0*/  WARPGROUP.ARRIVE ;  /* 0x00000000000079c5 */ /* 0x008fcc0000000000 */
[----:B------:R-:W-:Y:S03]  /*ecf0*/  QGMMA.64x256x32.F32.E4M3.E4M3 R108, gdesc[UR16], R108, UP0, gsb0 ;  /* 0x03e00000106c79f3 */ /* 0x000fe6000b80086c */
[----:B------:R-:W-:Y:S02]  /*ed00*/  WARPGROUP.DEPBAR.LE gsb0, 0x0 ;  /* 0x00008000000079c5 */ /* 0x000fe40000010000 */
[----:B------:R-:W-:Y:S01]  /*ed10*/  STL.64 [R1], R108 ;  /* 0x0000006c01007387 */ /* 0x000fe20000100a00 */
[----:B------:R-:W-:-:S03]  /*ed20*/  IMAD.MOV.U32 R3, RZ, RZ, R227 ;  /* 0x000000ffff037224 */ /* 0x000fc600078e00e3 */
        /* <DEDUP_REMOVED lines=63> */
[----:B---3--:R-:W3:Y:S04]  /*f120*/  LDL.LU.64 R234, [R1+0x1070] ;  /* 0x0010700001ea7983 */ /* 0x008ee80000300a00 */
[----:B------:R-:W4:Y:S04]  /*f130*/  LDL.LU.64 R232, [R1+0x1068] ;  /* 0x0010680001e87983 */ /* 0x000f280000300a00 */
        /* <DEDUP_REMOVED lines=62> */
[----:B------:R-:W-:Y:S01]  /*f520*/  UIADD3 UR16, UR8, 0x100, URZ ;  /* 0x0000010008107890 */ /* 0x000fe2000fffe03f */
[----:B------:R-:W-:-:S02]  /*f530*/  UMOV UR17, 0xc0000010 ;  /* 0xc000001000117882 */ /* 0x000fc40000000000 */
[----:B---3--:R-:W-:Y:S04]  /*f540*/  STL.64 [R1+0xe70], R234 ;  /* 0x000e70ea01007387 */ /* 0x008fe80000100a00 */
[----:B----4-:R-:W-:Y:S04]  /*f550*/  STL.64 [R1+0xe68], R232 ;  /* 0x000e68e801007387 */ /* 0x010fe80000100a00 */
        /* <DEDUP_REMOVED lines=39> */
[----:B------:R-:W-:Y:S01]  /*f7d0*/  STL.64 [R1+0xd28], R152 ;  /* 0x000d289801007387 */ /* 0x000fe20000100a00 */
[----:B------:R-:W-:-:S06]  /*f7e0*/  WARPGROUP.ARRIVE ;  /* 0x00000000000079c5 */ /* 0x000fcc0000000000 */
        /* <DEDUP_REMOVED lines=88> */
[----:B------:R-:W-:Y:S01]  /*fd70*/  UMOV UR8, UR16 ;  /* 0x0000001000087c82 */ /* 0x000fe20008000000 */
[----:B------:R-:W-:Y:S01]  /*fd80*/  UMOV UR9, UR17 ;  /* 0x0000001100097c82 */ /* 0x000fe20008000000 */
        /* <DEDUP_REMOVED lines=67> */
[----:B--2---:R2:W5:Y:S04]  /*101c0*/  LDL.LU.64 R234, [R1+0xe70] ;  /* 0x000e700001ea7983 */ /* 0x0045680000300a00 */
        /* <DEDUP_REMOVED lines=63> */
[----:B------:R-:W-:-:S04]  /*105c0*/  UIADD3 UR6, UR6, 0x1, URZ ;  /* 0x0000000106067890 */ /* 0x000fc8000fffe03f */
[----:B------:R-:W-:-:S04]  /*105d0*/  UISETP.NE.AND UP0, UPT, UR6, UR28, UPT ;  /* 0x0000001c0600728c */ /* 0x000fc8000bf05270 */
[----:B------:R-:W-:-:S06]  /*105e0*/  USEL UR7, URZ, 0x1, UP0 ;  /* 0x000000013f077887 */ /* 0x000fcc0008000000 */
[----:B------:R-:W-:-:S13]  /*105f0*/  ISETP.NE.AND P0, PT, RZ, UR7, PT ;  /* 0x00000007ff007c0c */ /* 0x000fda000bf05270 */
[----:B--2---:R-:W-:Y:S05]  /*10600*/  @!P0 BRA `(.L_x_29) ;  /* 0x0000007800208947 */ /* 0x004fea0003800000 */
[----:B------:R2:W-:Y:S04]  /*10610*/  STL [R1+0xe2c], R44 ;  /* 0x000e2c2c01007387 */ /* 0x0005e80000100800 */
[----:B--2---:R-:W2:Y:S04]  /*10620*/  LDL R44, [R1+0x400] ;  /* 0x00040000012c7983 */ /* 0x004ea80000100800 */
[----:B------:R3:W-:Y:S04]  /*10630*/  STL [R1+0xe28], R45 ;  /* 0x000e282d01007387 */ /* 0x0007e80000100800 */
[----:B---3--:R-:W3:Y:S04]  /*10640*/  LDL R45, [R1+0x404] ;  /* 0x00040400012d7983 */ /* 0x008ee80000100800 */
[----:B------:R4:W-:Y:S04]  /*10650*/  STL [R1+0xe24], R46 ;  /* 0x000e242e01007387 */ /* 0x0009e80000100800 */
[----:B----4-:R-:W4:Y:S04]  /*10660*/  LDL R46, [R1+0x408] ;  /* 0x00040800012e7983 */ /* 0x010f280000100800 */
[----:B------:R0:W-:Y:S04]  /*10670*/  STL [R1+0xe20], R47 ;  /* 0x000e202f01007387 */ /* 0x0001e80000100800 */
[----:B0-----:R-:W4:Y:S04]  /*10680*/  LDL R47, [R1+0x40c] ;  /* 0x00040c00012f7983 */ /* 0x001f280000100800 */
        /* <DEDUP_REMOVED lines=89> */
[----:B0-----:R-:W4:Y:S04]  /*10c20*/  LDL.LU R92, [R1+0x604] ;  /* 0x00060400015c7983 */ /* 0x001f280000300800 */
[----:B------:R0:W-:Y:S04]  /*10c30*/  STL [R1+0xd68], R93 ;  /* 0x000d685d01007387 */ /* 0x0001e80000100800 */
[----:B0-----:R-:W4:Y:S04]  /*10c40*/  LDL R93, [R1+0x5ac] ;  /* 0x0005ac00015d7983 */ /* 0x001f280000100800 */
[----:B------:R0:W-:Y:S04]  /*10c50*/  STL [R1+0xd64], R94 ;  /* 0x000d645e01007387 */ /* 0x0001e80000100800 */
[----:B0-----:R-:W4:Y:S04]  /*10c60*/  LDL.LU R94, [R1+0x600] ;  /* 0x00060000015e7983 */ /* 0x001f280000300800 */
        /* <DEDUP_REMOVED lines=26> */
[----:B-----5:R0:W-:Y:S04]  /*10e10*/  STL [R1+0xd2c], R108 ;  /* 0x000d2c6c01007387 */ /* 0x0201e80000100800 */
        /* <DEDUP_REMOVED lines=90> */
[----:B0-----:R-:W4:Y:S01]  /*113c0*/  LDL R0, [R1+0x4c0] ;  /* 0x0004c00001007983 */ /* 0x001f220000100800 */
[----:B--2---:R-:W-:-:S01]  /*113d0*/  FADD R4, R44, R4 ;  /* 0x000000042c047221 */ /* 0x004fc20000000000 */
[----:B---3--:R-:W-:Y:S01]  /*113e0*/  FADD R5, R45, R5 ;  /* 0x000000052d057221 */ /* 0x008fe20000000000 */
[----:B----4-:R-:W-:-:S01]  /*113f0*/  FADD R6, R46, R6 ;  /* 0x000000062e067221 */ /* 0x010fc20000000000 */
[----:B------:R-:W2:Y:S01]  /*11400*/  LDL.LU R44, [R1+0xe2c] ;  /* 0x000e2c00012c7983 */ /* 0x000ea20000300800 */
[----:B------:R-:W-:-:S01]  /*11410*/  FADD R7, R47, R7 ;  /* 0x000000072f077221 */ /* 0x000fc20000000000 */
[----:B------:R-:W-:-:S02]  /*11420*/  FADD R8, R48, R8 ;  /* 0x0000000830087221 */ /* 0x000fc40000000000 */
[----:B------:R-:W3:Y:S01]  /*11430*/  LDL.LU R45, [R1+0xe28] ;  /* 0x000e2800012d7983 */ /* 0x000ee20000300800 */
[----:B------:R-:W-:-:S03]  /*11440*/  FADD R9, R49, R9 ;  /* 0x0000000931097221 */ /* 0x000fc60000000000 */
[----:B------:R-:W4:Y:S01]  /*11450*/  LDL.LU R46, [R1+0xe24] ;  /* 0x000e2400012e7983 */ /* 0x000f220000300800 */
        /* <DEDUP_REMOVED lines=80> */
[----:B------:R-:W-:-:S01]  /*11960*/  FADD R178, R90, R178 ;  /* 0x000000b25ab27221 */ /* 0x000fc20000000000 */
[----:B------:R-:W-:Y:S02]  /*11970*/  FADD R94, R95, R94 ;  /* 0x0000005e5f5e7221 */ /* 0x000fe40000000000 */
[----:B------:R-:W4:Y:S01]  /*11980*/  LDL.LU R87, [R1+0xd80] ;  /* 0x000d800001577983 */ /* 0x000f220000300800 */
[----:B------:R-:W-:-:S03]  /*11990*/  FADD R179, R91, R179 ;  /* 0x000000b35bb37221 */ /* 0x000fc60000000000 */
[----:B------:R-:W4:Y:S01]  /*119a0*/  LDL.LU R88, [R1+0xd7c] ;  /* 0x000d7c0001587983 */ /* 0x000f220000300800 */
[----:B------:R-:W-:-:S03]  /*119b0*/  FADD R92, R93, R92 ;  /* 0x0000005c5d5c7221 */ /* 0x000fc60000000000 */
[----:B------:R-:W4:Y:S04]  /*119c0*/  LDL.LU R89, [R1+0xd78] ;  /* 0x000d780001597983 */ /* 0x000f280000300800 */
[----:B------:R-:W4:Y:S04]  /*119d0*/  LDL.LU R90, [R1+0xd74] ;  /* 0x000d7400015a7983 */ /* 0x000f280000300800 */
[----:B------:R-:W4:Y:S01]  /*119e0*/  LDL.LU R91, [R1+0xd70] ;  /* 0x000d7000015b7983 */ /* 0x000f220000300800 */
[----:B------:R-:W-:-:S01]  /*119f0*/  FADD R188, R145, R188 ;  /* 0x000000bc91bc7221 */ /* 0x000fc20000000000 */
[----:B------:R-:W-:Y:S01]  /*11a00*/  FADD R189, R144, R189 ;  /* 0x000000bd90bd7221 */ /* 0x000fe20000000000 */
        /* <DEDUP_REMOVED lines=53> */
[----:B------:R-:W-:-:S02]  /*11d60*/  FADD R182, R151, R182 ;  /* 0x000000b697b67221 */ /* 0x000fc40000000000 */
[----:B------:R-:W2:Y:S04]  /*11d70*/  LDL R151, [R1+0x5b0] ;  /* 0x0005b00001977983 */ /* 0x000ea80000100800 */
[----:B------:R-:W2:Y:S04]  /*11d80*/  LDL.LU R150, [R1+0x608] ;  /* 0x0006080001967983 */ /* 0x000ea80000300800 */
[----:B------:R0:W-:Y:S04]  /*11d90*/  STL [R1+0x600], R94 ;  /* 0x0006005e01007387 */ /* 0x0001e80000100800 */
[----:B------:R-:W3:Y:S01]  /*11da0*/  LDL R149, [R1+0x5b4] ;  /* 0x0005b40001957983 */ /* 0x000ee20000100800 */
[----:B------:R-:W-:-:S03]  /*11db0*/  FADD R181, R2, R181 ;  /* 0x000000b502b57221 */ /* 0x000fc60000000000 */
[----:B------:R1:W-:Y:S04]  /*11dc0*/  STL [R1+0x604], R92 ;  /* 0x0006045c01007387 */ /* 0x0003e80000100800 */
[----:B------:R-:W3:Y:S04]  /*11dd0*/  LDL.LU R148, [R1+0x60c] ;  /* 0x00060c0001947983 */ /* 0x000ee80000300800 */
[----:B------:R-:W4:Y:S01]  /*11de0*/  LDL R147, [R1+0x5b8] ;  /* 0x0005b80001937983 */ /* 0x000f220000100800 */
[----:B------:R-:W-:-:S03]  /*11df0*/  FADD R180, R0, R180 ;  /* 0x000000b400b47221 */ /* 0x000fc60000000000 */
[----:B------:R-:W4:Y:S04]  /*11e00*/  LDL.LU R146, [R1+0x610] ;  /* 0x0006100001927983 */ /* 0x000f280000300800 */
[----:B------:R-:W4:Y:S04]  /*11e10*/  LDL R145, [R1+0x5bc] ;  /* 0x0005bc0001917983 */ /* 0x000f280000100800 */
        /* <DEDUP_REMOVED lines=50> */
[----:B0-----:R-:W4:Y:S04]  /*12140*/  LDL.LU R94, [R1+0x678] ;  /* 0x00067800015e7983 */ /* 0x001f280000300800 */
[----:B------:R-:W4:Y:S04]  /*12150*/  LDL R93, [R1+0x224] ;  /* 0x00022400015d7983 */ /* 0x000f280000100800 */
[----:B------:R-:W4:Y:S04]  /*12160*/  LDL.LU R2, [R1+0x67c] ;  /* 0x00067c0001027983 */ /* 0x000f280000300800 */
[----:B-1----:R-:W4:Y:S04]  /*12170*/  LDL R92, [R1+0x228] ;  /* 0x00022800015c7983 */ /* 0x002f280000100800 */
[----:B------:R-:W4:Y:S01]  /*12180*/  LDL.LU R0, [R1+0x680] ;  /* 0x0006800001007983 */ /* 0x000f220000300800 */
[----:B--2---:R-:W-:-:S05]  /*12190*/  FADD R150, R151, R150 ;  /* 0x0000009697967221 */ /* 0x004fca0000000000 */
[----:B------:R0:W-:Y:S01]  /*121a0*/  STL [R1+0x608], R150 ;  /* 0x0006089601007387 */ /* 0x0001e20000100800 */
[----:B---3--:R-:W-:-:S01]  /*121b0*/  FADD R148, R149, R148 ;  /* 0x0000009495947221 */ /* 0x008fc20000000000 */
[----:B----4-:R-:W-:-:S04]  /*121c0*/  FADD R146, R147, R146 ;  /* 0x0000009293927221 */ /* 0x010fc80000000000 */
[----:B------:R1:W-:Y:S01]  /*121d0*/  STL [R1+0x60c], R148 ;  /* 0x00060c9401007387 */ /* 0x0003e20000100800 */
[----:B------:R-:W-:-:S03]  /*121e0*/  FADD R144, R145, R144 ;  /* 0x0000009091907221 */ /* 0x000fc60000000000 */
        /* <DEDUP_REMOVED lines=48> */
[----:B------:R4:W-:Y:S04]  /*124f0*/  STL [R1+0x670], R98 ;  /* 0x0006706201007387 */ /* 0x0009e80000100800 */
[----:B------:R4:W-:Y:S01]  /*12500*/  STL [R1+0x674], R96 ;  /* 0x0006746001007387 */ /* 0x0009e20000100800 */
[----:B------:R-:W-:-:S03]  /*12510*/  FADD R94, R95, R94 ;  /* 0x0000005e5f5e7221 */ /* 0x000fc60000000000 */
[----:B------:R-:W4:Y:S04]  /*12520*/  LDL R151, [R1+0x22c] ;  /* 0x00022c0001977983 */ /* 0x000f280000100800 */
[----:B------:R4:W-:Y:S01]  /*12530*/  STL [R1+0x678], R94 ;  /* 0x0006785e01007387 */ /* 0x0009e20000100800 */
[----:B------:R-:W-:-:S03]  /*12540*/  FADD R2, R93, R2 ;  /* 0x000000025d027221 */ /* 0x000fc60000000000 */
[----:B0-----:R-:W4:Y:S04]  /*12550*/  LDL.LU R150, [R1+0x684] ;  /* 0x0006840001967983 */ /* 0x001f280000300800 */
[----:B------:R0:W-:Y:S01]  /*12560*/  STL [R1+0x67c], R2 ;  /* 0x00067c0201007387 */ /* 0x0001e20000100800 */
[----:B------:R-:W-:-:S03]  /*12570*/  FADD R0, R92, R0 ;  /* 0x000000005c007221 */ /* 0x000fc60000000000 */
[----:B------:R-:W4:Y:S04]  /*12580*/  LDL R149, [R1+0x230] ;  /* 0x0002300001957983 */ /* 0x000f280000100800 */
[----:B------:R0:W-:Y:S04]  /*12590*/  STL [R1+0x680], R0 ;  /* 0x0006800001007387 */ /* 0x0001e80000100800 */
[----:B-1----:R-:W4:Y:S04]  /*125a0*/  LDL.LU R148, [R1+0x688] ;  /* 0x0006880001947983 */ /* 0x002f280000300800 */
[----:B------:R-:W4:Y:S04]  /*125b0*/  LDL R147, [R1+0x234] ;  /* 0x0002340001937983 */ /* 0x000f280000100800 */
[----:B--2---:R-:W2:Y:S04]  /*125c0*/  LDL.LU R146, [R1+0x68c] ;  /* 0x00068c0001927983 */ /* 0x004ea80000300800 */
[----:B------:R-:W2:Y:S04]  /*125d0*/  LDL R145, [R1+0x238] ;  /* 0x0002380001917983 */ /* 0x000ea80000100800 */
[----:B---3--:R-:W3:Y:S04]  /*125e0*/  LDL.LU R144, [R1+0x690] ;  /* 0x0006900001907983 */ /* 0x008ee80000300800 */
[----:B------:R-:W3:Y:S04]  /*125f0*/  LDL R143, [R1+0x23c] ;  /* 0x00023c00018f7983 */ /* 0x000ee80000100800 */
[----:B----4-:R-:W4:Y:S04]  /*12600*/  LDL.LU R142, [R1+0x694] ;  /* 0x00069400018e7983 */ /* 0x010f280000300800 */
        /* <DEDUP_REMOVED lines=51> */
[----:B------:R-:W4:Y:S01]  /*12940*/  LDL.LU R0, [R1+0x6fc] ;  /* 0x0006fc0001007983 */ /* 0x000f220000300800 */
[----:B------:R-:W-:-:S05]  /*12950*/  FADD R150, R151, R150 ;  /* 0x0000009697967221 */ /* 0x000fca0000000000 */
[----:B------:R0:W-:Y:S01]  /*12960*/  STL [R1+0x684], R150 ;  /* 0x0006849601007387 */ /* 0x0001e20000100800 */
[----:B------:R-:W-:-:S01]  /*12970*/  FADD R148, R149, R148 ;  /* 0x0000009495947221 */ /* 0x000fc20000000000 */
[----:B--2---:R-:W-:-:S04]  /*12980*/  FADD R146, R147, R146 ;  /* 0x0000009293927221 */ /* 0x004fc80000000000 */
[----:B------:R1:W-:Y:S01]  /*12990*/  STL [R1+0x688], R148 ;  /* 0x0006889401007387 */ /* 0x0003e20000100800 */
[----:B---3--:R-:W-:-:S03]  /*129a0*/  FADD R144, R145, R144 ;  /* 0x0000009091907221 */ /* 0x008fc60000000000 */
[----:B------:R2:W-:Y:S01]  /*129b0*/  STL [R1+0x68c], R146 ;  /* 0x00068c9201007387 */ /* 0x0005e20000100800 */
[----:B----4-:R-:W-:-:S03]  /*129c0*/  FADD R142, R143, R142 ;  /* 0x0000008e8f8e7221 */ /* 0x010fc60000000000 */
        /* <DEDUP_REMOVED lines=241> */
[----:B------:R-:W-:Y:S01]  /*138e0*/  STL [R1+0x77c], R150 ;  /* 0x00077c9601007387 */ /* 0x000fe20000100800 */
[----:B------:R-:W-:-:S01]  /*138f0*/  FADD R148, R149, R148 ;  /* 0x0000009495947221 */ /* 0x000fc20000000000 */
[----:B--2---:R-:W-:-:S04]  /*13900*/  FADD R146, R147, R146 ;  /* 0x0000009293927221 */ /* 0x004fc80000000000 */
[----:B------:R-:W-:Y:S01]  /*13910*/  STL [R1+0x780], R148 ;  /* 0x0007809401007387 */ /* 0x000fe20000100800 */
[----:B---3--:R-:W-:-:S03]  /*13920*/  FADD R144, R145, R144 ;  /* 0x0000009091907221 */ /* 0x008fc60000000000 */
[----:B------:R-:W-:Y:S01]  /*13930*/  STL [R1+0x784], R146 ;  /* 0x0007849201007387 */ /* 0x000fe20000100800 */
[----:B----4-:R-:W-:-:S03]  /*13940*/  FADD R142, R143, R142 ;  /* 0x0000008e8f8e7221 */ /* 0x010fc60000000000 */
[----:B------:R-:W-:Y:S01]  /*13950*/  STL [R1+0x788], R144 ;  /* 0x0007889001007387 */ /* 0x000fe20000100800 */
[----:B------:R-:W-:-:S03]  /*13960*/  FADD R140, R141, R140 ;  /* 0x0000008c8d8c7221 */ /* 0x000fc60000000000 */
        /* <DEDUP_REMOVED lines=44> */
[----:B------:R-:W-:Y:S04]  /*13c30*/  STL [R1+0x7e4], R98 ;  /* 0x0007e46201007387 */ /* 0x000fe80000100800 */
[----:B------:R-:W-:Y:S01]  /*13c40*/  STL [R1+0x7e8], R96 ;  /* 0x0007e86001007387 */ /* 0x000fe20000100800 */
[----:B------:R-:W-:-:S01]  /*13c50*/  FADD R94, R95, R94 ;  /* 0x0000005e5f5e7221 */ /* 0x000fc20000000000 */
[----:B------:R-:W-:Y:S01]  /*13c60*/  FADD R2, R93, R2 ;  /* 0x000000025d027221 */ /* 0x000fe20000000000 */
[----:B------:R-:W-:-:S02]  /*13c70*/  FADD R0, R92, R0 ;  /* 0x000000005c007221 */ /* 0x000fc40000000000 */
[----:B------:R-:W2:Y:S04]  /*13c80*/  LDL R92, [R1+0x3a0] ;  /* 0x0003a000015c7983 */ /* 0x000ea80000100800 */
[----:B------:R0:W-:Y:S04]  /*13c90*/  STL [R1+0x7ec], R94 ;  /* 0x0007ec5e01007387 */ /* 0x0001e80000100800 */
[----:B------:R-:W2:Y:S04]  /*13ca0*/  LDL.LU R93, [R1+0x7f8] ;  /* 0x0007f800015d7983 */ /* 0x000ea80000300800 */
[----:B------:R1:W-:Y:S04]  /*13cb0*/  STL [R1+0x7f0], R2 ;  /* 0x0007f00201007387 */ /* 0x0003e80000100800 */
[----:B0-----:R-:W3:Y:S04]  /*13cc0*/  LDL R94, [R1+0x3a4] ;  /* 0x0003a400015e7983 */ /* 0x001ee80000100800 */
[----:B------:R0:W-:Y:S04]  /*13cd0*/  STL [R1+0x7f4], R0 ;  /* 0x0007f40001007387 */ /* 0x0001e80000100800 */
[----:B------:R-:W3:Y:S04]  /*13ce0*/  LDL.LU R95, [R1+0x7fc] ;  /* 0x0007fc00015f7983 */ /* 0x000ee80000300800 */
        /* <DEDUP_REMOVED lines=44> */
[----:B------:R-:W4:Y:S04]  /*13fb0*/  LDL R111, [R1] ;  /* 0x00000000016f7983 */ /* 0x000f280000100800 */
        /* <DEDUP_REMOVED lines=10> */
[----:B-1----:R-:W4:Y:S04]  /*14060*/  LDL.LU R2, [R1+0x86c] ;  /* 0x00086c0001027983 */ /* 0x002f280000300800 */
[----:B------:R-:W4:Y:S04]  /*14070*/  LDL R100, [R1+0x18] ;  /* 0x0000180001647983 */ /* 0x000f280000100800 */
[----:B0-----:R-:W4:Y:S01]  /*14080*/  LDL.LU R0, [R1+0x870] ;  /* 0x0008700001007983 */ /* 0x001f220000300800 */
[----:B--2---:R-:W-:-:S03]  /*14090*/  FADD R93, R92, R93 ;  /* 0x0000005d5c5d7221 */ /* 0x004fc60000000000 */
[----:B------:R-:W2:Y:S04]  /*140a0*/  LDL.LU R92, [R1+0xd6c] ;  /* 0x000d6c00015c7983 */ /* 0x000ea80000300800 */
[----:B------:R0:W-:Y:S01]  /*140b0*/  STL [R1+0x7f8], R93 ;  /* 0x0007f85d01007387 */ /* 0x0001e20000100800 */
[----:B---3--:R-:W-:-:S03]  /*140c0*/  FADD R95, R94, R95 ;  /* 0x0000005f5e5f7221 */ /* 0x008fc60000000000 */
[----:B0-----:R-:W3:Y:S04]  /*140d0*/  LDL.LU R93, [R1+0xd68] ;  /* 0x000d6800015d7983 */ /* 0x001ee80000300800 */
[----:B------:R-:W3:Y:S01]  /*140e0*/  LDL.LU R94, [R1+0xd64] ;  /* 0x000d6400015e7983 */ /* 0x000ee20000300800 */
[----:B----4-:R-:W-:-:S03]  /*140f0*/  FADD R97, R96, R97 ;  /* 0x0000006160617221 */ /* 0x010fc60000000000 */
[----:B------:R0:W-:Y:S01]  /*14100*/  STL [R1+0x7fc], R95 ;  /* 0x0007fc5f01007387 */ /* 0x0001e20000100800 */
[----:B------:R-:W-:-:S03]  /*14110*/  FADD R99, R98, R99 ;  /* 0x0000006362637221 */ /* 0x000fc60000000000 */
[----:B0-----:R-:W4:Y:S04]  /*14120*/  LDL.LU R95, [R1+0xd60] ;  /* 0x000d6000015f7983 */ /* 0x001f280000300800 */
[----:B------:R-:W4:Y:S01]  /*14130*/  LDL.LU R96, [R1+0xd5c] ;  /* 0x000d5c0001607983 */ /* 0x000f220000300800 */
[----:B------:R-:W-:-:S03]  /*14140*/  FADD R150, R151, R150 ;  /* 0x0000009697967221 */ /* 0x000fc60000000000 */
[----:B------:R0:W-:Y:S01]  /*14150*/  STL [R1+0x800], R97 ;  /* 0x0008006101007387 */ /* 0x0001e20000100800 */
[----:B------:R-:W-:-:S03]  /*14160*/  FADD R148, R149, R148 ;  /* 0x0000009495947221 */ /* 0x000fc60000000000 */
[----:B0-----:R-:W4:Y:S01]  /*14170*/  LDL.LU R97, [R1+0xd58] ;  /* 0x000d580001617983 */ /* 0x001f220000300800 */
[----:B------:R-:W-:-:S03]  /*14180*/  FADD R146, R147, R146 ;  /* 0x0000009293927221 */ /* 0x000fc60000000000 */
[----:B------:R-:W4:Y:S04]  /*14190*/  LDL.LU R98, [R1+0xd54] ;  /* 0x000d540001627983 */ /* 0x000f280000300800 */
[----:B------:R0:W-:Y:S01]  /*141a0*/  STL [R1+0x804], R99 ;  /* 0x0008046301007387 */ /* 0x0001e20000100800 */
[----:B------:R-:W-:-:S03]  /*141b0*/  FADD R144, R145, R144 ;  /* 0x0000009091907221 */ /* 0x000fc60000000000 */
[----:B0-----:R-:W4:Y:S01]  /*141c0*/  LDL.LU R99, [R1+0xd50] ;  /* 0x000d500001637983 */ /* 0x001f220000300800 */
[----:B------:R-:W-:-:S03]  /*141d0*/  FADD R142, R143, R142 ;  /* 0x0000008e8f8e7221 */ /* 0x000fc60000000000 */
[----:B------:R-:W-:Y:S04]  /*141e0*/  STL [R1+0x808], R150 ;  /* 0x0008089601007387 */ /* 0x000fe80000100800 */
[----:B------:R-:W-:Y:S01]  /*141f0*/  STL [R1+0x80c], R148 ;  /* 0x00080c9401007387 */ /* 0x000fe20000100800 */
[----:B------:R-:W-:-:S03]  /*14200*/  FADD R140, R141, R140 ;  /* 0x0000008c8d8c7221 */ /* 0x000fc60000000000 */
[----:B------:R-:W-:Y:S01]  /*14210*/  STL [R1+0x810], R146 ;  /* 0x0008109201007387 */ /* 0x000fe20000100800 */
[----:B------:R-:W-:-:S03]  /*14220*/  FADD R138, R139, R138 ;  /* 0x0000008a8b8a7221 */ /* 0x000fc60000000000 */
[----:B------:R-:W-:Y:S04]  /*14230*/  STL [R1+0x814], R144 ;  /* 0x0008149001007387 */ /* 0x000fe80000100800 */
[----:B------:R-:W-:Y:S01]  /*14240*/  STL [R1+0x818], R142 ;  /* 0x0008188e01007387 */ /* 0x000fe20000100800 */
[----:B------:R-:W-:-:S03]  /*14250*/  FADD R136, R137, R136 ;  /* 0x0000008889887221 */ /* 0x000fc60000000000 */
[----:B------:R-:W-:Y:S04]  /*14260*/  STL [R1+0x81c], R140 ;  /* 0x00081c8c01007387 */ /* 0x000fe80000100800 */
        /* <DEDUP_REMOVED lines=34> */
[----:B------:R-:W-:-:S03]  /*14490*/  FADD R102, R103, R102 ;  /* 0x0000006667667221 */ /* 0x000fc60000000000 */
[----:B------:R-:W2:Y:S04]  /*144a0*/  LDL R115, [R1+0x1c] ;  /* 0x00001c0001737983 */ /* 0x000ea80000100800 */
[----:B------:R0:W-:Y:S01]  /*144b0*/  STL [R1+0x868], R102 ;  /* 0x0008686601007387 */ /* 0x0001e20000100800 */
[----:B------:R-:W-:-:S03]  /*144c0*/  FADD R2, R101, R2 ;  /* 0x0000000265027221 */ /* 0x000fc60000000000 */
[----:B------:R-:W2:Y:S04]  /*144d0*/  LDL.LU R113, [R1+0x874] ;  /* 0x0008740001717983 */ /* 0x000ea80000300800 */
[----:B------:R1:W-:Y:S01]  /*144e0*/  STL [R1+0x86c], R2 ;  /* 0x00086c0201007387 */ /* 0x0003e20000100800 */
[----:B------:R-:W-:-:S03]  /*144f0*/  FADD R0, R100, R0 ;  /* 0x0000000064007221 */ /* 0x000fc60000000000 */
[----:B------:R-:W3:Y:S04]  /*14500*/  LDL R111, [R1+0x20] ;  /* 0x00002000016f7983 */ /* 0x000ee80000100800 */
[----:B------:R1:W-:Y:S04]  /*14510*/  STL [R1+0x870], R0 ;  /* 0x0008700001007387 */ /* 0x0003e80000100800 */
[----:B------:R-:W3:Y:S04]  /*14520*/  LDL.LU R109, [R1+0x878] ;  /* 0x00087800016d7983 */ /* 0x000ee80000300800 */
[----:B------:R-:W4:Y:S04]  /*14530*/  LDL R107, [R1+0x24] ;  /* 0x00002400016b7983 */ /* 0x000f280000100800 */
[----:B------:R-:W4:Y:S04]  /*14540*/  LDL.LU R105, [R1+0x87c] ;  /* 0x00087c0001697983 */ /* 0x000f280000300800 */
[----:B------:R-:W4:Y:S04]  /*14550*/  LDL R103, [R1+0x28] ;  /* 0x0000280001677983 */ /* 0x000f280000100800 */
[----:B------:R-:W4:Y:S04]  /*14560*/  LDL.LU R101, [R1+0x880] ;  /* 0x0008800001657983 */ /* 0x000f280000300800 */
        /* <DEDUP_REMOVED lines=33> */
[----:B------:R-:W4:Y:S04]  /*14780*/  LDL.LU R0, [R1+0x8ec] ;  /* 0x0008ec0001007983 */ /* 0x000f280000300800 */
[----:B------:R-:W4:Y:S04]  /*14790*/  LDL.LU R128, [R1+0x8d0] ;  /* 0x0008d00001807983 */ /* 0x000f280000300800 */
[----:B------:R-:W4:Y:S01]  /*147a0*/  LDL.LU R130, [R1+0x8cc] ;  /* 0x0008cc0001827983 */ /* 0x000f220000300800 */
[----:B--2---:R-:W-:-:S05]  /*147b0*/  FADD R113, R115, R113 ;  /* 0x0000007173717221 */ /* 0x004fca0000000000 */
[----:B------:R-:W-:Y:S04]  /*147c0*/  STL [R1+0x874], R113 ;  /* 0x0008747101007387 */ /* 0x000fe80000100800 */
[----:B------:R-:W2:Y:S01]  /*147d0*/  LDL.LU R132, [R1+0x8c8] ;  /* 0x0008c80001847983 */ /* 0x000ea20000300800 */
[----:B---3--:R-:W-:-:S05]  /*147e0*/  FADD R109, R111, R109 ;  /* 0x0000006d6f6d7221 */ /* 0x008fca0000000000 */
[----:B------:R-:W-:Y:S01]  /*147f0*/  STL [R1+0x878], R109 ;  /* 0x0008786d01007387 */ /* 0x000fe20000100800 */
[----:B----4-:R-:W-:-:S01]  /*14800*/  FADD R105, R107, R105 ;  /* 0x000000696b697221 */ /* 0x010fc20000000000 */
[----:B------:R-:W-:-:S05]  /*14810*/  FADD R101, R103, R101 ;  /* 0x0000006567657221 */ /* 0x000fca0000000000 */
[----:B------:R0:W-:Y:S04]  /*14820*/  STL [R1+0x880], R101 ;  /* 0x0008806501007387 */ /* 0x0001e80000100800 */
[----:B------:R1:W-:Y:S04]  /*14830*/  STL [R1+0x87c], R105 ;  /* 0x00087c6901007387 */ /* 0x0003e80000100800 */
[----:B0-----:R-:W3:Y:S04]  /*14840*/  LDL.LU R101, [R1+0x884] ;  /* 0x0008840001657983 */ /* 0x001ee80000300800 */
[----:B------:R-:W4:Y:S04]  /*14850*/  LDL.LU R103, [R1+0x888] ;  /* 0x0008880001677983 */ /* 0x000f280000300800 */
[----:B-1----:R-:W4:Y:S04]  /*14860*/  LDL.LU R105, [R1+0x88c] ;  /* 0x00088c0001697983 */ /* 0x002f280000300800 */
[----:B------:R-:W4:Y:S04]  /*14870*/  LDL.LU R107, [R1+0x890] ;  /* 0x00089000016b7983 */ /* 0x000f280000300800 */
        /* <DEDUP_REMOVED lines=22> */
[----:B--2---:R-:W-:Y:S01]  /*149e0*/  FADD R132, R133, R132 ;  /* 0x0000008485847221 */ /* 0x004fe20000000000 */
[----:B---3--:R-:W-:-:S02]  /*149f0*/  FADD R101, R100, R101 ;  /* 0x0000006564657221 */ /* 0x008fc40000000000 */
[----:B------:R-:W2:Y:S01]  /*14a00*/  LDL.LU R100, [R1+0xd4c] ;  /* 0x000d4c0001647983 */ /* 0x000ea20000300800 */
[----:B----4-:R-:W-:-:S03]  /*14a10*/  FADD R103, R102, R103 ;  /* 0x0000006766677221 */ /* 0x010fc60000000000 */
[----:B------:R0:W-:Y:S01]  /*14a20*/  STL [R1+0x884], R101 ;  /* 0x0008846501007387 */ /* 0x0001e20000100800 */
[----:B------:R-:W-:-:S01]  /*14a30*/  FADD R105, R104, R105 ;  /* 0x0000006968697221 */ /* 0x000fc20000000000 */
[----:B------:R-:W-:Y:S02]  /*14a40*/  FADD R107, R106, R107 ;  /* 0x0000006b6a6b7221 */ /* 0x000fe40000000000 */
[----:B0-----:R-:W3:Y:S04]  /*14a50*/  LDL.LU R101, [R1+0xd48] ;  /* 0x000d480001657983 */ /* 0x001ee80000300800 */
[----:B------:R-:W4:Y:S04]  /*14a60*/  LDL.LU R102, [R1+0xd44] ;  /* 0x000d440001667983 */ /* 0x000f280000300800 */
[----:B------:R0:W-:Y:S01]  /*14a70*/  STL [R1+0x888], R103 ;  /* 0x0008886701007387 */ /* 0x0001e20000100800 */
[----:B------:R-:W-:-:S01]  /*14a80*/  FADD R109, R108, R109 ;  /* 0x0000006d6c6d7221 */ /* 0x000fc20000000000 */
[----:B------:R-:W-:-:S02]  /*14a90*/  FADD R111, R110, R111 ;  /* 0x0000006f6e6f7221 */ /* 0x000fc40000000000 */
[----:B0-----:R-:W4:Y:S04]  /*14aa0*/  LDL.LU R103, [R1+0xd40] ;  /* 0x000d400001677983 */ /* 0x001f280000300800 */
[----:B------:R-:W4:Y:S04]  /*14ab0*/  LDL.LU R104, [R1+0xd3c] ;  /* 0x000d3c0001687983 */ /* 0x000f280000300800 */
[----:B------:R0:W-:Y:S01]  /*14ac0*/  STL [R1+0x88c], R105 ;  /* 0x00088c6901007387 */ /* 0x0001e20000100800 */
[----:B------:R-:W-:-:S03]  /*14ad0*/  FADD R113, R112, R113 ;  /* 0x0000007170717221 */ /* 0x000fc60000000000 */
[----:B0-----:R-:W4:Y:S04]  /*14ae0*/  LDL.LU R105, [R1+0xd38] ;  /* 0x000d380001697983 */ /* 0x001f280000300800 */
[----:B------:R-:W4:Y:S04]  /*14af0*/  LDL.LU R106, [R1+0xd34] ;  /* 0x000d3400016a7983 */ /* 0x000f280000300800 */
[----:B------:R0:W-:Y:S01]  /*14b00*/  STL [R1+0x890], R107 ;  /* 0x0008906b01007387 */ /* 0x0001e20000100800 */
[----:B------:R-:W-:-:S01]  /*14b10*/  FADD R115, R114, R115 ;  /* 0x0000007372737221 */ /* 0x000fc20000000000 */
[----:B------:R-:W-:-:S02]  /*14b20*/  FADD R150, R151, R150 ;  /* 0x0000009697967221 */ /* 0x000fc40000000000 */
        /* <DEDUP_REMOVED lines=9> */
[----:B------:R-:W-:Y:S01]  /*14bc0*/  FADD R142, R143, R142 ;  /* 0x0000008e8f8e7221 */ /* 0x000fe20000000000 */
[----:B------:R-:W-:-:S01]  /*14bd0*/  FADD R140, R141, R140 ;  /* 0x0000008c8d8c7221 */ /* 0x000fc20000000000 */
        /* <DEDUP_REMOVED lines=8> */
[----:B------:R0:W-:Y:S04]  /*14c60*/  STL [R1+0x8a0], R115 ;  /* 0x0008a07301007387 */ /* 0x0001e80000100800 */
[----:B0-----:R-:W4:Y:S04]  /*14c70*/  LDL.LU R115, [R1+0xd10] ;  /* 0x000d100001737983 */ /* 0x001f280000300800 */
[----:B------:R-:W-:Y:S04]  /*14c80*/  STL [R1+0x8a4], R150 ;  /* 0x0008a49601007387 */ /* 0x000fe80000100800 */
        /* <DEDUP_REMOVED lines=15> */
[----:B------:R-:W2:Y:S04]  /*14d80*/  LDL R137, [R1+0x98] ;  /* 0x0000980001897983 */ /* 0x000ea80000100800 */
[----:B------:R-:W-:Y:S04]  /*14d90*/  STL [R1+0x8e4], R118 ;  /* 0x0008e47601007387 */ /* 0x000fe80000100800 */
[----:B------:R-:W2:Y:S04]  /*14da0*/  LDL.LU R129, [R1+0x8f0] ;  /* 0x0008f00001817983 */ /* 0x000ea80000300800 */
[----:B------:R0:W-:Y:S04]  /*14db0*/  STL [R1+0x8e8], R2 ;  /* 0x0008e80201007387 */ /* 0x0001e80000100800 */
[----:B------:R-:W3:Y:S04]  /*14dc0*/  LDL R131, [R1+0x9c] ;  /* 0x00009c0001837983 */ /* 0x000ee80000100800 */
[----:B------:R1:W-:Y:S04]  /*14dd0*/  STL [R1+0x8ec], R0 ;  /* 0x0008ec0001007387 */ /* 0x0003e80000100800 */
[----:B0-----:R-:W3:Y:S04]  /*14de0*/  LDL.LU R2, [R1+0x8f4] ;  /* 0x0008f40001027983 */ /* 0x001ee80000300800 */
[----:B------:R-:W4:Y:S04]  /*14df0*/  LDL R133, [R1+0xa0] ;  /* 0x0000a00001857983 */ /* 0x000f280000100800 */
[----:B-1----:R-:W4:Y:S04]  /*14e00*/  LDL.LU R0, [R1+0x8f8] ;  /* 0x0008f80001007983 */ /* 0x002f280000300800 */
[----:B------:R-:W4:Y:S04]  /*14e10*/  LDL R135, [R1+0xa4] ;  /* 0x0000a40001877983 */ /* 0x000f280000100800 */
[----:B------:R-:W4:Y:S04]  /*14e20*/  LDL.LU R121, [R1+0x8fc] ;  /* 0x0008fc0001797983 */ /* 0x000f280000300800 */
[----:B------:R-:W4:Y:S04]  /*14e30*/  LDL R119, [R1+0xa8] ;  /* 0x0000a80001777983 */ /* 0x000f280000100800 */
[----:B------:R-:W4:Y:S04]  /*14e40*/  LDL.LU R117, [R1+0x900] ;  /* 0x0009000001757983 */ /* 0x000f280000300800 */
        /* <DEDUP_REMOVED lines=22> */
[----:B------:R-:W4:Y:S01]  /*14fb0*/  LDL.LU R139, [R1+0x904] ;  /* 0x00090400018b7983 */ /* 0x000f220000300800 */
[----:B--2---:R-:W-:-:S05]  /*14fc0*/  FADD R129, R137, R129 ;  /* 0x0000008189817221 */ /* 0x004fca0000000000 */
[----:B------:R0:W-:Y:S04]  /*14fd0*/  STL [R1+0x8f0], R129 ;  /* 0x0008f08101007387 */ /* 0x0001e80000100800 */
[----:B0-----:R-:W2:Y:S01]  /*14fe0*/  LDL.LU R129, [R1+0x948] ;  /* 0x0009480001817983 */ /* 0x001ea20000300800 */
[----:B---3--:R-:W-:-:S03]  /*14ff0*/  FADD R2, R131, R2 ;  /* 0x0000000283027221 */ /* 0x008fc60000000000 */
[----:B------:R-:W3:Y:S01]  /*15000*/  LDL.LU R131, [R1+0x944] ;  /* 0x0009440001837983 */ /* 0x000ee20000300800 */
[----:B----4-:R-:W-:-:S03]  /*15010*/  FADD R0, R133, R0 ;  /* 0x0000000085007221 */ /* 0x010fc60000000000 */
[----:B------:R0:W-:Y:S01]  /*15020*/  STL [R1+0x8f4], R2 ;  /* 0x0008f40201007387 */ /* 0x0001e20000100800 */
[----:B------:R-:W-:-:S03]  /*15030*/  FADD R121, R135, R121 ;  /* 0x0000007987797221 */ /* 0x000fc60000000000 */
[----:B0-----:R-:W4:Y:S04]  /*15040*/  LDL.LU R2, [R1+0x908] ;  /* 0x0009080001027983 */ /* 0x001f280000300800 */
[----:B------:R0:W-:Y:S01]  /*15050*/  STL [R1+0x8f8], R0 ;  /* 0x0008f80001007387 */ /* 0x0001e20000100800 */
[----:B------:R-:W-:-:S03]  /*15060*/  FADD R117, R119, R117 ;  /* 0x0000007577757221 */ /* 0x000fc60000000000 */
[----:B0-----:R-:W2:Y:S04]  /*15070*/  LDL.LU R0, [R1+0x90c] ;  /* 0x00090c0001007983 */ /* 0x001ea80000300800 */
[----:B------:R-:W3:Y:S04]  /*15080*/  LDL.LU R133, [R1+0x940] ;  /* 0x0009400001857983 */ /* 0x000ee80000300800 */
[----:B------:R-:W3:Y:S04]  /*15090*/  LDL.LU R135, [R1+0x93c] ;  /* 0x00093c0001877983 */ /* 0x000ee80000300800 */
[----:B------:R0:W-:Y:S04]  /*150a0*/  STL [R1+0x900], R117 ;  /* 0x0009007501007387 */ /* 0x0001e80000100800 */
[----:B------:R1:W-:Y:S04]  /*150b0*/  STL [R1+0x8fc], R121 ;  /* 0x0008fc7901007387 */ /* 0x0003e80000100800 */
[----:B0-----:R-:W3:Y:S04]  /*150c0*/  LDL.LU R117, [R1+0x910] ;  /* 0x0009100001757983 */ /* 0x001ee80000300800 */
[----:B------:R-:W3:Y:S04]  /*150d0*/  LDL.LU R119, [R1+0x914] ;  /* 0x0009140001777983 */ /* 0x000ee80000300800 */
[----:B------:R-:W3:Y:S04]  /*150e0*/  LDL.LU R151, [R1+0x918] ;  /* 0x0009180001977983 */ /* 0x000ee80000300800 */
[----:B------:R-:W3:Y:S04]  /*150f0*/  LDL.LU R149, [R1+0x91c] ;  /* 0x00091c0001957983 */ /* 0x000ee80000300800 */
[----:B-1----:R-:W3:Y:S04]  /*15100*/  LDL.LU R121, [R1+0x920] ;  /* 0x0009200001797983 */ /* 0x002ee80000300800 */
[----:B------:R-:W3:Y:S04]  /*15110*/  LDL.LU R137, [R1+0x938] ;  /* 0x0009380001897983 */ /* 0x000ee80000300800 */
[----:B------:R-:W3:Y:S04]  /*15120*/  LDL.LU R147, [R1+0x924] ;  /* 0x0009240001937983 */ /* 0x000ee80000300800 */
[----:B------:R-:W3:Y:S04]  /*15130*/  LDL.LU R145, [R1+0x928] ;  /* 0x0009280001917983 */ /* 0x000ee80000300800 */
[----:B------:R-:W3:Y:S01]  /*15140*/  LDL.LU R143, [R1+0x92c] ;  /* 0x00092c00018f7983 */ /* 0x000ee20000300800 */
[----:B------:R-:W-:-:S05]  /*15150*/  FADD R139, R141, R139 ;  /* 0x0000008b8d8b7221 */ /* 0x000fca0000000000 */
[----:B------:R0:W-:Y:S04]  /*15160*/  STL [R1+0x904], R139 ;  /* 0x0009048b01007387 */ /* 0x0001e80000100800 */
[----:B------:R-:W3:Y:S04]  /*15170*/  LDL.LU R141, [R1+0x930] ;  /* 0x00093000018d7983 */ /* 0x000ee80000300800 */
[----:B0-----:R-:W3:Y:S01]  /*15180*/  LDL.LU R139, [R1+0x934] ;  /* 0x00093400018b7983 */ /* 0x001ee20000300800 */
[----:B------:R-:W-:-:S01]  /*15190*/  FADD R127, R128, R127 ;  /* 0x0000007f807f7221 */ /* 0x000fc20000000000 */
[----:B------:R-:W-:Y:S01]  /*151a0*/  FADD R125, R126, R125 ;  /* 0x0000007d7e7d7221 */ /* 0x000fe20000000000 */
[----:B----4-:R-:W-:-:S02]  /*151b0*/  FADD R2, R124, R2 ;  /* 0x000000027c027221 */ /* 0x010fc40000000000 */
[----:B------:R-:W4:Y:S04]  /*151c0*/  LDL R124, [R1+0xfc] ;  /* 0x0000fc00017c7983 */ /* 0x000f280000100800 */
[----:B------:R0:W-:Y:S01]  /*151d0*/  STL [R1+0x908], R2 ;  /* 0x0009080201007387 */ /* 0x0001e20000100800 */
[----:B--2---:R-:W-:-:S03]  /*151e0*/  FADD R0, R122, R0 ;  /* 0x000000007a007221 */ /* 0x004fc60000000000 */
[----:B0-----:R-:W4:Y:S04]  /*151f0*/  LDL.LU R2, [R1+0x954] ;  /* 0x0009540001027983 */ /* 0x001f280000300800 */
[----:B------:R-:W2:Y:S04]  /*15200*/  LDL R122, [R1+0x100] ;  /* 0x00010000017a7983 */ /* 0x000ea80000100800 */
[----:B------:R0:W-:Y:S04]  /*15210*/  STL [R1+0x90c], R0 ;  /* 0x00090c0001007387 */ /* 0x0001e80000100800 */
[----:B0-----:R-:W2:Y:S01]  /*15220*/  LDL.LU R0, [R1+0x958] ;  /* 0x0009580001007983 */ /* 0x001ea20000300800 */
[----:B---3--:R-:W-:-:S03]  /*15230*/  FADD R117, R116, R117 ;  /* 0x0000007574757221 */ /* 0x008fc60000000000 */
[----:B------:R-:W3:Y:S01]  /*15240*/  LDL.LU R116, [R1+0xd0c] ;  /* 0x000d0c0001747983 */ /* 0x000ee20000300800 */
[----:B------:R-:W-:-:S03]  /*15250*/  FADD R119, R118, R119 ;  /* 0x0000007776777221 */ /* 0x000fc60000000000 */
[----:B------:R0:W-:Y:S01]  /*15260*/  STL [R1+0x910], R117 ;  /* 0x0009107501007387 */ /* 0x0001e20000100800 */
[----:B------:R-:W-:-:S01]  /*15270*/  FADD R151, R120, R151 ;  /* 0x0000009778977221 */ /* 0x000fc20000000000 */
[----:B------:R-:W-:Y:S02]  /*15280*/  FADD R149, R150, R149 ;  /* 0x0000009596957221 */ /* 0x000fe40000000000 */
[----:B0-----:R-:W3:Y:S01]  /*15290*/  LDL.LU R117, [R1+0xd08] ;  /* 0x000d080001757983 */ /* 0x001ee20000300800 */
[----:B------:R-:W-:-:S03]  /*152a0*/  FADD R121, R123, R121 ;  /* 0x000000797b797221 */ /* 0x000fc60000000000 */
[----:B------:R-:W3:Y:S04]  /*152b0*/  LDL.LU R118, [R1+0xd04] ;  /* 0x000d040001767983 */ /* 0x000ee80000300800 */
[----:B------:R0:W-:Y:S01]  /*152c0*/  STL [R1+0x914], R119 ;  /* 0x0009147701007387 */ /* 0x0001e20000100800 */
[----:B------:R-:W-:-:S01]  /*152d0*/  FADD R147, R148, R147 ;  /* 0x0000009394937221 */ /* 0x000fc20000000000 */
[----:B------:R-:W-:Y:S02]  /*152e0*/  FADD R145, R146, R145 ;  /* 0x0000009192917221 */ /* 0x000fe40000000000 */
[----:B0-----:R-:W3:Y:S01]  /*152f0*/  LDL.LU R119, [R1+0xd00] ;  /* 0x000d000001777983 */ /* 0x001ee20000300800 */
[----:B------:R-:W-:-:S03]  /*15300*/  FADD R143, R144, R143 ;  /* 0x0000008f908f7221 */ /* 0x000fc60000000000 */
[----:B------:R-:W3:Y:S04]  /*15310*/  LDL.LU R120, [R1+0xcfc] ;  /* 0x000cfc0001787983 */ /* 0x000ee80000300800 */
[----:B------:R-:W3:Y:S04]  /*15320*/  LDL R123, [R1+0x104] ;  /* 0x00010400017b7983 */ /* 0x000ee80000100800 */
[----:B------:R-:W-:Y:S01]  /*15330*/  STL [R1+0x918], R151 ;  /* 0x0009189701007387 */ /* 0x000fe20000100800 */
[----:B------:R-:W-:-:S03]  /*15340*/  FADD R137, R138, R137 ;  /* 0x000000898a897221 */ /* 0x000fc60000000000 */
[----:B------:R0:W-:Y:S01]  /*15350*/  STL [R1+0x920], R121 ;  /* 0x0009207901007387 */ /* 0x0001e20000100800 */
[----:B------:R-:W-:-:S03]  /*15360*/  FADD R135, R136, R135 ;  /* 0x0000008788877221 */ /* 0x000fc60000000000 */
[----:B------:R-:W-:Y:S01]  /*15370*/  STL [R1+0x91c], R149 ;  /* 0x00091c9501007387 */ /* 0x000fe20000100800 */
[----:B------:R-:W-:-:S01]  /*15380*/  FADD R133, R134, R133 ;  /* 0x0000008586857221 */ /* 0x000fc20000000000 */
[----:B------:R-:W-:Y:S02]  /*15390*/  FADD R131, R132, R131 ;  /* 0x0000008384837221 */ /* 0x000fe40000000000 */
[----:B0-----:R-:W3:Y:S04]  /*153a0*/  LDL.LU R121, [R1+0x95c] ;  /* 0x00095c0001797983 */ /* 0x001ee80000300800 */
[----:B------:R-:W-:Y:S01]  /*153b0*/  STL [R1+0x924], R147 ;  /* 0x0009249301007387 */ /* 0x000fe20000100800 */
[----:B------:R-:W-:-:S03]  /*153c0*/  FADD R141, R142, R141 ;  /* 0x0000008d8e8d7221 */ /* 0x000fc60000000000 */
[----:B------:R-:W-:Y:S01]  /*153d0*/  STL [R1+0x928], R145 ;  /* 0x0009289101007387 */ /* 0x000fe20000100800 */
[----:B------:R-:W-:-:S03]  /*153e0*/  FADD R139, R140, R139 ;  /* 0x0000008b8c8b7221 */ /* 0x000fc60000000000 */
[----:B------:R0:W-:Y:S01]  /*153f0*/  STL [R1+0x92c], R143 ;  /* 0x00092c8f01007387 */ /* 0x0001e20000100800 */
[----:B------:R-:W-:-:S03]  /*15400*/  FADD R129, R130, R129 ;  /* 0x0000008182817221 */ /* 0x000fc60000000000 */
[----:B------:R-:W-:Y:S04]  /*15410*/  STL [R1+0x930], R141 ;  /* 0x0009308d01007387 */ /* 0x000fe80000100800 */
[----:B------:R-:W-:Y:S04]  /*15420*/  STL [R1+0x934], R139 ;  /* 0x0009348b01007387 */ /* 0x000fe80000100800 */
[----:B------:R-:W-:Y:S04]  /*15430*/  STL [R1+0x938], R137 ;  /* 0x0009388901007387 */ /* 0x000fe80000100800 */
[----:B------:R-:W-:Y:S04]  /*15440*/  STL [R1+0x93c], R135 ;  /* 0x00093c8701007387 */ /* 0x000fe80000100800 */
[----:B------:R-:W-:Y:S04]  /*15450*/  STL [R1+0x940], R133 ;  /* 0x0009408501007387 */ /* 0x000fe80000100800 */
[----:B------:R1:W-:Y:S04]  /*15460*/  STL [R1+0x944], R131 ;  /* 0x0009448301007387 */ /* 0x0003e80000100800 */
[----:B0-----:R-:W3:Y:S04]  /*15470*/  LDL R143, [R1+0x108] ;  /* 0x00010800018f7983 */ /* 0x001ee80000100800 */
[----:B------:R0:W-:Y:S04]  /*15480*/  STL [R1+0x948], R129 ;  /* 0x0009488101007387 */ /* 0x0001e80000100800 */
[----:B-1----:R-:W3:Y:S04]  /*15490*/  LDL.LU R131, [R1+0x960] ;  /* 0x0009600001837983 */ /* 0x002ee80000300800 */
[----:B------:R-:W-:Y:S04]  /*154a0*/  STL [R1+0x94c], R127 ;  /* 0x00094c7f01007387 */ /* 0x000fe80000100800 */
[----:B------:R-:W3:Y:S04]  /*154b0*/  LDL R141, [R1+0x10c] ;  /* 0x00010c00018d7983 */ /* 0x000ee80000100800 */
[----:B------:R-:W-:Y:S04]  /*154c0*/  STL [R1+0x950], R125 ;  /* 0x0009507d01007387 */ /* 0x000fe80000100800 */
[----:B------:R-:W3:Y:S04]  /*154d0*/  LDL.LU R137, [R1+0x964] ;  /* 0x0009640001897983 */ /* 0x000ee80000300800 */
[----:B------:R-:W3:Y:S04]  /*154e0*/  LDL R139, [R1+0x110] ;  /* 0x00011000018b7983 */ /* 0x000ee80000100800 */
[----:B------:R-:W3:Y:S04]  /*154f0*/  LDL.LU R135, [R1+0x968] ;  /* 0x0009680001877983 */ /* 0x000ee80000300800 */
[----:B------:R-:W3:Y:S04]  /*15500*/  LDL R134, [R1+0x114] ;  /* 0x0001140001867983 */ /* 0x000ee80000100800 */
[----:B------:R-:W3:Y:S04]  /*15510*/  LDL.LU R132, [R1+0x96c] ;  /* 0x00096c0001847983 */ /* 0x000ee80000300800 */
[----:B------:R-:W3:Y:S04]  /*15520*/  LDL R130, [R1+0x118] ;  /* 0x0001180001827983 */ /* 0x000ee80000100800 */
[----:B------:R-:W3:Y:S04]  /*15530*/  LDL.LU R126, [R1+0x970] ;  /* 0x00097000017e7983 */ /* 0x000ee80000300800 */
[----:B0-----:R-:W3:Y:S04]  /*15540*/  LDL R129, [R1+0x11c] ;  /* 0x00011c0001817983 */ /* 0x001ee80000100800 */
[----:B------:R-:W3:Y:S01]  /*15550*/  LDL.LU R128, [R1+0x974] ;  /* 0x0009740001807983 */ /* 0x000ee20000300800 */
[----:B----4-:R-:W-:-:S05]  /*15560*/  FADD R2, R124, R2 ;  /* 0x000000027c027221 */ /* 0x010fca0000000000 */
[----:B------:R0:W-:Y:S04]  /*15570*/  STL [R1+0x954], R2 ;  /* 0x0009540201007387 */ /* 0x0001e80000100800 */
[----:B------:R-:W4:Y:S01]  /*15580*/  LDL R124, [R1+0x120] ;  /* 0x00012000017c7983 */ /* 0x000f220000100800 */
[----:B--2---:R-:W-:-:S05]  /*15590*/  FADD R0, R122, R0 ;  /* 0x000000007a007221 */ /* 0x004fca0000000000 */
[----:B------:R1:W-:Y:S04]  /*155a0*/  STL [R1+0x958], R0 ;  /* 0x0009580001007387 */ /* 0x0003e80000100800 */
[----:B0-----:R-:W4:Y:S04]  /*155b0*/  LDL.LU R2, [R1+0x978] ;  /* 0x0009780001027983 */ /* 0x001f280000300800 */
[----:B------:R-:W2:Y:S04]  /*155c0*/  LDL R122, [R1+0x124] ;  /* 0x00012400017a7983 */ /* 0x000ea80000100800 */
[----:B-1----:R-:W2:Y:S04]  /*155d0*/  LDL.LU R0, [R1+0x97c] ;  /* 0x00097c0001007983 */ /* 0x002ea80000300800 */
[----:B------:R-:W2:Y:S04]  /*155e0*/  LDL R149, [R1+0x128] ;  /* 0x0001280001957983 */ /* 0x000ea80000100800 */
[----:B------:R-:W2:Y:S04]  /*155f0*/  LDL R133, [R1+0x12c] ;  /* 0x00012c0001857983 */ /* 0x000ea80000100800 */
[----:B------:R-:W2:Y:S01]  /*15600*/  LDL R148, [R1+0x130] ;  /* 0x0001300001947983 */ /* 0x000ea20000100800 */
[----:B---3--:R-:W-:-:S05]  /*15610*/  FADD R121, R123, R121 ;  /* 0x000000797b797221 */ /* 0x008fca0000000000 */
[----:B------:R0:W-:Y:S04]  /*15620*/  STL [R1+0x95c], R121 ;  /* 0x00095c7901007387 */ /* 0x0001e80000100800 */
[----:B------:R-:W3:Y:S04]  /*15630*/  LDL R146, [R1+0x134] ;  /* 0x0001340001927983 */ /* 0x000ee80000100800 */
[----:B------:R-:W3:Y:S04]  /*15640*/  LDL R144, [R1+0x138] ;  /* 0x0001380001907983 */ /* 0x000ee80000100800 */
[----:B------:R-:W3:Y:S04]  /*15650*/  LDL R142, [R1+0x13c] ;  /* 0x00013c00018e7983 */ /* 0x000ee80000100800 */
[----:B------:R-:W3:Y:S04]  /*15660*/  LDL R140, [R1+0x140] ;  /* 0x00014000018c7983 */ /* 0x000ee80000100800 */
[----:B------:R-:W3:Y:S04]  /*15670*/  LDL R138, [R1+0x144] ;  /* 0x00014400018a7983 */ /* 0x000ee80000100800 */
[----:B------:R-:W3:Y:S04]  /*15680*/  LDL R136, [R1+0x148] ;  /* 0x0001480001887983 */ /* 0x000ee80000100800 */
[----:B------:R-:W3:Y:S04]  /*15690*/  LDL R127, [R1+0x14c] ;  /* 0x00014c00017f7983 */ /* 0x000ee80000100800 */
[----:B------:R-:W3:Y:S04]  /*156a0*/  LDL.LU R125, [R1+0x9a4] ;  /* 0x0009a400017d7983 */ /* 0x000ee80000300800 */
[----:B------:R-:W3:Y:S04]  /*156b0*/  LDL R123, [R1+0x150] ;  /* 0x00015000017b7983 */ /* 0x000ee80000100800 */
[----:B0-----:R-:W3:Y:S01]  /*156c0*/  LDL.LU R121, [R1+0x9a8] ;  /* 0x0009a80001797983 */ /* 0x001ee20000300800 */
[----:B------:R-:W-:-:S05]  /*156d0*/  FADD R131, R143, R131 ;  /* 0x000000838f837221 */ /* 0x000fca0000000000 */
[----:B------:R0:W-:Y:S04]  /*156e0*/  STL [R1+0x960], R131 ;  /* 0x0009608301007387 */ /* 0x0001e80000100800 */
[----:B0-----:R-:W3:Y:S01]  /*156f0*/  LDL.LU R131, [R1+0x9a0] ;  /* 0x0009a00001837983 */ /* 0x001ee20000300800 */
[----:B------:R-:W-:-:S05]  /*15700*/  FADD R137, R141, R137 ;  /* 0x000000898d897221 */ /* 0x000fca0000000000 */
[----:B------:R0:W-:Y:S01]  /*15710*/  STL [R1+0x964], R137 ;  /* 0x0009648901007387 */ /* 0x0001e20000100800 */
[----:B------:R-:W-:-:S03]  /*15720*/  FADD R135, R139, R135 ;  /* 0x000000878b877221 */ /* 0x000fc60000000000 */
[----:B0-----:R-:W3:Y:S01]  /*15730*/  LDL.LU R137, [R1+0x99c] ;  /* 0x00099c0001897983 */ /* 0x001ee20000300800 */
[----:B------:R-:W-:-:S03]  /*15740*/  FADD R132, R134, R132 ;  /* 0x0000008486847221 */ /* 0x000fc60000000000 */
[----:B------:R-:W3:Y:S04]  /*15750*/  LDL.LU R139, [R1+0x998] ;  /* 0x00099800018b7983 */ /* 0x000ee80000300800 */
[----:B------:R-:W3:Y:S01]  /*15760*/  LDL.LU R141, [R1+0x994] ;  /* 0x00099400018d7983 */ /* 0x000ee20000300800 */
[----:B------:R-:W-:-:S03]  /*15770*/  FADD R126, R130, R126 ;  /* 0x0000007e827e7221 */ /* 0x000fc60000000000 */
[----:B------:R-:W-:Y:S04]  /*15780*/  STL [R1+0x968], R135 ;  /* 0x0009688701007387 */ /* 0x000fe80000100800 */
[----:B------:R0:W-:Y:S04]  /*15790*/  STL [R1+0x970], R126 ;  /* 0x0009707e01007387 */ /* 0x0001e80000100800 */
[----:B------:R1:W-:Y:S04]  /*157a0*/  STL [R1+0x96c], R132 ;  /* 0x00096c8401007387 */ /* 0x0003e80000100800 */
[----:B0-----:R-:W3:Y:S04]  /*157b0*/  LDL.LU R126, [R1+0x980] ;  /* 0x00098000017e7983 */ /* 0x001ee80000300800 */
[----:B------:R-:W3:Y:S04]  /*157c0*/  LDL.LU R130, [R1+0x984] ;  /* 0x0009840001827983 */ /* 0x000ee80000300800 */
[----:B------:R-:W3:Y:S04]  /*157d0*/  LDL.LU R143, [R1+0x990] ;  /* 0x00099000018f7983 */ /* 0x000ee80000300800 */
[----:B------:R-:W3:Y:S04]  /*157e0*/  LDL.LU R147, [R1+0x988] ;  /* 0x0009880001937983 */ /* 0x000ee80000300800 */
[----:B------:R-:W3:Y:S01]  /*157f0*/  LDL.LU R145, [R1+0x98c] ;  /* 0x00098c0001917983 */ /* 0x000ee20000300800 */
[----:B------:R-:W-:-:S05]  /*15800*/  FADD R128, R129, R128 ;  /* 0x0000008081807221 */ /* 0x000fca0000000000 */
[----:B------:R0:W-:Y:S04]  /*15810*/  STL [R1+0x974], R128 ;  /* 0x0009748001007387 */ /* 0x0001e80000100800 */
[----:B------:R-:W3:Y:S04]  /*15820*/  LDL R135, [R1+0x154] ;  /* 0x0001540001877983 */ /* 0x000ee80000100800 */
[----:B------:R-:W3:Y:S01]  /*15830*/  LDL.LU R129, [R1+0x9ac] ;  /* 0x0009ac0001817983 */ /* 0x000ee20000300800 */
[----:B----4-:R-:W-:-:S05]  /*15840*/  FADD R2, R124, R2 ;  /* 0x000000027c027221 */ /* 0x010fca0000000000 */
[----:B------:R4:W-:Y:S01]  /*15850*/  STL [R1+0x978], R2 ;  /* 0x0009780201007387 */ /* 0x0009e20000100800 */
[----:B--2---:R-:W-:-:S03]  /*15860*/  FADD R0, R122, R0 ;  /* 0x000000007a007221 */ /* 0x004fc60000000000 */
[----:B------:R-:W2:Y:S04]  /*15870*/  LDL R134, [R1+0x158] ;  /* 0x0001580001867983 */ /* 0x000ea80000100800 */
[----:B------:R4:W-:Y:S04]  /*15880*/  STL [R1+0x97c], R0 ;  /* 0x00097c0001007387 */ /* 0x0009e80000100800 */
[----:B-1----:R-:W2:Y:S04]  /*15890*/  LDL R132, [R1+0x15c] ;  /* 0x00015c0001847983 */ /* 0x002ea80000100800 */
[----:B0-----:R-:W2:Y:S04]  /*158a0*/  LDL R128, [R1+0x160] ;  /* 0x0001600001807983 */ /* 0x001ea80000100800 */
[----:B------:R-:W2:Y:S04]  /*158b0*/  LDL R124, [R1+0x164] ;  /* 0x00016400017c7983 */ /* 0x000ea80000100800 */
[----:B----4-:R-:W2:Y:S04]  /*158c0*/  LDL.LU R2, [R1+0x9bc] ;  /* 0x0009bc0001027983 */ /* 0x010ea80000300800 */
[----:B------:R-:W4:Y:S04]  /*158d0*/  LDL R122, [R1+0x168] ;  /* 0x00016800017a7983 */ /* 0x000f280000100800 */
[----:B------:R-:W4:Y:S01]  /*158e0*/  LDL.LU R0, [R1+0x9c0] ;  /* 0x0009c00001007983 */ /* 0x000f220000300800 */
[----:B---3--:R-:W-:-:S01]  /*158f0*/  FADD R125, R127, R125 ;  /* 0x0000007d7f7d7221 */ /* 0x008fc20000000000 */
[----:B------:R-:W-:Y:S01]  /*15900*/  FADD R121, R123, R121 ;  /* 0x000000797b797221 */ /* 0x000fe20000000000 */
[----:B------:R-:W-:-:S01]  /*15910*/  FADD R131, R136, R131 ;  /* 0x0000008388837221 */ /* 0x000fc20000000000 */
[----:B------:R-:W-:Y:S01]  /*15920*/  FADD R137, R138, R137 ;  /* 0x000000898a897221 */ /* 0x000fe20000000000 */
[----:B------:R-:W-:-:S01]  /*15930*/  FADD R139, R140, R139 ;  /* 0x0000008b8c8b7221 */ /* 0x000fc20000000000 */
[----:B------:R-:W-:Y:S01]  /*15940*/  FADD R141, R142, R141 ;  /* 0x0000008d8e8d7221 */ /* 0x000fe20000000000 */
[----:B------:R-:W-:-:S01]  /*15950*/  FADD R126, R149, R126 ;  /* 0x0000007e957e7221 */ /* 0x000fc20000000000 */
[----:B------:R-:W-:-:S04]  /*15960*/  FADD R130, R133, R130 ;  /* 0x0000008285827221 */ /* 0x000fc80000000000 */
[----:B------:R0:W-:Y:S01]  /*15970*/  STL [R1+0x980], R126 ;  /* 0x0009807e01007387 */ /* 0x0001e20000100800 */
[----:B------:R-:W-:-:S01]  /*15980*/  FADD R143, R144, R143 ;  /* 0x0000008f908f7221 */ /* 0x000fc20000000000 */
[----:B------:R-:W-:Y:S02]  /*15990*/  FADD R147, R148, R147 ;  /* 0x0000009394937221 */ /* 0x000fe40000000000 */
[----:B0-----:R-:W3:Y:S01]  /*159a0*/  LDL.LU R126, [R1+0x9b8] ;  /* 0x0009b800017e7983 */ /* 0x001ee20000300800 */
[----:B------:R-:W-:-:S03]  /*159b0*/  FADD R145, R146, R145 ;  /* 0x0000009192917221 */ /* 0x000fc60000000000 */
[----:B------:R-:W3:Y:S04]  /*159c0*/  LDL.LU R133, [R1+0x9b0] ;  /* 0x0009b00001857983 */ /* 0x000ee80000300800 */
[----:B------:R0:W-:Y:S04]  /*159d0*/  STL [R1+0x984], R130 ;  /* 0x0009848201007387 */ /* 0x0001e80000100800 */
[----:B0-----:R-:W3:Y:S04]  /*159e0*/  LDL.LU R130, [R1+0x9b4] ;  /* 0x0009b40001827983 */ /* 0x001ee80000300800 */
[----:B------:R-:W-:Y:S04]  /*159f0*/  STL [R1+0x988], R147 ;  /* 0x0009889301007387 */ /* 0x000fe80000100800 */
[----:B------:R-:W-:Y:S04]  /*15a00*/  STL [R1+0x98c], R145 ;  /* 0x00098c9101007387 */ /* 0x000fe80000100800 */
[----:B------:R0:W-:Y:S04]  /*15a10*/  STL [R1+0x990], R143 ;  /* 0x0009908f01007387 */ /* 0x0001e80000100800 */
[----:B------:R-:W-:Y:S04]  /*15a20*/  STL [R1+0x994], R141 ;  /* 0x0009948d01007387 */ /* 0x000fe80000100800 */
[----:B------:R-:W-:Y:S04]  /*15a30*/  STL [R1+0x998], R139 ;  /* 0x0009988b01007387 */ /* 0x000fe80000100800 */
[----:B------:R-:W-:Y:S04]  /*15a40*/  STL [R1+0x99c], R137 ;  /* 0x00099c8901007387 */ /* 0x000fe80000100800 */
[----:B------:R-:W3:Y:S04]  /*15a50*/  LDL R144, [R1+0x16c] ;  /* 0x00016c0001907983 */ /* 0x000ee80000100800 */
[----:B------:R1:W-:Y:S04]  /*15a60*/  STL [R1+0x9a0], R131 ;  /* 0x0009a08301007387 */ /* 0x0003e80000100800 */
[----:B0-----:R-:W3:Y:S04]  /*15a70*/  LDL R143, [R1+0x170] ;  /* 0x00017000018f7983 */ /* 0x001ee80000100800 */
[----:B------:R0:W-:Y:S04]  /*15a80*/  STL [R1+0x9a4], R125 ;  /* 0x0009a47d01007387 */ /* 0x0001e80000100800 */
[----:B------:R-:W3:Y:S04]  /*15a90*/  LDL R142, [R1+0x174] ;  /* 0x00017400018e7983 */ /* 0x000ee80000100800 */
[----:B------:R0:W-:Y:S04]  /*15aa0*/  STL [R1+0x9a8], R121 ;  /* 0x0009a87901007387 */ /* 0x0001e80000100800 */
[----:B------:R-:W3:Y:S04]  /*15ab0*/  LDL R138, [R1+0x178] ;  /* 0x00017800018a7983 */ /* 0x000ee80000100800 */
[----:B-1----:R-:W3:Y:S04]  /*15ac0*/  LDL R131, [R1+0x17c] ;  /* 0x00017c0001837983 */ /* 0x002ee80000100800 */
[----:B------:R-:W3:Y:S04]  /*15ad0*/  LDL R127, [R1+0x180] ;  /* 0x00018000017f7983 */ /* 0x000ee80000100800 */
[----:B0-----:R-:W3:Y:S04]  /*15ae0*/  LDL.LU R125, [R1+0x9d8] ;  /* 0x0009d800017d7983 */ /* 0x001ee80000300800 */
[----:B------:R-:W3:Y:S04]  /*15af0*/  LDL R123, [R1+0x184] ;  /* 0x00018400017b7983 */ /* 0x000ee80000100800 */
[----:B------:R-:W3:Y:S04]  /*15b00*/  LDL.LU R121, [R1+0x9dc] ;  /* 0x0009dc0001797983 */ /* 0x000ee80000300800 */
[----:B------:R-:W3:Y:S04]  /*15b10*/  LDL.LU R136, [R1+0x9c4] ;  /* 0x0009c40001887983 */ /* 0x000ee80000300800 */
[----:B------:R-:W3:Y:S01]  /*15b20*/  LDL.LU R139, [R1+0x9c8] ;  /* 0x0009c800018b7983 */ /* 0x000ee20000300800 */
[----:B------:R-:W-:-:S03]  /*15b30*/  FADD R129, R135, R129 ;  /* 0x0000008187817221 */ /* 0x000fc60000000000 */
[----:B------:R-:W3:Y:S04]  /*15b40*/  LDL.LU R140, [R1+0x9cc] ;  /* 0x0009cc00018c7983 */ /* 0x000ee80000300800 */
[----:B------:R0:W-:Y:S04]  /*15b50*/  STL [R1+0x9ac], R129 ;  /* 0x0009ac8101007387 */ /* 0x0001e80000100800 */
[----:B0-----:R-:W3:Y:S04]  /*15b60*/  LDL.LU R129, [R1+0x9d4] ;  /* 0x0009d40001817983 */ /* 0x001ee80000300800 */
[----:B------:R-:W3:Y:S01]  /*15b70*/  LDL.LU R135, [R1+0x9d0] ;  /* 0x0009d00001877983 */ /* 0x000ee20000300800 */
[----:B--2---:R-:W-:-:S01]  /*15b80*/  FADD R2, R124, R2 ;  /* 0x000000027c027221 */ /* 0x004fc20000000000 */
[----:B----4-:R-:W-:Y:S01]  /*15b90*/  FADD R0, R122, R0 ;  /* 0x000000007a007221 */ /* 0x010fe20000000000 */
[----:B---3--:R-:W-:-:S01]  /*15ba0*/  FADD R126, R128, R126 ;  /* 0x0000007e807e7221 */ /* 0x008fc20000000000 */
[----:B------:R-:W-:-:S05]  /*15bb0*/  FADD R133, R134, R133 ;  /* 0x0000008586857221 */ /* 0x000fca0000000000 */
[----:B------:R0:W-:Y:S01]  /*15bc0*/  STL [R1+0x9b0], R133 ;  /* 0x0009b08501007387 */ /* 0x0001e20000100800 */
[----:B------:R-:W-:-:S05]  /*15bd0*/  FADD R130, R132, R130 ;  /* 0x0000008284827221 */ /* 0x000fca0000000000 */
[----:B------:R-:W-:Y:S04]  /*15be0*/  STL [R1+0x9b4], R130 ;  /* 0x0009b48201007387 */ /* 0x000fe80000100800 */
[----:B------:R-:W2:Y:S04]  /*15bf0*/  LDL R147, [R1+0x188] ;  /* 0x0001880001937983 */ /* 0x000ea80000100800 */
[----:B------:R-:W-:Y:S04]  /*15c00*/  STL [R1+0x9b8], R126 ;  /* 0x0009b87e01007387 */ /* 0x000fe80000100800 */
[----:B------:R-:W3:Y:S04]  /*15c10*/  LDL R145, [R1+0x18c] ;  /* 0x00018c0001917983 */ /* 0x000ee80000100800 */
[----:B------:R-:W-:Y:S04]  /*15c20*/  STL [R1+0x9bc], R2 ;  /* 0x0009bc0201007387 */ /* 0x000fe80000100800 */
[----:B------:R-:W4:Y:S04]  /*15c30*/  LDL R141, [R1+0x190] ;  /* 0x00019000018d7983 */ /* 0x000f280000100800 */
[----:B------:R1:W-:Y:S04]  /*15c40*/  STL [R1+0x9c0], R0 ;  /* 0x0009c00001007387 */ /* 0x0003e80000100800 */
[----:B------:R-:W2:Y:S04]  /*15c50*/  LDL R137, [R1+0x194] ;  /* 0x0001940001897983 */ /* 0x000ea80000100800 */
[----:B------:R-:W3:Y:S04]  /*15c60*/  LDL R134, [R1+0x198] ;  /* 0x0001980001867983 */ /* 0x000ee80000100800 */
[----:B0-----:R-:W3:Y:S04]  /*15c70*/  LDL.LU R133, [R1+0x9f0] ;  /* 0x0009f00001857983 */ /* 0x001ee80000300800 */
[----:B------:R-:W4:Y:S04]  /*15c80*/  LDL R132, [R1+0x19c] ;  /* 0x00019c0001847983 */ /* 0x000f280000100800 */
[----:B-1----:R-:W4:Y:S04]  /*15c90*/  LDL.LU R0, [R1+0x9f4] ;  /* 0x0009f40001007983 */ /* 0x002f280000300800 */
[----:B------:R-:W2:Y:S04]  /*15ca0*/  LDL R130, [R1+0x1a0] ;  /* 0x0001a00001827983 */ /* 0x000ea80000100800 */
[----:B------:R-:W2:Y:S04]  /*15cb0*/  LDL.LU R2, [R1+0x9f8] ;  /* 0x0009f80001027983 */ /* 0x000ea80000300800 */
[----:B------:R-:W2:Y:S04]  /*15cc0*/  LDL R128, [R1+0x1a4] ;  /* 0x0001a40001807983 */ /* 0x000ea80000100800 */
[----:B------:R-:W2:Y:S04]  /*15cd0*/  LDL.LU R126, [R1+0x9fc] ;  /* 0x0009fc00017e7983 */ /* 0x000ea80000300800 */
[----:B------:R-:W2:Y:S04]  /*15ce0*/  LDL R124, [R1+0x1a8] ;  /* 0x0001a800017c7983 */ /* 0x000ea80000100800 */
[----:B------:R-:W2:Y:S01]  /*15cf0*/  LDL.LU R122, [R1+0xa00] ;  /* 0x000a0000017a7983 */ /* 0x000ea20000300800 */
[----:B------:R-:W-:-:S01]  /*15d00*/  FADD R136, R144, R136 ;  /* 0x0000008890887221 */ /* 0x000fc20000000000 */
[----:B------:R-:W-:-:S04]  /*15d10*/  FADD R139, R143, R139 ;  /* 0x0000008b8f8b7221 */ /* 0x000fc80000000000 */
[----:B------:R0:W-:Y:S04]  /*15d20*/  STL [R1+0x9c4], R136 ;  /* 0x0009c48801007387 */ /* 0x0001e80000100800 */
[----:B0-----:R-:W2:Y:S04]  /*15d30*/  LDL.LU R136, [R1+0x9ec] ;  /* 0x0009ec0001887983 */ /* 0x001ea80000300800 */
[----:B------:R0:W-:Y:S04]  /*15d40*/  STL [R1+0x9c8], R139 ;  /* 0x0009c88b01007387 */ /* 0x0001e80000100800 */
[----:B0-----:R-:W2:Y:S04]  /*15d50*/  LDL.LU R139, [R1+0x9e8] ;  /* 0x0009e800018b7983 */ /* 0x001ea80000300800 */
[----:B------:R-:W2:Y:S04]  /*15d60*/  LDL.LU R146, [R1+0x9e0] ;  /* 0x0009e00001927983 */ /* 0x000ea80000300800 */
[----:B------:R-:W2:Y:S01]  /*15d70*/  LDL.LU R143, [R1+0x9e4] ;  /* 0x0009e400018f7983 */ /* 0x000ea20000300800 */
[----:B------:R-:W-:-:S01]  /*15d80*/  FADD R140, R142, R140 ;  /* 0x0000008c8e8c7221 */ /* 0x000fc20000000000 */
[----:B------:R-:W-:Y:S01]  /*15d90*/  FADD R135, R138, R135 ;  /* 0x000000878a877221 */ /* 0x000fe20000000000 */
[----:B------:R-:W-:-:S01]  /*15da0*/  FADD R121, R123, R121 ;  /* 0x000000797b797221 */ /* 0x000fc20000000000 */
[----:B------:R-:W-:Y:S01]  /*15db0*/  FADD R129, R131, R129 ;  /* 0x0000008183817221 */ /* 0x000fe20000000000 */
[----:B------:R-:W-:-:S01]  /*15dc0*/  FADD R125, R127, R125 ;  /* 0x0000007d7f7d7221 */ /* 0x000fc20000000000 */
[----:B------:R-:W-:Y:S04]  /*15dd0*/  STL [R1+0x9cc], R140 ;  /* 0x0009cc8c01007387 */ /* 0x000fe80000100800 */
[----:B------:R-:W-:Y:S04]  /*15de0*/  STL [R1+0x9d0], R135 ;  /* 0x0009d08701007387 */ /* 0x000fe80000100800 */
[----:B------:R0:W-:Y:S04]  /*15df0*/  STL [R1+0x9dc], R121 ;  /* 0x0009dc7901007387 */ /* 0x0001e80000100800 */
[----:B------:R-:W-:Y:S04]  /*15e00*/  STL [R1+0x9d4], R129 ;  /* 0x0009d48101007387 */ /* 0x000fe80000100800 */
[----:B0-----:R-:W2:Y:S04]  /*15e10*/  LDL R121, [R1+0x1ac] ;  /* 0x0001ac0001797983 */ /* 0x001ea80000100800 */
[----:B------:R0:W-:Y:S04]  /*15e20*/  STL [R1+0x9d8], R125 ;  /* 0x0009d87d01007387 */ /* 0x0001e80000100800 */
[----:B------:R-:W2:Y:S04]  /*15e30*/  LDL R123, [R1+0x1b0] ;  /* 0x0001b000017b7983 */ /* 0x000ea80000100800 */
[----:B------:R-:W2:Y:S04]  /*15e40*/  LDL R127, [R1+0x1b8] ;  /* 0x0001b800017f7983 */ /* 0x000ea80000100800 */
[----:B0-----:R-:W2:Y:S04]  /*15e50*/  LDL R125, [R1+0x1b4] ;  /* 0x0001b400017d7983 */ /* 0x001ea80000100800 */
[----:B------:R-:W2:Y:S04]  /*15e60*/  LDL R129, [R1+0x1bc] ;  /* 0x0001bc0001817983 */ /* 0x000ea80000100800 */
[----:B------:R-:W2:Y:S04]  /*15e70*/  LDL R148, [R1+0x1c0] ;  /* 0x0001c00001947983 */ /* 0x000ea80000100800 */
[----:B------:R-:W2:Y:S04]  /*15e80*/  LDL R144, [R1+0x1c4] ;  /* 0x0001c40001907983 */ /* 0x000ea80000100800 */
[----:B------:R-:W2:Y:S04]  /*15e90*/  LDL R142, [R1+0x1c8] ;  /* 0x0001c800018e7983 */ /* 0x000ea80000100800 */
[----:B------:R-:W2:Y:S04]  /*15ea0*/  LDL R140, [R1+0x1cc] ;  /* 0x0001cc00018c7983 */ /* 0x000ea80000100800 */
[----:B------:R-:W2:Y:S04]  /*15eb0*/  LDL R138, [R1+0x1d0] ;  /* 0x0001d000018a7983 */ /* 0x000ea80000100800 */
[----:B------:R-:W2:Y:S04]  /*15ec0*/  LDL R135, [R1+0x1d4] ;  /* 0x0001d40001877983 */ /* 0x000ea80000100800 */
[----:B------:R-:W2:Y:S01]  /*15ed0*/  LDL R131, [R1+0x1d8] ;  /* 0x0001d80001837983 */ /* 0x000ea20000100800 */
[----:B---3--:R-:W-:-:S01]  /*15ee0*/  FADD R133, R134, R133 ;  /* 0x0000008586857221 */ /* 0x008fc20000000000 */
[----:B----4-:R-:W-:Y:S01]  /*15ef0*/  FADD R0, R132, R0 ;  /* 0x0000000084007221 */ /* 0x010fe20000000000 */
[----:B--2---:R-:W-:-:S01]  /*15f00*/  FADD R2, R130, R2 ;  /* 0x0000000282027221 */ /* 0x004fc20000000000 */
[----:B------:R-:W-:Y:S01]  /*15f10*/  FADD R126, R128, R126 ;  /* 0x0000007e807e7221 */ /* 0x000fe20000000000 */
[----:B------:R-:W-:-:S01]  /*15f20*/  FADD R122, R124, R122 ;  /* 0x0000007a7c7a7221 */ /* 0x000fc20000000000 */
[----:B------:R-:W-:Y:S01]  /*15f30*/  FADD R136, R137, R136 ;  /* 0x0000008889887221 */ /* 0x000fe20000000000 */
[----:B------:R-:W-:-:S01]  /*15f40*/  FADD R139, R141, R139 ;  /* 0x0000008b8d8b7221 */ /* 0x000fc20000000000 */
[----:B------:R-:W-:Y:S01]  /*15f50*/  FADD R146, R147, R146 ;  /* 0x0000009293927221 */ /* 0x000fe20000000000 */
[----:B------:R-:W-:-:S04]  /*15f60*/  FADD R143, R145, R143 ;  /* 0x0000008f918f7221 */ /* 0x000fc80000000000 */
[----:B------:R-:W-:Y:S04]  /*15f70*/  STL [R1+0x9e0], R146 ;  /* 0x0009e09201007387 */ /* 0x000fe80000100800 */
[----:B------:R-:W-:Y:S04]  /*15f80*/  STL [R1+0x9e4], R143 ;  /* 0x0009e48f01007387 */ /* 0x000fe80000100800 */
[----:B------:R-:W-:Y:S04]  /*15f90*/  STL [R1+0x9e8], R139 ;  /* 0x0009e88b01007387 */ /* 0x000fe80000100800 */
[----:B------:R0:W-:Y:S04]  /*15fa0*/  STL [R1+0x9f4], R0 ;  /* 0x0009f40001007387 */ /* 0x0001e80000100800 */
[----:B------:R-:W-:Y:S04]  /*15fb0*/  STL [R1+0x9ec], R136 ;  /* 0x0009ec8801007387 */ /* 0x000fe80000100800 */
[----:B0-----:R-:W2:Y:S04]  /*15fc0*/  LDL.LU R0, [R1+0xa34] ;  /* 0x000a340001007983 */ /* 0x001ea80000300800 */
[----:B------:R-:W-:Y:S04]  /*15fd0*/  STL [R1+0x9f0], R133 ;  /* 0x0009f08501007387 */ /* 0x000fe80000100800 */
[----:B------:R0:W-:Y:S04]  /*15fe0*/  STL [R1+0x9f8], R2 ;  /* 0x0009f80201007387 */ /* 0x0001e80000100800 */
[----:B0-----:R-:W3:Y:S04]  /*15ff0*/  LDL.LU R2, [R1+0xa30] ;  /* 0x000a300001027983 */ /* 0x001ee80000300800 */
[----:B------:R-:W4:Y:S04]  /*16000*/  LDL.LU R133, [R1+0xa2c] ;  /* 0x000a2c0001857983 */ /* 0x000f280000300800 */
        /* <DEDUP_REMOVED lines=20> */
[----:B--2---:R-:W-:-:S01]  /*16150*/  FADD R0, R3, R0 ;  /* 0x0000000003007221 */ /* 0x004fc20000000000 */
        /* <DEDUP_REMOVED lines=10> */
[----:B------:R-:W-:Y:S01]  /*16200*/  FADD R146, R148, R146 ;  /* 0x0000009294927221 */ /* 0x000fe20000000000 */
[----:B------:R-:W-:-:S01]  /*16210*/  FADD R143, R144, R143 ;  /* 0x0000008f908f7221 */ /* 0x000fc20000000000 */
[----:B------:R-:W-:Y:S01]  /*16220*/  FADD R141, R142, R141 ;  /* 0x0000008d8e8d7221 */ /* 0x000fe20000000000 */
        /* <DEDUP_REMOVED lines=12> */
[----:B------:R-:W-:Y:S04]  /*162f0*/  STL [R1+0xa14], R150 ;  /* 0x000a149601007387 */ /* 0x000fe80000100800 */
[----:B------:R-:W-:Y:S04]  /*16300*/  STL [R1+0xa18], R146 ;  /* 0x000a189201007387 */ /* 0x000fe80000100800 */
[----:B------:R-:W-:Y:S04]  /*16310*/  STL [R1+0xa1c], R143 ;  /* 0x000a1c8f01007387 */ /* 0x000fe80000100800 */
[----:B------:R-:W-:Y:S04]  /*16320*/  STL [R1+0xa20], R141 ;  /* 0x000a208d01007387 */ /* 0x000fe80000100800 */
[----:B------:R-:W-:Y:S04]  /*16330*/  STL [R1+0xa24], R139 ;  /* 0x000a248b01007387 */ /* 0x000fe80000100800 */
[----:B------:R-:W-:Y:S04]  /*16340*/  STL [R1+0xa28], R137 ;  /* 0x000a288901007387 */ /* 0x000fe80000100800 */
[----:B------:R-:W2:Y:S04]  /*16350*/  LDL.LU R131, [R1+0xa38] ;  /* 0x000a380001837983 */ /* 0x000ea80000300800 */
[----:B------:R0:W-:Y:S04]  /*16360*/  STL [R1+0xa2c], R133 ;  /* 0x000a2c8501007387 */ /* 0x0001e80000100800 */
[----:B0-----:R-:W3:Y:S04]  /*16370*/  LDL.LU R133, [R1+0xa3c] ;  /* 0x000a3c0001857983 */ /* 0x001ee80000300800 */
[----:B------:R0:W-:Y:S04]  /*16380*/  STL [R1+0xa30], R2 ;  /* 0x000a300201007387 */ /* 0x0001e80000100800 */
[----:B------:R-:W4:Y:S04]  /*16390*/  LDL.LU R135, [R1+0xa40] ;  /* 0x000a400001877983 */ /* 0x000f280000300800 */
[----:B------:R1:W-:Y:S04]  /*163a0*/  STL [R1+0xa34], R0 ;  /* 0x000a340001007387 */ /* 0x0003e80000100800 */
        /* <DEDUP_REMOVED lines=12> */
[----:B0-----:R-:W4:Y:S04]  /*16470*/  LDL.LU R2, [R1+0xa74] ;  /* 0x000a740001027983 */ /* 0x001f280000300800 */
[----:B-1----:R-:W4:Y:S01]  /*16480*/  LDL.LU R0, [R1+0xa78] ;  /* 0x000a780001007983 */ /* 0x002f220000300800 */
        /* <DEDUP_REMOVED lines=9> */
[----:B0-----:R-:W4:Y:S01]  /*16520*/  LDL.LU R133, [R1+0xcc8] ;  /* 0x000cc80001857983 */ /* 0x001f220000300800 */
[----:B------:R-:W-:-:S03]  /*16530*/  FADD R150, R151, R150 ;  /* 0x0000009697967221 */ /* 0x000fc60000000000 */
[----:B------:R-:W4:Y:S01]  /*16540*/  LDL.LU R134, [R1+0xcc4] ;  /* 0x000cc40001867983 */ /* 0x000f220000300800 */
[----:B------:R-:W-:-:S03]  /*16550*/  FADD R148, R149, R148 ;  /* 0x0000009495947221 */ /* 0x000fc60000000000 */
[----:B------:R0:W-:Y:S01]  /*16560*/  STL [R1+0xa40], R135 ;  /* 0x000a408701007387 */ /* 0x0001e20000100800 */
[----:B------:R-:W-:-:S01]  /*16570*/  FADD R146, R147, R146 ;  /* 0x0000009293927221 */ /* 0x000fc20000000000 */
[----:B------:R-:W-:Y:S02]  /*16580*/  FADD R144, R145, R144 ;  /* 0x0000009091907221 */ /* 0x000fe40000000000 */
[----:B0-----:R-:W4:Y:S01]  /*16590*/  LDL.LU R135, [R1+0xcc0] ;  /* 0x000cc00001877983 */ /* 0x001f220000300800 */
[----:B------:R-:W-:-:S03]  /*165a0*/  FADD R143, R24, R143 ;  /* 0x0000008f188f7221 */ /* 0x000fc60000000000 */
[----:B------:R-:W4:Y:S01]  /*165b0*/  LDL.LU R136, [R1+0xcbc] ;  /* 0x000cbc0001887983 */ /* 0x000f220000300800 */
[----:B------:R-:W-:-:S03]  /*165c0*/  FADD R142, R25, R142 ;  /* 0x0000008e198e7221 */ /* 0x000fc60000000000 */
[----:B------:R0:W-:Y:S01]  /*165d0*/  STL [R1+0xa44], R137 ;  /* 0x000a448901007387 */ /* 0x0001e20000100800 */
[----:B------:R-:W-:-:S01]  /*165e0*/  FADD R141, R26, R141 ;  /* 0x0000008d1a8d7221 */ /* 0x000fc20000000000 */
[----:B------:R-:W-:Y:S01]  /*165f0*/  FADD R140, R27, R140 ;  /* 0x0000008c1b8c7221 */ /* 0x000fe20000000000 */
[----:B------:R-:W-:-:S01]  /*16600*/  FADD R139, R28, R139 ;  /* 0x0000008b1c8b7221 */ /* 0x000fc20000000000 */
[----:B0-----:R-:W4:Y:S04]  /*16610*/  LDL.LU R137, [R1+0xcb8] ;  /* 0x000cb80001897983 */ /* 0x001f280000300800 */
[----:B------:R0:W-:Y:S01]  /*16620*/  STL [R1+0xa48], R150 ;  /* 0x000a489601007387 */ /* 0x0001e20000100800 */
[----:B------:R-:W-:-:S03]  /*16630*/  FADD R138, R29, R138 ;  /* 0x0000008a1d8a7221 */ /* 0x000fc60000000000 */
[----:B------:R1:W-:Y:S04]  /*16640*/  STL [R1+0xa4c], R148 ;  /* 0x000a4c9401007387 */ /* 0x0003e80000100800 */
        /* <DEDUP_REMOVED lines=9> */
[----:B------:R1:W-:Y:S04]  /*166e0*/  STL [R1+0xa68], R139 ;  /* 0x000a688b01007387 */ /* 0x0003e80000100800 */
[----:B------:R1:W-:Y:S04]  /*166f0*/  STL [R1+0xa6c], R138 ;  /* 0x000a6c8a01007387 */ /* 0x0003e80000100800 */
[----:B------:R-:W2:Y:S04]  /*16700*/  LDL.LU R151, [R1+0xa7c] ;  /* 0x000a7c0001977983 */ /* 0x000ea80000300800 */
[----:B------:R1:W-:Y:S04]  /*16710*/  STL [R1+0xa70], R3 ;  /* 0x000a700301007387 */ /* 0x0003e80000100800 */
[----:B0-----:R-:W3:Y:S04]  /*16720*/  LDL.LU R150, [R1+0xa80] ;  /* 0x000a800001967983 */ /* 0x001ee80000300800 */
[----:B------:R0:W-:Y:S04]  /*16730*/  STL [R1+0xa74], R2 ;  /* 0x000a740201007387 */ /* 0x0001e80000100800 */
[----:B------:R-:W4:Y:S04]  /*16740*/  LDL.LU R149, [R1+0xa84] ;  /* 0x000a840001957983 */ /* 0x000f280000300800 */
[----:B------:R0:W-:Y:S04]  /*16750*/  STL [R1+0xa78], R0 ;  /* 0x000a780001007387 */ /* 0x0001e80000100800 */
        /* <DEDUP_REMOVED lines=13> */
[----:B------:R-:W4:Y:S01]  /*16830*/  LDL.LU R0, [R1+0xabc] ;  /* 0x000abc0001007983 */ /* 0x000f220000300800 */
[----:B--2---:R-:W-:-:S01]  /*16840*/  FADD R151, R33, R151 ;  /* 0x0000009721977221 */ /* 0x004fc20000000000 */
[----:B---3--:R-:W-:-:S04]  /*16850*/  FADD R150, R34, R150 ;  /* 0x0000009622967221 */ /* 0x008fc80000000000 */
        /* <DEDUP_REMOVED lines=28> */
[----:B0-----:R-:W4:Y:S01]  /*16a20*/  LDL.LU R151, [R1+0xac0] ;  /* 0x000ac00001977983 */ /* 0x001f220000300800 */
[----:B------:R-:W-:-:S03]  /*16a30*/  FADD R0, R49, R0 ;  /* 0x0000000031007221 */ /* 0x000fc60000000000 */
[----:B------:R0:W-:Y:S04]  /*16a40*/  STL [R1+0xab4], R3 ;  /* 0x000ab40301007387 */ /* 0x0001e80000100800 */
[----:B-1----:R-:W4:Y:S04]  /*16a50*/  LDL.LU R150, [R1+0xac4] ;  /* 0x000ac40001967983 */ /* 0x002f280000300800 */
[----:B------:R1:W-:Y:S04]  /*16a60*/  STL [R1+0xab8], R2 ;  /* 0x000ab80201007387 */ /* 0x0003e80000100800 */
[----:B--2---:R-:W2:Y:S04]  /*16a70*/  LDL.LU R149, [R1+0xac8] ;  /* 0x000ac80001957983 */ /* 0x004ea80000300800 */
[----:B------:R1:W-:Y:S04]  /*16a80*/  STL [R1+0xabc], R0 ;  /* 0x000abc0001007387 */ /* 0x0003e80000100800 */
[----:B---3--:R-:W3:Y:S04]  /*16a90*/  LDL.LU R148, [R1+0xacc] ;  /* 0x000acc0001947983 */ /* 0x008ee80000300800 */
[----:B----4-:R-:W4:Y:S04]  /*16aa0*/  LDL.LU R147, [R1+0xad0] ;  /* 0x000ad00001937983 */ /* 0x010f280000300800 */
        /* <DEDUP_REMOVED lines=10> */
[----:B-1----:R-:W4:Y:S04]  /*16b50*/  LDL.LU R2, [R1+0xafc] ;  /* 0x000afc0001027983 */ /* 0x002f280000300800 */
[----:B------:R-:W4:Y:S01]  /*16b60*/  LDL.LU R0, [R1+0xb00] ;  /* 0x000b000001007983 */ /* 0x000f220000300800 */
[----:B------:R-:W-:-:S01]  /*16b70*/  FADD R151, R50, R151 ;  /* 0x0000009732977221 */ /* 0x000fc20000000000 */
[----:B------:R-:W-:-:S04]  /*16b80*/  FADD R150, R51, R150 ;  /* 0x0000009633967221 */ /* 0x000fc80000000000 */
[----:B------:R0:W-:Y:S01]  /*16b90*/  STL [R1+0xac0], R151 ;  /* 0x000ac09701007387 */ /* 0x0001e20000100800 */
[----:B--2---:R-:W-:-:S03]  /*16ba0*/  FADD R149, R52, R149 ;  /* 0x0000009534957221 */ /* 0x004fc60000000000 */
        /* <DEDUP_REMOVED lines=202> */
[----:B------:R-:W-:Y:S01]  /*17850*/  STL [R1+0xbd0], R151 ;  /* 0x000bd09701007387 */ /* 0x000fe20000100800 */
[----:B--2---:R-:W-:-:S03]  /*17860*/  FADD R149, R120, R149 ;  /* 0x0000009578957221 */ /* 0x004fc60000000000 */
        /* <DEDUP_REMOVED lines=24> */
[----:B------:R0:W-:Y:S04]  /*179f0*/  STL [R1+0xc04], R138 ;  /* 0x000c048a01007387 */ /* 0x0001e80000100800 */
[----:B0-----:R-:W2:Y:S04]  /*17a00*/  LDL.LU R138, [R1+0xc14] ;  /* 0x000c1400018a7983 */ /* 0x001ea80000300800 */
[----:B------:R-:W-:Y:S04]  /*17a10*/  STL [R1+0xc08], R3 ;  /* 0x000c080301007387 */ /* 0x000fe80000100800 */
[----:B------:R-:W3:Y:S01]  /*17a20*/  LDL.LU R139, [R1+0xc18] ;  /* 0x000c1800018b7983 */ /* 0x000ee20000300800 */
[----:B------:R-:W-:-:S01]  /*17a30*/  FADD R2, R133, R2 ;  /* 0x0000000285027221 */ /* 0x000fc20000000000 */
[----:B------:R-:W-:-:S04]  /*17a40*/  FADD R0, R134, R0 ;  /* 0x0000000086007221 */ /* 0x000fc80000000000 */
        /* <DEDUP_REMOVED lines=17> */
[----:B--2---:R-:W-:-:S05]  /*17b60*/  FADD R138, R135, R138 ;  /* 0x0000008a878a7221 */ /* 0x004fca0000000000 */
[----:B------:R0:W-:Y:S01]  /*17b70*/  STL [R1+0xc14], R138 ;  /* 0x000c148a01007387 */ /* 0x0001e20000100800 */
[----:B---3--:R-:W-:-:S03]  /*17b80*/  FADD R139, R136, R139 ;  /* 0x0000008b888b7221 */ /* 0x008fc60000000000 */
[----:B0-----:R-:W2:Y:S04]  /*17b90*/  LDL.LU R138, [R1+0xcb4] ;  /* 0x000cb400018a7983 */ /* 0x001ea80000300800 */
[----:B------:R0:W-:Y:S04]  /*17ba0*/  STL [R1+0xc18], R139 ;  /* 0x000c188b01007387 */ /* 0x0001e80000100800 */
[----:B0-----:R-:W3:Y:S01]  /*17bb0*/  LDL.LU R139, [R1+0xcb0] ;  /* 0x000cb000018b7983 */ /* 0x001ee20000300800 */
[----:B----4-:R-:W-:-:S05]  /*17bc0*/  FADD R140, R137, R140 ;  /* 0x0000008c898c7221 */ /* 0x010fca0000000000 */
[----:B------:R0:W-:Y:S04]  /*17bd0*/  STL [R1+0xc1c], R140 ;  /* 0x000c1c8c01007387 */ /* 0x0001e80000100800 */
[----:B0-----:R-:W4:Y:S01]  /*17be0*/  LDL.LU R140, [R1+0xcac] ;  /* 0x000cac00018c7983 */ /* 0x001f220000300800 */
        /* <DEDUP_REMOVED lines=35> */
[----:B0-----:R4:W5:Y:S01]  /*17e20*/  LDL.LU R2, [R1+0xc7c] ;  /* 0x000c7c0001027983 */ /* 0x0019620000300800 */
[----:B------:R-:W-:Y:S01]  /*17e30*/  UMOV UR6, URZ ;  /* 0x0000003f00067c82 */ /* 0x000fe20008000000 */
[----:B--2---:R-:W-:-:S05]  /*17e40*/  FADD R0, R150, R0 ;  /* 0x0000000096007221 */ /* 0x004fca0000000000 */
[----:B------:R0:W-:Y:S01]  /*17e50*/  STL [R1+0xc50], R0 ;  /* 0x000c500001007387 */ /* 0x0001e20000100800 */
[----:B---3--:R-:W-:-:S03]  /*17e60*/  FADD R3, R3, R151 ;  /* 0x0000009703037221 */ /* 0x008fc60000000000 */
[----:B0-----:R4:W5:Y:S04]  /*17e70*/  LDL.LU R0, [R1+0xc78] ;  /* 0x000c780001007983 */ /* 0x0019680000300800 */
[----:B------:R4:W-:Y:S02]  /*17e80*/  STL [R1+0xc54], R3 ;  /* 0x000c540301007387 */ /* 0x0009e40000100800 */
.L_x_29:
[----:B------:R-:W-:Y:S05]  /*17e90*/  @!P1 BRA `(.L_x_30) ;  /* 0x0000000000049947 */ /* 0x000fea0003800000 */
[----:B------:R-:W-:Y:S01]  /*17ea0*/  BPT.TRAP 0x1 ;  /* 0x000000040000795c */ /* 0x000fe20000300000 */
.L_x_30:
[----:B----4-:R-:W2:Y:S04]  /*17eb0*/  LDL R3, [R1+0xc58] ;  /* 0x000c580001037983 */ /* 0x010ea80000100800 */
[----:B-----5:R3:W-:Y:S04]  /*17ec0*/  STL [R1+0xc78], R0 ;  /* 0x000c780001007387 */ /* 0x0207e80000100800 */
[----:B---3--:R-:W3:Y:S01]  /*17ed0*/  LDL R0, [R1+0xc5c] ;  /* 0x000c5c0001007983 */ /* 0x008ee20000100800 */
[----:B--2---:R-:W-:Y:S01]  /*17ee0*/  ISETP.NE.AND P0, PT, R3, RZ, PT ;  /* 0x000000ff0300720c */ /* 0x004fe20003f05270 */
[----:B------:R-:W-:-:S12]  /*17ef0*/  IMAD.U32 R3, RZ, RZ, UR27 ;  /* 0x0000001bff037e24 */ /* 0x000fd8000f8e00ff */
[----:B------:R-:W-:-:S05]  /*17f00*/  @P0 LEA R3, R3, UR15, 0x3 ;  /* 0x0000000f03030c11 */ /* 0x000fca000f8e18ff */
[----:B------:R-:W-:-:S05]  /*17f10*/  @P0 VIADD R3, R3, 0x48 ;  /* 0x0000004803030836 */ /* 0x000fca0000000000 */
[----:B---3--:R-:W-:Y:S02]  /*17f20*/  @P0 PRMT R3, R0, 0x654, R3 ;  /* 0x0000065400030816 */ /* 0x008fe40000000003 */
[----:B------:R2:W5:Y:S01]  /*17f30*/  LDL.LU R0, [R1+0xc78] ;  /* 0x000c780001007983 */ /* 0x0005620000300800 */
[----:B------:R-:W-:Y:S01]  /*17f40*/  UISETP.GT.U32.AND UP0, UPT, UR13, 0x1, UPT ;  /* 0x000000010d00788c */ /* 0x000fe2000bf04070 */
[----:B------:R2:W-:Y:S05]  /*17f50*/  @P0 SYNCS.ARRIVE.TRANS64.RED.A1T0 RZ, [R3+URZ], RZ ;  /* 0x000000ff03ff09a7 */ /* 0x0005ea000810043f */
[----:B------:R-:W-:-:S13]  /*17f60*/  PLOP3.LUT P0, PT, PT, PT, UP0, 0x80, 0x0 ;  /* 0x000000000000781c */ /* 0x000fda0003f0f008 */
[----:B--2---:R-:W-:Y:S05]  /*17f70*/  @P0 BRA `(.L_x_31) ;  /* 0x0000000000040947 */ /* 0x004fea0003800000 */
[----:B------:R-:W-:Y:S01]  /*17f80*/  BPT.TRAP 0x1 ;  /* 0x000000040000795c */ /* 0x000fe20000300000 */
.L_x_31:
[----:B------:R-:W-:Y:S01]  /*17f90*/  UIADD3 UR26, UR26, 0x1, URZ ;  /* 0x000000011a1a7890 */ /* 0x000fe2000fffe03f */
[C---:B------:R-:W-:Y:S01]  /*17fa0*/  ISETP.GT.AND P0, PT, R2.reuse, 0x1, PT ;  /* 0x000000010200780c */ /* 0x040fe20003f04270 */
[----:B------:R-:W-:Y:S01]  /*17fb0*/  UIADD3 UR27, UR27, 0x1, URZ ;  /* 0x000000011b1b7890 */ /* 0x000fe2000fffe03f */
[----:B------:R-:W-:Y:S01]  /*17fc0*/  VIADD R2, R2, 0xffffffff ;  /* 0xffffffff02027836 */ /* 0x000fe20000000000 */
[----:B------:R-:W-:Y:S02]  /*17fd0*/  UISETP.NE.AND UP0, UPT, UR26, 0x9, UPT ;  /* 0x000000091a00788c */ /* 0x000fe4000bf05270 */
[----:B------:R-:W-:Y:S02]  /*17fe0*/  UISETP.NE.AND UP1, UPT, UR27, 0x9, UPT ;  /* 0x000000091b00788c */ /* 0x000fe4000bf25270 */
[----:B------:R-:W-:Y:S02]  /*17ff0*/  USEL UR8, URZ, 0x1, UP0 ;  /* 0x000000013f087887 */ /* 0x000fe40008000000 */
[----:B------:R-:W-:-:S02]  /*18000*/  USEL UR26, UR26, URZ, UP0 ;  /* 0x0000003f1a1a7287 */ /* 0x000fc40008000000 */
[----:B------:R-:W-:Y:S02]  /*18010*/  USEL UR27, UR27, URZ, UP1 ;  /* 0x0000003f1b1b7287 */ /* 0x000fe40008800000 */
[----:B-----5:R-:W-:Y:S01]  /*18020*/  LOP3.LUT R0, R0, UR8, RZ, 0x3c, !PT ;  /* 0x0000000800007c12 */ /* 0x020fe2000f8e3cff */
[----:B------:R-:W-:Y:S01]  /*18030*/  UMOV UR8, 0x1 ;  /* 0x0000000100087882 */ /* 0x000fe20000000000 */
[----:B------:R-:W-:Y:S08]  /*18040*/  @P0 BRA `(.L_x_32) ;  /* 0xffffff50009c0947 */ /* 0x000ff0000383ffff */
.L_x_24:
[----:B------:R-:W-:-:S04]  /*18050*/  UISETP.NE.AND UP0, UPT, UR6, URZ, UPT ;  /* 0x0000003f0600728c */ /* 0x000fc8000bf05270 */
[----:B------:R-:W-:-:S06]  /*18060*/  USEL UR6, URZ, 0x1, !UP0 ;  /* 0x000000013f067887 */ /* 0x000fcc000c000000 */
[----:B------:R-:W-:-:S13]  /*18070*/  ISETP.NE.AND P0, PT, RZ, UR6, PT ;  /* 0x00000006ff007c0c */ /* 0x000fda000bf05270 */
[----:B------:R-:W-:Y:S05]  /*18080*/  @!P0 BRA `(.L_x_33) ;  /* 0x0000007800988947 */ /* 0x000fea0003800000 */
[----:B------:R2:W-:Y:S04]  /*18090*/  STL [R1+0xe68], R27 ;  /* 0x000e681b01007387 */ /* 0x0005e80000100800 */
[----:B--2---:R-:W2:Y:S04]  /*180a0*/  LDL.LU R27, [R1+0x400] ;  /* 0x00040000011b7983 */ /* 0x004ea80000300800 */
[----:B------:R4:W-:Y:S04]  /*180b0*/  STL [R1+0xe64], R28 ;  /* 0x000e641c01007387 */ /* 0x0009e80000100800 */
[----:B----4-:R-:W4:Y:S04]  /*180c0*/  LDL.LU R28, [R1+0x404] ;  /* 0x00040400011c7983 */ /* 0x010f280000300800 */
[----:B------:R0:W-:Y:S04]  /*180d0*/  STL [R1+0xe60], R29 ;  /* 0x000e601d01007387 */ /* 0x0001e80000100800 */
[----:B0-----:R-:W3:Y:S04]  /*180e0*/  LDL.LU R29, [R1+0x408] ;  /* 0x00040800011d7983 */ /* 0x001ee80000300800 */
        /* <DEDUP_REMOVED lines=126> */
[----:B------:R-:W3:Y:S04]  /*188d0*/  LDL.LU R0, [R1+0x624] ;  /* 0x0006240001007983 */ /* 0x000ee80000300800 */
[----:B------:R-:W3:Y:S04]  /*188e0*/  LDL.LU R2, [R1+0x5d0] ;  /* 0x0005d00001027983 */ /* 0x000ee80000300800 */
[----:B------:R-:W3:Y:S04]  /*188f0*/  LDL.LU R3, [R1+0x628] ;  /* 0x0006280001037983 */ /* 0x000ee80000300800 */
        /* <DEDUP_REMOVED lines=30> */
[----:B-----5:R0:W-:Y:S04]  /*18ae0*/  STL [R1+0xd24], R108 ;  /* 0x000d246c01007387 */ /* 0x0201e80000100800 */
        /* <DEDUP_REMOVED lines=86> */
[----:B0-----:R-:W3:Y:S01]  /*19050*/  LDL.LU R151, [R1+0x508] ;  /* 0x0005080001977983 */ /* 0x001ee20000300800 */
[----:B--2---:R-:W-:Y:S01]  /*19060*/  FADD R4, R27, R4 ;  /* 0x000000041b047221 */ /* 0x004fe20000000000 */
[----:B----4-:R-:W-:Y:S01]  /*19070*/  FADD R5, R28, R5 ;  /* 0x000000051c057221 */ /* 0x010fe20000000000 */
[----:B---3--:R-:W-:Y:S01]  /*19080*/  FADD R6, R29, R6 ;  /* 0x000000061d067221 */ /* 0x008fe20000000000 */
[----:B------:R-:W2:Y:S01]  /*19090*/  LDL.LU R27, [R1+0xe68] ;  /* 0x000e6800011b7983 */ /* 0x000ea20000300800 */
[----:B------:R-:W-:Y:S01]  /*190a0*/  FADD R7, R30, R7 ;  /* 0x000000071e077221 */ /* 0x000fe20000000000 */
        /* <DEDUP_REMOVED lines=116> */
[----:B------:R-:W-:Y:S01]  /*197f0*/  FADD R194, R89, R194 ;  /* 0x000000c259c27221 */ /* 0x000fe20000000000 */
[----:B------:R-:W-:Y:S02]  /*19800*/  FADD R110, R111, R110 ;  /* 0x0000006e6f6e7221 */ /* 0x000fe40000000000 */
[----:B------:R-:W4:Y:S01]  /*19810*/  LDL.LU R86, [R1+0xd7c] ;  /* 0x000d7c0001567983 */ /* 0x000f220000300800 */
[----:B------:R-:W-:Y:S01]  /*19820*/  FADD R195, R90, R195 ;  /* 0x000000c35ac37221 */ /* 0x000fe20000000000 */
[----:B------:R-:W-:Y:S02]  /*19830*/  FADD R108, R109, R108 ;  /* 0x0000006c6d6c7221 */ /* 0x000fe40000000000 */
[----:B------:R-:W4:Y:S01]  /*19840*/  LDL.LU R87, [R1+0xd78] ;  /* 0x000d780001577983 */ /* 0x000f220000300800 */
[----:B------:R-:W-:Y:S01]  /*19850*/  FADD R196, R91, R196 ;  /* 0x000000c45bc47221 */ /* 0x000fe20000000000 */
[----:B------:R-:W-:-:S02]  /*19860*/  FADD R106, R107, R106 ;  /* 0x0000006a6b6a7221 */ /* 0x000fc40000000000 */
[----:B------:R-:W4:Y:S01]  /*19870*/  LDL.LU R88, [R1+0xd74] ;  /* 0x000d740001587983 */ /* 0x000f220000300800 */
[----:B------:R-:W-:Y:S01]  /*19880*/  FADD R197, R92, R197 ;  /* 0x000000c55cc57221 */ /* 0x000fe20000000000 */
[----:B------:R-:W-:Y:S02]  /*19890*/  FADD R104, R105, R104 ;  /* 0x0000006869687221 */ /* 0x000fe40000000000 */
        /* <DEDUP_REMOVED lines=8> */
[----:B------:R-:W-:Y:S01]  /*19920*/  FADD R94, R95, R94 ;  /* 0x0000005e5f5e7221 */ /* 0x000fe20000000000 */
[----:B------:R-:W-:Y:S01]  /*19930*/  FADD R0, R93, R0 ;  /* 0x000000005d007221 */ /* 0x000fe20000000000 */
[----:B------:R0:W-:Y:S01]  /*19940*/  STL [R1+0x600], R110 ;  /* 0x0006006e01007387 */ /* 0x0001e20000100800 */
        /* <DEDUP_REMOVED lines=31> */
[----:B------:R-:W-:Y:S01]  /*19b40*/  FADD R198, R151, R198 ;  /* 0x000000c697c67221 */ /* 0x000fe20000000000 */
[----:B------:R-:W-:Y:S01]  /*19b50*/  FADD R222, R127, R222 ;  /* 0x000000de7fde7221 */ /* 0x000fe20000000000 */
        /* <DEDUP_REMOVED lines=60> */
[----:B------:R-:W4:Y:S04]  /*19f20*/  LDL.LU R109, [R1+0x228] ;  /* 0x00022800016d7983 */ /* 0x000f280000300800 */
[----:B-1----:R-:W4:Y:S04]  /*19f30*/  LDL.LU R108, [R1+0x680] ;  /* 0x00068000016c7983 */ /* 0x002f280000300800 */
[----:B------:R-:W4:Y:S04]  /*19f40*/  LDL.LU R107, [R1+0x22c] ;  /* 0x00022c00016b7983 */ /* 0x000f280000300800 */
[----:B------:R-:W4:Y:S04]  /*19f50*/  LDL.LU R106, [R1+0x684] ;  /* 0x00068400016a7983 */ /* 0x000f280000300800 */
[----:B------:R-:W4:Y:S04]  /*19f60*/  LDL.LU R105, [R1+0x230] ;  /* 0x0002300001697983 */ /* 0x000f280000300800 */
[----:B--2---:R-:W2:Y:S04]  /*19f70*/  LDL.LU R104, [R1+0x688] ;  /* 0x0006880001687983 */ /* 0x004ea80000300800 */
[----:B------:R-:W2:Y:S04]  /*19f80*/  LDL.LU R103, [R1+0x234] ;  /* 0x0002340001677983 */ /* 0x000ea80000300800 */
[----:B------:R-:W2:Y:S04]  /*19f90*/  LDL.LU R102, [R1+0x68c] ;  /* 0x00068c0001667983 */ /* 0x000ea80000300800 */
[----:B------:R-:W2:Y:S04]  /*19fa0*/  LDL.LU R101, [R1+0x238] ;  /* 0x0002380001657983 */ /* 0x000ea80000300800 */
[----:B---3--:R-:W3:Y:S04]  /*19fb0*/  LDL.LU R100, [R1+0x690] ;  /* 0x0006900001647983 */ /* 0x008ee80000300800 */
[----:B------:R-:W3:Y:S04]  /*19fc0*/  LDL.LU R99, [R1+0x23c] ;  /* 0x00023c0001637983 */ /* 0x000ee80000300800 */
        /* <DEDUP_REMOVED lines=8> */
[----:B------:R-:W3:Y:S01]  /*1a050*/  LDL.LU R3, [R1+0x6a4] ;  /* 0x0006a40001037983 */ /* 0x000ee20000300800 */
[----:B----4-:R-:W-:-:S05]  /*1a060*/  FADD R150, R151, R150 ;  /* 0x0000009697967221 */ /* 0x010fca0000000000 */
[----:B------:R0:W-:Y:S01]  /*1a070*/  STL [R1+0x62c], R150 ;  /* 0x00062c9601007387 */ /* 0x0001e20000100800 */
[----:B------:R-:W-:Y:S01]  /*1a080*/  FADD R148, R149, R148 ;  /* 0x0000009495947221 */ /* 0x000fe20000000000 */
[----:B------:R-:W-:-:S04]  /*1a090*/  FADD R146, R147, R146 ;  /* 0x0000009293927221 */ /* 0x000fc80000000000 */
        /* <DEDUP_REMOVED lines=41> */
[----:B--2---:R-:W-:-:S03]  /*1a330*/  FADD R104, R105, R104 ;  /* 0x0000006869687221 */ /* 0x004fc60000000000 */
[----:B------:R2:W-:Y:S01]  /*1a340*/  STL [R1+0x684], R106 ;  /* 0x0006846a01007387 */ /* 0x0005e20000100800 */
[----:B------:R-:W-:-:S03]  /*1a350*/  FADD R102, R103, R102 ;  /* 0x0000006667667221 */ /* 0x000fc60000000000 */
[----:B------:R2:W-:Y:S01]  /*1a360*/  STL [R1+0x688], R104 ;  /* 0x0006886801007387 */ /* 0x0005e20000100800 */
[----:B---3--:R-:W-:-:S03]  /*1a370*/  FADD R100, R101, R100 ;  /* 0x0000006465647221 */ /* 0x008fc60000000000 */
[----:B------:R3:W-:Y:S01]  /*1a380*/  STL [R1+0x68c], R102 ;  /* 0x00068c6601007387 */ /* 0x0007e20000100800 */
[----:B------:R-:W-:-:S03]  /*1a390*/  FADD R98, R99, R98 ;  /* 0x0000006263627221 */ /* 0x000fc60000000000 */
[----:B------:R3:W-:Y:S01]  /*1a3a0*/  STL [R1+0x690], R100 ;  /* 0x0006906401007387 */ /* 0x0007e20000100800 */
[----:B------:R-:W-:-:S03]  /*1a3b0*/  FADD R96, R97, R96 ;  /* 0x0000006061607221 */ /* 0x000fc60000000000 */
[----:B------:R3:W-:Y:S04]  /*1a3c0*/  STL [R1+0x694], R98 ;  /* 0x0006946201007387 */ /* 0x0007e80000100800 */
[----:B------:R3:W-:Y:S01]  /*1a3d0*/  STL [R1+0x698], R96 ;  /* 0x0006986001007387 */ /* 0x0007e20000100800 */
[----:B------:R-:W-:-:S03]  /*1a3e0*/  FADD R94, R95, R94 ;  /* 0x0000005e5f5e7221 */ /* 0x000fc60000000000 */
[----:B------:R-:W3:Y:S04]  /*1a3f0*/  LDL.LU R151, [R1+0x250] ;  /* 0x0002500001977983 */ /* 0x000ee80000300800 */
[----:B------:R3:W-:Y:S01]  /*1a400*/  STL [R1+0x69c], R94 ;  /* 0x00069c5e01007387 */ /* 0x0007e20000100800 */
[----:B------:R-:W-:-:S03]  /*1a410*/  FADD R0, R93, R0 ;  /* 0x000000005d007221 */ /* 0x000fc60000000000 */
[----:B0-----:R-:W3:Y:S04]  /*1a420*/  LDL.LU R150, [R1+0x6a8] ;  /* 0x0006a80001967983 */ /* 0x001ee80000300800 */
[----:B------:R0:W-:Y:S01]  /*1a430*/  STL [R1+0x6a0], R0 ;  /* 0x0006a00001007387 */ /* 0x0001e20000100800 */
[----:B------:R-:W-:-:S03]  /*1a440*/  FADD R3, R2, R3 ;  /* 0x0000000302037221 */ /* 0x000fc60000000000 */
[----:B------:R-:W3:Y:S04]  /*1a450*/  LDL.LU R149, [R1+0x254] ;  /* 0x0002540001957983 */ /* 0x000ee80000300800 */
[----:B------:R0:W-:Y:S04]  /*1a460*/  STL [R1+0x6a4], R3 ;  /* 0x0006a40301007387 */ /* 0x0001e80000100800 */
[----:B-1----:R-:W3:Y:S04]  /*1a470*/  LDL.LU R148, [R1+0x6ac] ;  /* 0x0006ac0001947983 */ /* 0x002ee80000300800 */
[----:B------:R-:W3:Y:S04]  /*1a480*/  LDL.LU R147, [R1+0x258] ;  /* 0x0002580001937983 */ /* 0x000ee80000300800 */
        /* <DEDUP_REMOVED lines=54> */
[----:B0-----:R-:W3:Y:S04]  /*1a7f0*/  LDL.LU R0, [R1+0x71c] ;  /* 0x00071c0001007983 */ /* 0x001ee80000300800 */
[----:B------:R-:W3:Y:S04]  /*1a800*/  LDL.LU R2, [R1+0x2c8] ;  /* 0x0002c80001027983 */ /* 0x000ee80000300800 */
[----:B------:R-:W3:Y:S01]  /*1a810*/  LDL.LU R3, [R1+0x720] ;  /* 0x0007200001037983 */ /* 0x000ee20000300800 */
[----:B------:R-:W-:-:S05]  /*1a820*/  FADD R150, R151, R150 ;  /* 0x0000009697967221 */ /* 0x000fca0000000000 */
[----:B------:R0:W-:Y:S01]  /*1a830*/  STL [R1+0x6a8], R150 ;  /* 0x0006a89601007387 */ /* 0x0001e20000100800 */
[----:B------:R-:W-:Y:S01]  /*1a840*/  FADD R148, R149, R148 ;  /* 0x0000009495947221 */ /* 0x000fe20000000000 */
        /* <DEDUP_REMOVED lines=337> */
[----:B------:R-:W4:Y:S04]  /*1bd60*/  LDL.LU R121, [R1] ;  /* 0x0000000001797983 */ /* 0x000f280000300800 */
        /* <DEDUP_REMOVED lines=280> */
[----:B------:R-:W-:Y:S01]  /*1cef0*/  STL [R1+0x914], R150 ;  /* 0x0009149601007387 */ /* 0x000fe20000100800 */
[----:B------:R-:W-:Y:S01]  /*1cf00*/  FADD R148, R149, R148 ;  /* 0x0000009495947221 */ /* 0x000fe20000000000 */
[----:B----4-:R-:W-:-:S04]  /*1cf10*/  FADD R146, R147, R146 ;  /* 0x0000009293927221 */ /* 0x010fc80000000000 */
        /* <DEDUP_REMOVED lines=29> */
[----:B--2---:R-:W-:-:S03]  /*1d0f0*/  FADD R116, R117, R116 ;  /* 0x0000007475747221 */ /* 0x004fc60000000000 */
[----:B------:R-:W-:Y:S01]  /*1d100*/  STL [R1+0x954], R118 ;  /* 0x0009547601007387 */ /* 0x000fe20000100800 */
[----:B------:R-:W-:-:S03]  /*1d110*/  FADD R114, R115, R114 ;  /* 0x0000007273727221 */ /* 0x000fc60000000000 */
[----:B------:R-:W-:Y:S01]  /*1d120*/  STL [R1+0x958], R116 ;  /* 0x0009587401007387 */ /* 0x000fe20000100800 */
[----:B---3--:R-:W-:-:S03]  /*1d130*/  FADD R112, R113, R112 ;  /* 0x0000007071707221 */ /* 0x008fc60000000000 */
        /* <DEDUP_REMOVED lines=18> */
[----:B------:R-:W-:Y:S01]  /*1d260*/  FADD R94, R95, R94 ;  /* 0x0000005e5f5e7221 */ /* 0x000fe20000000000 */
[----:B------:R-:W-:Y:S02]  /*1d270*/  FADD R0, R93, R0 ;  /* 0x000000005d007221 */ /* 0x000fe40000000000 */
[----:B------:R-:W2:Y:S04]  /*1d280*/  LDL.LU R93, [R1+0x138] ;  /* 0x00013800015d7983 */ /* 0x000ea80000300800 */
[----:B------:R0:W-:Y:S01]  /*1d290*/  STL [R1+0x984], R94 ;  /* 0x0009845e01007387 */ /* 0x0001e20000100800 */
[----:B------:R-:W-:-:S03]  /*1d2a0*/  FADD R3, R2, R3 ;  /* 0x0000000302037221 */ /* 0x000fc60000000000 */
[----:B0-----:R-:W2:Y:S04]  /*1d2b0*/  LDL.LU R94, [R1+0x990] ;  /* 0x00099000015e7983 */ /* 0x001ea80000300800 */
[----:B------:R0:W-:Y:S04]  /*1d2c0*/  STL [R1+0x988], R0 ;  /* 0x0009880001007387 */ /* 0x0001e80000100800 */
[----:B------:R-:W3:Y:S04]  /*1d2d0*/  LDL.LU R95, [R1+0x13c] ;  /* 0x00013c00015f7983 */ /* 0x000ee80000300800 */
[----:B------:R1:W-:Y:S04]  /*1d2e0*/  STL [R1+0x98c], R3 ;  /* 0x00098c0301007387 */ /* 0x0003e80000100800 */
[----:B------:R-:W3:Y:S04]  /*1d2f0*/  LDL.LU R96, [R1+0x994] ;  /* 0x0009940001607983 */ /* 0x000ee80000300800 */
        /* <DEDUP_REMOVED lines=72> */
[----:B0-----:R-:W4:Y:S04]  /*1d780*/  LDL.LU R98, [R1+0xd4c] ;  /* 0x000d4c0001627983 */ /* 0x001f280000300800 */
[----:B------:R-:W4:Y:S04]  /*1d790*/  LDL.LU R99, [R1+0xd48] ;  /* 0x000d480001637983 */ /* 0x000f280000300800 */
[----:B------:R0:W-:Y:S01]  /*1d7a0*/  STL [R1+0x99c], R100 ;  /* 0x00099c6401007387 */ /* 0x0001e20000100800 */
[----:B------:R-:W-:Y:S01]  /*1d7b0*/  FADD R106, R105, R106 ;  /* 0x0000006a696a7221 */ /* 0x000fe20000000000 */
        /* <DEDUP_REMOVED lines=27> */
[----:B------:R-:W-:Y:S01]  /*1d970*/  FADD R142, R143, R142 ;  /* 0x0000008e8f8e7221 */ /* 0x000fe20000000000 */
[----:B------:R-:W-:Y:S01]  /*1d980*/  FADD R140, R141, R140 ;  /* 0x0000008c8d8c7221 */ /* 0x000fe20000000000 */
        /* <DEDUP_REMOVED lines=13> */
[----:B------:R-:W-:Y:S04]  /*1da60*/  STL [R1+0x9c0], R150 ;  /* 0x0009c09601007387 */ /* 0x000fe80000100800 */
[----:B------:R-:W-:Y:S04]  /*1da70*/  STL [R1+0x9c4], R148 ;  /* 0x0009c49401007387 */ /* 0x000fe80000100800 */
        /* <DEDUP_REMOVED lines=13> */
[----:B------:R-:W-:Y:S04]  /*1db50*/  STL [R1+0x9e8], R130 ;  /* 0x0009e88201007387 */ /* 0x000fe80000100800 */
[----:B------:R-:W-:Y:S01]  /*1db60*/  STL [R1+0x9ec], R128 ;  /* 0x0009ec8001007387 */ /* 0x000fe20000100800 */
[----:B------:R-:W-:-:S03]  /*1db70*/  FADD R0, R117, R0 ;  /* 0x0000000075007221 */ /* 0x000fc60000000000 */
[----:B------:R-:W-:Y:S04]  /*1db80*/  STL [R1+0x9f0], R126 ;  /* 0x0009f07e01007387 */ /* 0x000fe80000100800 */
[----:B------:R-:W-:Y:S04]  /*1db90*/  STL [R1+0x9f4], R124 ;  /* 0x0009f47c01007387 */ /* 0x000fe80000100800 */
[----:B------:R-:W-:Y:S04]  /*1dba0*/  STL [R1+0x9f8], R122 ;  /* 0x0009f87a01007387 */ /* 0x000fe80000100800 */
[----:B------:R-:W-:Y:S04]  /*1dbb0*/  STL [R1+0x9fc], R120 ;  /* 0x0009fc7801007387 */ /* 0x000fe80000100800 */
[----:B------:R-:W2:Y:S04]  /*1dbc0*/  LDL.LU R117, [R1+0x1b4] ;  /* 0x0001b40001757983 */ /* 0x000ea80000300800 */
[----:B------:R0:W-:Y:S04]  /*1dbd0*/  STL [R1+0xa00], R118 ;  /* 0x000a007601007387 */ /* 0x0001e80000100800 */
[----:B------:R-:W2:Y:S01]  /*1dbe0*/  LDL.LU R149, [R1+0xa0c] ;  /* 0x000a0c0001957983 */ /* 0x000ea20000300800 */
[----:B------:R-:W-:-:S03]  /*1dbf0*/  FADD R3, R2, R3 ;  /* 0x0000000302037221 */ /* 0x000fc60000000000 */
[----:B------:R1:W-:Y:S04]  /*1dc00*/  STL [R1+0xa04], R0 ;  /* 0x000a040001007387 */ /* 0x0003e80000100800 */
[----:B0-----:R-:W3:Y:S04]  /*1dc10*/  LDL.LU R118, [R1+0x1b8] ;  /* 0x0001b80001767983 */ /* 0x001ee80000300800 */
[----:B------:R0:W-:Y:S04]  /*1dc20*/  STL [R1+0xa08], R3 ;  /* 0x000a080301007387 */ /* 0x0001e80000100800 */
[----:B-1----:R-:W3:Y:S04]  /*1dc30*/  LDL.LU R0, [R1+0xa10] ;  /* 0x000a100001007983 */ /* 0x002ee80000300800 */
[----:B------:R-:W4:Y:S04]  /*1dc40*/  LDL.LU R119, [R1+0x1bc] ;  /* 0x0001bc0001777983 */ /* 0x000f280000300800 */
[----:B------:R-:W4:Y:S04]  /*1dc50*/  LDL.LU R2, [R1+0xa14] ;  /* 0x000a140001027983 */ /* 0x000f280000300800 */
[----:B------:R-:W4:Y:S04]  /*1dc60*/  LDL.LU R120, [R1+0x1c0] ;  /* 0x0001c00001787983 */ /* 0x000f280000300800 */
[----:B0-----:R-:W4:Y:S04]  /*1dc70*/  LDL.LU R3, [R1+0xa18] ;  /* 0x000a180001037983 */ /* 0x001f280000300800 */
        /* <DEDUP_REMOVED lines=30> */
[----:B--2---:R-:W-:-:S03]  /*1de60*/  FADD R149, R117, R149 ;  /* 0x0000009575957221 */ /* 0x004fc60000000000 */
[----:B------:R-:W2:Y:S04]  /*1de70*/  LDL.LU R117, [R1+0xd00] ;  /* 0x000d000001757983 */ /* 0x000ea80000300800 */
        /* <DEDUP_REMOVED lines=8> */
[----:B------:R-:W3:Y:S01]  /*1df00*/  LDL.LU R119, [R1+0xcf8] ;  /* 0x000cf80001777983 */ /* 0x000ee20000300800 */
[----:B------:R-:W-:-:S03]  /*1df10*/  FADD R122, R121, R122 ;  /* 0x0000007a797a7221 */ /* 0x000fc60000000000 */
[----:B------:R0:W-:Y:S01]  /*1df20*/  STL [R1+0xa14], R2 ;  /* 0x000a140201007387 */ /* 0x0001e20000100800 */
[----:B------:R-:W-:-:S03]  /*1df30*/  FADD R124, R123, R124 ;  /* 0x0000007c7b7c7221 */ /* 0x000fc60000000000 */
[----:B0-----:R-:W3:Y:S04]  /*1df40*/  LDL.LU R2, [R1+0xa60] ;  /* 0x000a600001027983 */ /* 0x001ee80000300800 */
[----:B------:R-:W3:Y:S04]  /*1df50*/  LDL.LU R120, [R1+0xcf4] ;  /* 0x000cf40001787983 */ /* 0x000ee80000300800 */
[----:B------:R0:W-:Y:S01]  /*1df60*/  STL [R1+0xa18], R3 ;  /* 0x000a180301007387 */ /* 0x0001e20000100800 */
[----:B------:R-:W-:Y:S01]  /*1df70*/  FADD R126, R125, R126 ;  /* 0x0000007e7d7e7221 */ /* 0x000fe20000000000 */
[----:B------:R-:W-:-:S02]  /*1df80*/  FADD R128, R127, R128 ;  /* 0x000000807f807221 */ /* 0x000fc40000000000 */
[----:B0-----:R-:W3:Y:S04]  /*1df90*/  LDL.LU R3, [R1+0xa64] ;  /* 0x000a640001037983 */ /* 0x001ee80000300800 */
[----:B------:R-:W3:Y:S04]  /*1dfa0*/  LDL.LU R121, [R1+0xcf0] ;  /* 0x000cf00001797983 */ /* 0x000ee80000300800 */
[----:B------:R0:W-:Y:S01]  /*1dfb0*/  STL [R1+0xa1c], R122 ;  /* 0x000a1c7a01007387 */ /* 0x0001e20000100800 */
[----:B------:R-:W-:-:S03]  /*1dfc0*/  FADD R130, R129, R130 ;  /* 0x0000008281827221 */ /* 0x000fc60000000000 */
        /* <DEDUP_REMOVED lines=42> */
[----:B------:R0:W-:Y:S04]  /*1e270*/  STL [R1+0xa48], R145 ;  /* 0x000a489101007387 */ /* 0x0001e80000100800 */
[----:B0-----:R-:W3:Y:S04]  /*1e280*/  LDL.LU R145, [R1+0xa7c] ;  /* 0x000a7c0001917983 */ /* 0x001ee80000300800 */
[----:B------:R-:W3:Y:S04]  /*1e290*/  LDL.LU R139, [R1+0xca8] ;  /* 0x000ca800018b7983 */ /* 0x000ee80000300800 */
[----:B------:R0:W-:Y:S04]  /*1e2a0*/  STL [R1+0xa4c], R146 ;  /* 0x000a4c9201007387 */ /* 0x0001e80000100800 */
[----:B0-----:R-:W3:Y:S04]  /*1e2b0*/  LDL.LU R146, [R1+0xa80] ;  /* 0x000a800001927983 */ /* 0x001ee80000300800 */
[----:B------:R0:W-:Y:S01]  /*1e2c0*/  STL [R1+0xa50], R147 ;  /* 0x000a509301007387 */ /* 0x0001e20000100800 */
[----:B--2---:R-:W-:-:S03]  /*1e2d0*/  FADD R149, R24, R149 ;  /* 0x0000009518957221 */ /* 0x004fc60000000000 */
[----:B0-----:R-:W2:Y:S04]  /*1e2e0*/  LDL.LU R147, [R1+0xa84] ;  /* 0x000a840001937983 */ /* 0x001ea80000300800 */
[----:B------:R0:W-:Y:S04]  /*1e2f0*/  STL [R1+0xa54], R148 ;  /* 0x000a549401007387 */ /* 0x0001e80000100800 */
[----:B0-----:R-:W2:Y:S04]  /*1e300*/  LDL.LU R148, [R1+0xa88] ;  /* 0x000a880001947983 */ /* 0x001ea80000300800 */
[----:B------:R0:W-:Y:S04]  /*1e310*/  STL [R1+0xa58], R149 ;  /* 0x000a589501007387 */ /* 0x0001e80000100800 */
[----:B0-----:R-:W2:Y:S04]  /*1e320*/  LDL.LU R149, [R1+0xa8c] ;  /* 0x000a8c0001957983 */ /* 0x001ea80000300800 */
[----:B------:R-:W2:Y:S04]  /*1e330*/  LDL.LU R150, [R1+0xa90] ;  /* 0x000a900001967983 */ /* 0x000ea80000300800 */
[----:B------:R-:W2:Y:S01]  /*1e340*/  LDL.LU R151, [R1+0xa94] ;  /* 0x000a940001977983 */ /* 0x000ea20000300800 */
[----:B----4-:R-:W-:Y:S01]  /*1e350*/  FADD R0, R25, R0 ;  /* 0x0000000019007221 */ /* 0x010fe20000000000 */
[----:B---3--:R-:W-:-:S04]  /*1e360*/  FADD R2, R26, R2 ;  /* 0x000000021a027221 */ /* 0x008fc80000000000 */
[----:B------:R0:W-:Y:S01]  /*1e370*/  STL [R1+0xa5c], R0 ;  /* 0x000a5c0001007387 */ /* 0x0001e20000100800 */
[----:B------:R-:W-:-:S03]  /*1e380*/  FADD R3, R27, R3 ;  /* 0x000000031b037221 */ /* 0x000fc60000000000 */
[----:B------:R-:W3:Y:S04]  /*1e390*/  LDL.LU R27, [R1+0xac8] ;  /* 0x000ac800011b7983 */ /* 0x000ee80000300800 */
[----:B------:R1:W-:Y:S04]  /*1e3a0*/  STL [R1+0xa60], R2 ;  /* 0x000a600201007387 */ /* 0x0003e80000100800 */
[----:B------:R-:W4:Y:S04]  /*1e3b0*/  LDL.LU R26, [R1+0xacc] ;  /* 0x000acc00011a7983 */ /* 0x000f280000300800 */
[----:B------:R-:W4:Y:S04]  /*1e3c0*/  LDL.LU R25, [R1+0xad0] ;  /* 0x000ad00001197983 */ /* 0x000f280000300800 */
[----:B------:R1:W-:Y:S04]  /*1e3d0*/  STL [R1+0xa64], R3 ;  /* 0x000a640301007387 */ /* 0x0003e80000100800 */
[----:B------:R-:W4:Y:S04]  /*1e3e0*/  LDL.LU R24, [R1+0xad4] ;  /* 0x000ad40001187983 */ /* 0x000f280000300800 */
[----:B0-----:R-:W4:Y:S04]  /*1e3f0*/  LDL.LU R0, [R1+0xad8] ;  /* 0x000ad80001007983 */ /* 0x001f280000300800 */
[----:B-1----:R-:W4:Y:S04]  /*1e400*/  LDL.LU R2, [R1+0xadc] ;  /* 0x000adc0001027983 */ /* 0x002f280000300800 */
[----:B------:R-:W4:Y:S01]  /*1e410*/  LDL.LU R3, [R1+0xae0] ;  /* 0x000ae00001037983 */ /* 0x000f220000300800 */
[----:B------:R-:W-:-:S05]  /*1e420*/  FADD R140, R28, R140 ;  /* 0x0000008c1c8c7221 */ /* 0x000fca0000000000 */
[----:B------:R0:W-:Y:S04]  /*1e430*/  STL [R1+0xa68], R140 ;  /* 0x000a688c01007387 */ /* 0x0001e80000100800 */
[----:B0-----:R-:W4:Y:S01]  /*1e440*/  LDL.LU R140, [R1+0xca4] ;  /* 0x000ca400018c7983 */ /* 0x001f220000300800 */
[----:B------:R-:W-:-:S03]  /*1e450*/  FADD R141, R29, R141 ;  /* 0x0000008d1d8d7221 */ /* 0x000fc60000000000 */
[----:B------:R-:W4:Y:S04]  /*1e460*/  LDL.LU R28, [R1+0xac4] ;  /* 0x000ac400011c7983 */ /* 0x000f280000300800 */
        /* <DEDUP_REMOVED lines=20> */
[----:B------:R0:W-:Y:S01]  /*1e5b0*/  STL [R1+0xa80], R146 ;  /* 0x000a809201007387 */ /* 0x0001e20000100800 */
[----:B--2---:R-:W-:-:S03]  /*1e5c0*/  FADD R147, R35, R147 ;  /* 0x0000009323937221 */ /* 0x004fc60000000000 */
[----:B0-----:R-:W2:Y:S04]  /*1e5d0*/  LDL.LU R146, [R1+0xc8c] ;  /* 0x000c8c0001927983 */ /* 0x001ea80000300800 */
[----:B------:R-:W2:Y:S04]  /*1e5e0*/  LDL.LU R34, [R1+0xaac] ;  /* 0x000aac0001227983 */ /* 0x000ea80000300800 */
[----:B------:R0:W-:Y:S01]  /*1e5f0*/  STL [R1+0xa84], R147 ;  /* 0x000a849301007387 */ /* 0x0001e20000100800 */
[----:B------:R-:W-:-:S03]  /*1e600*/  FADD R148, R36, R148 ;  /* 0x0000009424947221 */ /* 0x000fc60000000000 */
[----:B0-----:R-:W2:Y:S04]  /*1e610*/  LDL.LU R147, [R1+0xc88] ;  /* 0x000c880001937983 */ /* 0x001ea80000300800 */
[----:B------:R-:W2:Y:S01]  /*1e620*/  LDL.LU R35, [R1+0xaa8] ;  /* 0x000aa80001237983 */ /* 0x000ea20000300800 */
[----:B------:R-:W-:-:S03]  /*1e630*/  FADD R149, R37, R149 ;  /* 0x0000009525957221 */ /* 0x000fc60000000000 */
[----:B------:R0:W-:Y:S01]  /*1e640*/  STL [R1+0xa88], R148 ;  /* 0x000a889401007387 */ /* 0x0001e20000100800 */
[----:B------:R-:W-:Y:S01]  /*1e650*/  FADD R150, R38, R150 ;  /* 0x0000009626967221 */ /* 0x000fe20000000000 */
[----:B------:R-:W-:Y:S02]  /*1e660*/  FADD R151, R39, R151 ;  /* 0x0000009727977221 */ /* 0x000fe40000000000 */
[----:B0-----:R-:W2:Y:S04]  /*1e670*/  LDL.LU R148, [R1+0xc84] ;  /* 0x000c840001947983 */ /* 0x001ea80000300800 */
[----:B------:R-:W2:Y:S04]  /*1e680*/  LDL.LU R36, [R1+0xaa4] ;  /* 0x000aa40001247983 */ /* 0x000ea80000300800 */
[----:B------:R0:W-:Y:S04]  /*1e690*/  STL [R1+0xa8c], R149 ;  /* 0x000a8c9501007387 */ /* 0x0001e80000100800 */
[----:B0-----:R-:W2:Y:S04]  /*1e6a0*/  LDL.LU R149, [R1+0xc80] ;  /* 0x000c800001957983 */ /* 0x001ea80000300800 */
[----:B------:R-:W2:Y:S04]  /*1e6b0*/  LDL.LU R37, [R1+0xaa0] ;  /* 0x000aa00001257983 */ /* 0x000ea80000300800 */
[----:B------:R0:W-:Y:S04]  /*1e6c0*/  STL [R1+0xa90], R150 ;  /* 0x000a909601007387 */ /* 0x0001e80000100800 */
[----:B0-----:R-:W2:Y:S04]  /*1e6d0*/  LDL.LU R150, [R1+0xc7c] ;  /* 0x000c7c0001967983 */ /* 0x001ea80000300800 */
[----:B------:R-:W2:Y:S04]  /*1e6e0*/  LDL.LU R38, [R1+0xa9c] ;  /* 0x000a9c0001267983 */ /* 0x000ea80000300800 */
[----:B------:R0:W-:Y:S04]  /*1e6f0*/  STL [R1+0xa94], R151 ;  /* 0x000a949701007387 */ /* 0x0001e80000100800 */
[----:B0-----:R-:W2:Y:S04]  /*1e700*/  LDL.LU R151, [R1+0xc78] ;  /* 0x000c780001977983 */ /* 0x001ea80000300800 */
[----:B------:R-:W2:Y:S01]  /*1e710*/  LDL.LU R39, [R1+0xa98] ;  /* 0x000a980001277983 */ /* 0x000ea20000300800 */
[----:B---3--:R-:W-:Y:S01]  /*1e720*/  FADD R27, R52, R27 ;  /* 0x0000001b341b7221 */ /* 0x008fe20000000000 */
[----:B----4-:R-:W-:Y:S01]  /*1e730*/  FADD R26, R53, R26 ;  /* 0x0000001a351a7221 */ /* 0x010fe20000000000 */
[----:B------:R-:W-:Y:S01]  /*1e740*/  FADD R25, R54, R25 ;  /* 0x0000001936197221 */ /* 0x000fe20000000000 */
        /* <DEDUP_REMOVED lines=10> */
[----:B--2---:R-:W-:Y:S01]  /*1e7f0*/  FADD R34, R45, R34 ;  /* 0x000000222d227221 */ /* 0x004fe20000000000 */
[----:B------:R-:W-:Y:S01]  /*1e800*/  FADD R35, R44, R35 ;  /* 0x000000232c237221 */ /* 0x000fe20000000000 */
[----:B------:R-:W-:Y:S01]  /*1e810*/  FADD R36, R43, R36 ;  /* 0x000000242b247221 */ /* 0x000fe20000000000 */
[----:B------:R-:W-:Y:S01]  /*1e820*/  FADD R37, R42, R37 ;  /* 0x000000252a257221 */ /* 0x000fe20000000000 */
[----:B------:R-:W-:Y:S01]  /*1e830*/  FADD R38, R41, R38 ;  /* 0x0000002629267221 */ /* 0x000fe20000000000 */
[----:B------:R-:W-:-:S05]  /*1e840*/  FADD R39, R40, R39 ;  /* 0x0000002728277221 */ /* 0x000fca0000000000 */
        /* <DEDUP_REMOVED lines=16> */
[----:B------:R-:W4:Y:S04]  /*1e950*/  LDL.LU R51, [R1+0xae4] ;  /* 0x000ae40001337983 */ /* 0x000f280000300800 */
[----:B------:R4:W-:Y:S04]  /*1e960*/  STL [R1+0xad8], R0 ;  /* 0x000ad80001007387 */ /* 0x0009e80000100800 */
[----:B------:R-:W4:Y:S04]  /*1e970*/  LDL.LU R50, [R1+0xae8] ;  /* 0x000ae80001327983 */ /* 0x000f280000300800 */
        /* <DEDUP_REMOVED lines=14> */
[----:B--2---:R-:W2:Y:S04]  /*1ea60*/  LDL.LU R37, [R1+0xb1c] ;  /* 0x000b1c0001257983 */ /* 0x004ea80000300800 */
        /* <DEDUP_REMOVED lines=259> */
[----:B------:R-:W-:Y:S01]  /*1faa0*/  FADD R2, R150, R2 ;  /* 0x0000000296027221 */ /* 0x000fe20000000000 */
[----:B------:R-:W-:-:S05]  /*1fab0*/  FADD R3, R3, R151 ;  /* 0x0000009703037221 */ /* 0x000fca0000000000 */
[----:B------:R0:W-:Y:S04]  /*1fac0*/  STL [R1+0xc54], R3 ;  /* 0x000c540301007387 */ /* 0x0001e80000100800 */
[----:B------:R0:W-:Y:S04]  /*1fad0*/  STL [R1+0xc4c], R0 ;  /* 0x000c4c0001007387 */ /* 0x0001e80000100800 */
[----:B------:R0:W-:Y:S02]  /*1fae0*/  STL [R1+0xc50], R2 ;  /* 0x000c500201007387 */ /* 0x0001e40000100800 */
.L_x_33:
[----:B0-----:R-:W0:Y:S02]  /*1faf0*/  LDC R0, c[0x0][0x28c] ;  /* 0x0000a300ff007b82 */ /* 0x001e240000000800 */
[----:B0-----:R-:W-:-:S13]  /*1fb00*/  ISETP.GE.AND P0, PT, R0, 0x1, PT ;  /* 0x000000010000780c */ /* 0x001fda0003f06270 */
[----:B------:R-:W-:Y:S05]  /*1fb10*/  @!P0 BRA `(.L_x_34) ;  /* 0x0000000000648947 */ /* 0x000fea0003800000 */
[----:B------:R-:W-:-:S06]  /*1fb20*/  UISETP.NE.AND UP0, UPT, UR25, 0x3, UPT ;  /* 0x000000031900788c */ /* 0x000fcc000bf05270 */
[----:B------:R-:W-:-:S13]  /*1fb30*/  PLOP3.LUT P0, PT, PT, PT, UP0, 0x80, 0x0 ;  /* 0x000000000000781c */ /* 0x000fda0003f0f008 */
[----:B------:R-:W-:Y:S05]  /*1fb40*/  @!P0 BRA `(.L_x_35) ;  /* 0x0000000000048947 */ /* 0x000fea0003800000 */
[----:B------:R-:W-:Y:S01]  /*1fb50*/  BPT.TRAP 0x1 ;  /* 0x000000040000795c */ /* 0x000fe20000300000 */
.L_x_35:
[----:B------:R-:W2:Y:S01]  /*1fb60*/  LDL R0, [R1+0xc58] ;  /* 0x000c580001007983 */ /* 0x000ea20000100800 */
[----:B------:R-:W-:Y:S01]  /*1fb70*/  BSSY B0, `(.L_x_36) ;  /* 0x000000f000007945 */ /* 0x000fe20003800000 */
[----:B--2---:R-:W-:-:S13]  /*1fb80*/  ISETP.NE.AND P0, PT, R0, RZ, PT ;  /* 0x000000ff0000720c */ /* 0x004fda0003f05270 */
[----:B------:R-:W-:Y:S05]  /*1fb90*/  @!P0 BRA `(.L_x_37) ;  /* 0x0000000000308947 */ /* 0x000fea0003800000 */
[----:B------:R-:W2:Y:S01]  /*1fba0*/  LDL R2, [R1+0xc5c] ;  /* 0x000c5c0001027983 */ /* 0x000ea20000100800 */
[----:B------:R-:W-:-:S04]  /*1fbb0*/  UISETP.LT.AND UP0, UPT, UR12, 0x1, UPT ;  /* 0x000000010c00788c */ /* 0x000fc8000bf01270 */
[----:B------:R-:W-:-:S04]  /*1fbc0*/  USEL UR8, UR12, 0x1, UP0 ;  /* 0x000000010c087887 */ /* 0x000fc80008000000 */
[----:B------:R-:W-:-:S04]  /*1fbd0*/  UIADD3 UR8, UR5, UR12, -UR8 ;  /* 0x0000000c05087290 */ /* 0x000fc8000fffe808 */
[----:B------:R-:W-:-:S04]  /*1fbe0*/  UIMAD.WIDE.U32 UR6, UR8, 0x38e38e39, URZ ;  /* 0x38e38e39080678a5 */ /* 0x000fc8000f8e003f */
[----:B------:R-:W-:-:S04]  /*1fbf0*/  USHF.R.U32.HI UR6, URZ, 0x1, UR7 ;  /* 0x000000013f067899 */ /* 0x000fc80008011607 */
[----:B------:R-:W-:-:S04]  /*1fc00*/  UIMAD UR8, UR6, -0x9, UR8 ;  /* 0xfffffff7060878a4 */ /* 0x000fc8000f8e0208 */
[----:B------:R-:W-:-:S04]  /*1fc10*/  ULEA UR8, UR8, UR15, 0x3 ;  /* 0x0000000f08087291 */ /* 0x000fc8000f8e183f */
[----:B------:R-:W-:-:S06]  /*1fc20*/  UIADD3 UR8, UR8, 0x48, URZ ;  /* 0x0000004808087890 */ /* 0x000fcc000fffe03f */
[----:B------:R-:W-:-:S05]  /*1fc30*/  IMAD.U32 R0, RZ, RZ, UR8 ;  /* 0x00000008ff007e24 */ /* 0x000fca000f8e00ff */
[----:B--2---:R-:W-:-:S04]  /*1fc40*/  PRMT R0, R2, 0x654, R0 ;  /* 0x0000065402007816 */ /* 0x004fc80000000000 */
[----:B------:R0:W-:Y:S03]  /*1fc50*/  SYNCS.ARRIVE.TRANS64.RED.A1T0 RZ, [R0+URZ], RZ ;  /* 0x000000ff00ff79a7 */ /* 0x0001e6000810043f */
.L_x_37:
[----:B------:R-:W-:Y:S05]  /*1fc60*/  BSYNC B0 ;  /* 0x0000000000007941 */ /* 0x000fea0003800000 */
.L_x_36:
[----:B------:R-:W-:-:S06]  /*1fc70*/  UISETP.GT.U32.AND UP0, UPT, UR13, 0x1, UPT ;  /* 0x000000010d00788c */ /* 0x000fcc000bf04070 */
[----:B------:R-:W-:-:S13]  /*1fc80*/  PLOP3.LUT P0, PT, PT, PT, UP0, 0x80, 0x0 ;  /* 0x000000000000781c */ /* 0x000fda0003f0f008 */
[----:B------:R-:W-:Y:S05]  /*1fc90*/  @P0 BRA `(.L_x_34) ;  /* 0x0000000000040947 */ /* 0x000fea0003800000 */
[----:B------:R-:W-:Y:S01]  /*1fca0*/  BPT.TRAP 0x1 ;  /* 0x000000040000795c */ /* 0x000fe20000300000 */
.L_x_34:
[----:B------:R-:W2:Y:S01]  /*1fcb0*/  LDL.LU R27, [R1+0xc6c] ;  /* 0x000c6c00011b7983 */ /* 0x000ea20000300800 */
[----:B------:R-:W4:Y:S01]  /*1fcc0*/  LDC R24, c[0x0][0x288] ;  /* 0x0000a200ff187b82 */ /* 0x000f220000000800 */
[----:B------:R-:W0:Y:S01]  /*1fcd0*/  S2R R25, SR_TID.X ;  /* 0x0000000000197919 */ /* 0x000e220000002100 */
[----:B------:R-:W-:Y:S01]  /*1fce0*/  UIADD3 UR8, UR12, UR5, URZ ;  /* 0x000000050c087290 */ /* 0x000fe2000fffe03f */
[----:B------:R-:W-:Y:S01]  /*1fcf0*/  ULDC UR6, c[0x0][0x284] ;  /* 0x0000a10000067ab9 */ /* 0x000fe20000000800 */
[----:B------:R-:W3:Y:S02]  /*1fd00*/  LDL.LU R26, [R1+0xc68] ;  /* 0x000c6800011a7983 */ /* 0x000ee40000300800 */
[----:B------:R-:W-:Y:S01]  /*1fd10*/  UISETP.GT.U32.AND UP0, UPT, UR8, 0x8, UPT ;  /* 0x000000080800788c */ /* 0x000fe2000bf04070 */
[----:B------:R-:W-:Y:S01]  /*1fd20*/  IMAD.MOV.U32 R40, RZ, RZ, -0x1 ;  /* 0xffffffffff287424 */ /* 0x000fe200078e00ff */
[----:B------:R-:W-:Y:S01]  /*1fd30*/  USHF.R.S32.HI UR9, URZ, 0x1f, UR14 ;  /* 0x0000001f3f097899 */ /* 0x000fe2000801140e */
[----:B------:R-:W-:Y:S01]  /*1fd40*/  ULDC.64 UR16, c[0x0][0x5d0] ;  /* 0x0001740000107ab9 */ /* 0x000fe20000000a00 */
[----:B------:R-:W-:-:S02]  /*1fd50*/  UISETP.LT.U32.AND UP0, UPT, UR12, 0x9, UP0 ;  /* 0x000000090c00788c */ /* 0x000fc40008701070 */
[----:B------:R-:W-:Y:S02]  /*1fd60*/  UISETP.GE.U32.AND UP1, UPT, UR12, 0x9, UPT ;  /* 0x000000090c00788c */ /* 0x000fe4000bf26070 */
[----:B------:R-:W-:Y:S02]  /*1fd70*/  UIMAD UR5, UR9, UR16, URZ ;  /* 0x00000010090572a4 */ /* 0x000fe4000f8e023f */
[----:B------:R-:W-:-:S04]  /*1fd80*/  USEL UR10, URZ, 0x1, !UP0 ;  /* 0x000000013f0a7887 */ /* 0x000fc8000c000000 */
[----:B------:R-:W-:Y:S01]  /*1fd90*/  ULOP3.LUT UR4, UR4, UR10, URZ, 0x3c, !UPT ;  /* 0x0000000a04047292 */ /* 0x000fe2000f8e3c3f */
[--C-:B0-----:R-:W-:Y:S01]  /*1fda0*/  SHF.R.U32.HI R32, RZ, 0x7, R25.reuse ;  /* 0x00000007ff207819 */ /* 0x101fe20000011619 */
[C---:B------:R-:W-:Y:S01]  /*1fdb0*/  IMAD.SHL.U32 R31, R25.reuse, 0x2, RZ ;  /* 0x00000002191f7824 */ /* 0x040fe200078e00ff */
[----:B------:R-:W-:Y:S02]  /*1fdc0*/  SHF.R.U32.HI R2, RZ, 0x2, R25 ;  /* 0x00000002ff027819 */ /* 0x000fe40000011619 */
[----:B------:R-:W-:Y:S02]  /*1fdd0*/  LOP3.LUT R3, R25, 0x60, RZ, 0xc0, !PT ;  /* 0x0000006019037812 */ /* 0x000fe400078ec0ff */
[----:B------:R-:W-:Y:S02]  /*1fde0*/  LOP3.LUT R32, R32, 0x1, RZ, 0xc0, !PT ;  /* 0x0000000120207812 */ /* 0x000fe400078ec0ff */
[----:B------:R-:W-:Y:S02]  /*1fdf0*/  LOP3.LUT R2, R2, 0x7, RZ, 0xc0, !PT ;  /* 0x0000000702027812 */ /* 0x000fe400078ec0ff */
[----:B------:R-:W-:Y:S01]  /*1fe00*/  SHF.R.U32.HI R3, RZ, 0x1, R3 ;  /* 0x00000001ff037819 */ /* 0x000fe20000011603 */
[----:B------:R-:W-:-:S03]  /*1fe10*/  IMAD.SHL.U32 R33, R32, 0x40, RZ ;  /* 0x0000004020217824 */ /* 0x000fc600078e00ff */
[--C-:B------:R-:W-:Y:S02]  /*1fe20*/  IADD3 R0, RZ, -R3, -R2.reuse ;  /* 0x80000003ff007210 */ /* 0x100fe40007ffe802 */
[----:B------:R-:W-:Y:S02]  /*1fe30*/  LOP3.LUT R33, R33, 0x40, R2, 0xe2, !PT ;  /* 0x0000004021217812 */ /* 0x000fe400078ee202 */
[----:B------:R-:W-:Y:S01]  /*1fe40*/  LOP3.LUT R2, R25, 0x3, RZ, 0xc0, !PT ;  /* 0x0000000319027812 */ /* 0x000fe200078ec0ff */
[----:B------:R-:W-:-:S04]  /*1fe50*/  IMAD R32, R32, -0x40, R0 ;  /* 0xffffffc020207824 */ /* 0x000fc800078e0200 */
[----:B----4-:R-:W-:Y:S02]  /*1fe60*/  IMAD R2, R2, -0x2, R24 ;  /* 0xfffffffe02027824 */ /* 0x010fe400078e0218 */
[----:B--2---:R-:W-:-:S05]  /*1fe70*/  IMAD.SHL.U32 R30, R27, 0x200, RZ ;  /* 0x000002001b1e7824 */ /* 0x004fca00078e00ff */
[----:B------:R-:W-:Y:S01]  /*1fe80*/  ISETP.GE.AND P0, PT, R30, R24, PT ;  /* 0x000000181e00720c */ /* 0x000fe20003f06270 */
[----:B------:R-:W-:Y:S02]  /*1fe90*/  IMAD.U32 R24, RZ, RZ, UR16 ;  /* 0x00000010ff187e24 */ /* 0x000fe4000f8e00ff */
[C---:B---3--:R-:W-:Y:S02]  /*1fea0*/  IMAD.SHL.U32 R0, R26.reuse, 0x100, RZ ;  /* 0x000001001a007824 */ /* 0x048fe400078e00ff */
[----:B------:R-:W-:-:S03]  /*1feb0*/  IMAD.WIDE R34, R26, 0x100, RZ ;  /* 0x000001001a227825 */ /* 0x000fc600078e02ff */
[C---:B------:R-:W-:Y:S02]  /*1fec0*/  IADD3 R32, -R0.reuse, UR6, R32 ;  /* 0x0000000600207c10 */ /* 0x040fe4000fffe120 */
[----:B------:R-:W-:Y:S01]  /*1fed0*/  ISETP.GE.OR P0, PT, R0, UR6, P0 ;  /* 0x0000000600007c0c */ /* 0x000fe20008706670 */
[----:B------:R-:W-:Y:S01]  /*1fee0*/  IMAD.IADD R0, R2, 0x1, -R30 ;  /* 0x0000000102007824 */ /* 0x000fe200078e0a1e */
[----:B------:R-:W-:Y:S01]  /*1fef0*/  LOP3.LUT R30, R30, 0x6, R31, 0xf8, !PT ;  /* 0x000000061e1e7812 */ /* 0x000fe200078ef81f */
[----:B------:R-:W-:Y:S01]  /*1ff00*/  UIMAD.WIDE.U32 UR6, UR8, 0x38e38e39, URZ ;  /* 0x38e38e39080678a5 */ /* 0x000fe2000f8e003f */
[----:B------:R-:W-:Y:S02]  /*1ff10*/  LOP3.LUT R33, R34, R33, R3, 0xfe, !PT ;  /* 0x0000002122217212 */ /* 0x000fe400078efe03 */
[----:B------:R-:W-:Y:S01]  /*1ff20*/  SHF.R.S32.HI R31, RZ, 0x1f, R30 ;  /* 0x0000001fff1f7819 */ /* 0x000fe2000001141e */
[----:B------:R-:W-:Y:S02]  /*1ff30*/  USHF.R.U32.HI UR6, URZ, 0x1, UR7 ;  /* 0x000000013f067899 */ /* 0x000fe40008011607 */
[----:B------:R-:W-:-:S02]  /*1ff40*/  UIMAD UR7, UR14, UR17, UR5 ;  /* 0x000000110e0772a4 */ /* 0x000fc4000f8e0205 */
[----:B------:R-:W-:Y:S01]  /*1ff50*/  IMAD.WIDE.U32 R24, R24, UR14, R30 ;  /* 0x0000000e18187c25 */ /* 0x000fe2000f8e001e */
[----:B------:R-:W-:Y:S02]  /*1ff60*/  UIMAD UR5, UR6, -0x9, UR8 ;  /* 0xfffffff7060578a4 */ /* 0x000fe4000f8e0208 */
[----:B------:R-:W-:Y:S01]  /*1ff70*/  @UP1 ULOP3.LUT UR4, UR4, 0x1, UR6, 0x78, !UPT ;  /* 0x0000000104041892 */ /* 0x000fe2000f8e7806 */
[----:B------:R-:W-:Y:S01]  /*1ff80*/  VIADD R25, R25, UR7 ;  /* 0x0000000719197c36 */ /* 0x000fe20008000000 */
[----:B------:R-:W-:Y:S10]  /*1ff90*/  @P0 BRA `(.L_x_38) ;  /* 0x0000025400bc0947 */ /* 0x000ff40003800000 */
[----:B------:R-:W0:Y:S01]  /*1ffa0*/  LDC.64 R26, c[0x0][0x5c8] ;  /* 0x00017200ff1a7b82 */ /* 0x000e220000000a00 */
[----:B------:R-:W-:Y:S01]  /*1ffb0*/  ULDC.64 UR6, c[0x0][0x5c0] ;  /* 0x0001700000067ab9 */ /* 0x000fe20000000a00 */
[----:B------:R-:W-:Y:S01]  /*1ffc0*/  BSSY B0, `(.L_x_38) ;  /* 0x000256c000007945 */ /* 0x000fe20003800000 */
[-C--:B0-----:R-:W-:Y:S01]  /*1ffd0*/  IMAD R2, R35, R26.reuse, RZ ;  /* 0x0000001a23027224 */ /* 0x081fe200078e02ff */
[----:B------:R-:W-:Y:S01]  /*1ffe0*/  SHF.L.U64.HI R36, R26, 0x3, R27 ;  /* 0x000000031a247819 */ /* 0x000fe2000001021b */
[----:B------:R-:W-:-:S04]  /*1fff0*/  IMAD.WIDE.U32 R24, R33, R26, R24 ;  /* 0x0000001a21187225 */ /* 0x000fc800078e0018 */
[----:B------:R-:W-:Y:S01]  /*20000*/  IMAD R2, R33, R27, R2 ;  /* 0x0000001b21027224 */ /* 0x000fe200078e0202 */
[C---:B------:R-:W-:Y:S01]  /*20010*/  LEA R28, P2, R26.reuse, R24, 0x7 ;  /* 0x000000181a1c7211 */ /* 0x040fe200078438ff */
[----:B------:R-:W-:Y:S02]  /*20020*/  IMAD.SHL.U32 R3, R26, 0x8, RZ ;  /* 0x000000081a037824 */ /* 0x000fe400078e00ff */
[----:B------:R-:W-:Y:S01]  /*20030*/  IMAD.IADD R25, R25, 0x1, R2 ;  /* 0x0000000119197824 */ /* 0x000fe200078e0202 */
[C---:B------:R-:W-:Y:S02]  /*20040*/  IADD3 R2, P5, R24.reuse, UR6, RZ ;  /* 0x0000000618027c10 */ /* 0x040fe4000ffbe0ff */
[----:B------:R-:W-:Y:S02]  /*20050*/  IADD3 R24, P0, P1, R24, UR6, R3 ;  /* 0x0000000618187c10 */ /* 0x000fe4000f91e003 */
[----:B------:R-:W-:Y:S02]  /*20060*/  LEA.HI.X R29, R26, R25, R27, 0x7, P2 ;  /* 0x000000191a1d7211 */ /* 0x000fe400010f3c1b */
[----:B------:R-:W-:-:S02]  /*20070*/  IADD3 R26, P2, P3, R28, UR6, R3 ;  /* 0x000000061c1a7c10 */ /* 0x000fc4000fb5e003 */
[----:B------:R-:W-:Y:S02]  /*20080*/  IADD3.X R3, R25, UR7, RZ, P5, !PT ;  /* 0x0000000719037c10 */ /* 0x000fe4000affe4ff */
[----:B------:R-:W-:Y:S02]  /*20090*/  FSETP.NEU.AND P5, PT, RZ, UR24, PT ;  /* 0x00000018ff007c0b */ /* 0x000fe4000bfad000 */
[----:B------:R-:W-:Y:S02]  /*200a0*/  IADD3 R28, P6, R28, UR6, RZ ;  /* 0x000000061c1c7c10 */ /* 0x000fe4000ffde0ff */
[--C-:B------:R-:W-:Y:S02]  /*200b0*/  IADD3.X R27, R29, UR7, R36.reuse, P2, P3 ;  /* 0x000000071d1b7c10 */ /* 0x100fe400097e6424 */
[----:B------:R-:W-:Y:S02]  /*200c0*/  IADD3.X R25, R25, UR7, R36, P0, P1 ;  /* 0x0000000719197c10 */ /* 0x000fe400087e2424 */
[----:B------:R-:W-:-:S05]  /*200d0*/  IADD3.X R29, R29, UR7, RZ, P6, !PT ;  /* 0x000000071d1d7c10 */ /* 0x000fca000b7fe4ff */
[----:B------:R-:W-:Y:S05]  /*200e0*/  @!P5 BRA `(.L_x_39) ;  /* 0x000001b800fcd947 */ /* 0x000fea0003800000 */
[----:B------:R-:W-:Y:S01]  /*200f0*/  ULDC.64 UR6, c[0x0][0x5b8] ;  /* 0x00016e0000067ab9 */ /* 0x000fe20000000a00 */
[----:B------:R-:W-:Y:S01]  /*20100*/  ISETP.GE.AND P3, PT, R32, 0x1, PT ;  /* 0x000000012000780c */ /* 0x000fe20003f66270 */
[----:B------:R-:W-:Y:S01]  /*20110*/  IMAD.U32 R36, RZ, RZ, UR6 ;  /* 0x00000006ff247e24 */ /* 0x000fe2000f8e00ff */
[----:B------:R-:W-:Y:S01]  /*20120*/  UIMAD UR6, UR9, UR6, URZ ;  /* 0x00000006090672a4 */ /* 0x000fe2000f8e023f */
[----:B------:R-:W-:Y:S01]  /*20130*/  BSSY B1, `(.L_x_40) ;  /* 0x0000010000017945 */ /* 0x000fe20003800000 */
[----:B------:R-:W-:Y:S01]  /*20140*/  ISETP.LT.OR P1, PT, R0, 0x1, !P3 ;  /* 0x000000010000780c */ /* 0x000fe20005f21670 */
[----:B------:R-:W-:Y:S01]  /*20150*/  IMAD.WIDE.U32 R30, R36, UR14, R30 ;  /* 0x0000000e241e7c25 */ /* 0x000fe2000f8e001e */
[----:B------:R-:W-:Y:S01]  /*20160*/  UIMAD UR6, UR14, UR7, UR6 ;  /* 0x000000070e0672a4 */ /* 0x000fe2000f8e0206 */
[----:B------:R-:W-:Y:S02]  /*20170*/  ULDC.64 UR8, c[0x0][0x5a8] ;  /* 0x00016a0000087ab9 */ /* 0x000fe40000000a00 */
[----:B------:R-:W-:-:S03]  /*20180*/  IMAD.MOV.U32 R36, RZ, RZ, R30 ;  /* 0x000000ffff247224 */ /* 0x000fc600078e001e */
[----:B------:R-:W-:Y:S01]  /*20190*/  VIADD R37, R31, UR6 ;  /* 0x000000061f257c36 */ /* 0x000fe20008000000 */
[----:B------:R-:W-:Y:S02]  /*201a0*/  ULDC.64 UR6, c[0x0][0x5b0] ;  /* 0x00016c0000067ab9 */ /* 0x000fe40000000a00 */
[----:B------:R-:W-:Y:S02]  /*201b0*/  IMAD R38, R35, UR6, RZ ;  /* 0x0000000623267c24 */ /* 0x000fe4000f8e02ff */
[----:B------:R-:W-:-:S04]  /*201c0*/  IMAD.WIDE.U32 R30, R33, UR6, R36 ;  /* 0x00000006211e7c25 */ /* 0x000fc8000f8e0024 */
[----:B------:R-:W-:Y:S01]  /*201d0*/  IMAD R38, R33, UR7, R38 ;  /* 0x0000000721267c24 */ /* 0x000fe2000f8e0226 */
[----:B------:R-:W-:-:S04]  /*201e0*/  IADD3 R30, P0, R30, UR8, RZ ;  /* 0x000000081e1e7c10 */ /* 0x000fc8000ff1e0ff */
[--C-:B------:R-:W-:Y:S02]  /*201f0*/  IADD3.X R31, R31, UR9, R38.reuse, P0, !PT ;  /* 0x000000091f1f7c10 */ /* 0x100fe400087fe426 */
[----:B------:R-:W-:Y:S01]  /*20200*/  PRMT R38, RZ, 0x7610, R38 ;  /* 0x00007610ff267816 */ /* 0x000fe20000000026 */
[----:B------:R-:W-:Y:S06]  /*20210*/  @P1 BRA `(.L_x_41) ;  /* 0x0000000000041947 */ /* 0x000fec0003800000 */
[----:B------:R0:W5:Y:S02]  /*20220*/  LDG.E.U8 R38, desc[UR22][R30.64] ;  /* 0x000000161e267981 */ /* 0x000164000c1e1100 */
.L_x_41:
[----:B------:R-:W-:Y:S05]  /*20230*/  BSYNC B1 ;  /* 0x0000000000017941 */ /* 0x000fea0003800000 */
.L_x_40:
[----:B-----5:R-:W-:Y:S01]  /*20240*/  LOP3.LUT R38, R38, 0xff, RZ, 0xc0, !PT ;  /* 0x000000ff26267812 */ /* 0x020fe200078ec0ff */
[----:B------:R-:W-:Y:S01]  /*20250*/  BSSY B1, `(.L_x_42) ;  /* 0x000000b000017945 */ /* 0x000fe20003800000 */
[----:B------:R-:W-:Y:S02]  /*20260*/  ISETP.LT.OR P0, PT, R0, 0x2, !P3 ;  /* 0x000000020000780c */ /* 0x000fe40005f01670 */
[----:B------:R-:W-:-:S05]  /*20270*/  F2FP.F16.E4M3.UNPACK_B R38, R38 ;  /* 0x00000026ff26723e */ /* 0x000fca00020006ff */
[----:B------:R-:W-:-:S05]  /*20280*/  HADD2.F32 R38, -RZ, R38.H0_H0 ;  /* 0x20000026ff267230 */ /* 0x000fca0000004100 */
[----:B------:R-:W-:-:S04]  /*20290*/  FMUL R38, R38, UR24 ;  /* 0x0000001826267c20 */ /* 0x000fc80008400000 */
[----:B------:R-:W-:-:S05]  /*202a0*/  FFMA R4, R4, UR21, R38 ;  /* 0x0000001504047c23 */ /* 0x000fca0008000026 */
[----:B------:R-:W-:-:S05]  /*202b0*/  F2FP.SATFINITE.E4M3.F32.PACK_AB_MERGE_C R4, RZ, R4, RZ ;  /* 0x00000004ff04723e */ /* 0x000fca00048070ff */
[----:B------:R2:W-:Y:S02]  /*202c0*/  @!P1 STG.E.U8 desc[UR22][R2.64], R4 ;  /* 0x0000000402009986 */ /* 0x0005e4000c101116 */
[----:B--2---:R-:W-:Y:S01]  /*202d0*/  PRMT R4, RZ, 0x7610, R4 ;  /* 0x00007610ff047816 */ /* 0x004fe20000000004 */
[----:B------:R-:W-:Y:S06]  /*202e0*/  @P0 BRA `(.L_x_43) ;  /* 0x0000000000040947 */ /* 0x000fec0003800000 */
[----:B------:R2:W5:Y:S02]  /*202f0*/  LDG.E.U8 R4, desc[UR22][R30.64+0x1] ;  /* 0x000001161e047981 */ /* 0x000564000c1e1100 */
.L_x_43:
[----:B------:R-:W-:Y:S05]  /*20300*/  BSYNC B1 ;  /* 0x0000000000017941 */ /* 0x000fea0003800000 */
.L_x_42:
[----:B-----5:R-:W-:Y:S01]  /*20310*/  LOP3.LUT R38, R4, 0xff, RZ, 0xc0, !PT ;  /* 0x000000ff04267812 */ /* 0x020fe200078ec0ff */
[----:B------:R-:W-:Y:S01]  /*20320*/  BSSY B1, `(.L_x_44) ;  /* 0x0000013000017945 */ /* 0x000fe20003800000 */
[----:B------:R-:W-:Y:S02]  /*20330*/  IADD3 R4, P1, R33, 0x8, RZ ;  /* 0x0000000821047810 */ /* 0x000fe40007f3e0ff */
[----:B------:R-:W-:Y:S02]  /*20340*/  F2FP.F16.E4M3.UNPACK_B R38, R38 ;  /* 0x00000026ff26723e */ /* 0x000fe400020006ff */
[----:B------:R-:W-:-:S03]  /*20350*/  ISETP.GE.AND P2, PT, R32, 0x9, PT ;  /* 0x000000092000780c */ /* 0x000fc60003f46270 */
[----:B------:R-:W-:Y:S02]  /*20360*/  HADD2.F32 R39, -RZ, R38.H0_H0 ;  /* 0x20000026ff277230 */ /* 0x000fe40000004100 */
[----:B------:R-:W-:-:S03]  /*20370*/  IMAD.X R38, RZ, RZ, R35, P1 ;  /* 0x000000ffff267224 */ /* 0x000fc600008e0623 */
[----:B------:R-:W-:Y:S01]  /*20380*/  FMUL R39, R39, UR24 ;  /* 0x0000001827277c20 */ /* 0x000fe20008400000 */
[----:B------:R-:W-:-:S03]  /*20390*/  IMAD R38, R38, UR6, RZ ;  /* 0x0000000626267c24 */ /* 0x000fc6000f8e02ff */
[----:B------:R-:W-:Y:S01]  /*203a0*/  FFMA R39, R5, UR21, R39 ;  /* 0x0000001505277c23 */ /* 0x000fe20008000027 */
[C---:B------:R-:W-:Y:S02]  /*203b0*/  IMAD R38, R4.reuse, UR7, R38 ;  /* 0x0000000704267c24 */ /* 0x040fe4000f8e0226 */
[----:B------:R-:W-:Y:S02]  /*203c0*/  IMAD.WIDE.U32 R4, R4, UR6, R36 ;  /* 0x0000000604047c25 */ /* 0x000fe4000f8e0024 */
[----:B------:R-:W-:Y:S02]  /*203d0*/  F2FP.SATFINITE.E4M3.F32.PACK_AB_MERGE_C R39, RZ, R39, RZ ;  /* 0x00000027ff27723e */ /* 0x000fe400048070ff */
[----:B------:R-:W-:-:S03]  /*203e0*/  IADD3 R4, P1, R4, UR8, RZ ;  /* 0x0000000804047c10 */ /* 0x000fc6000ff3e0ff */
[----:B------:R3:W-:Y:S01]  /*203f0*/  @!P0 STG.E.U8 desc[UR22][R2.64+0x1], R39 ;  /* 0x0000012702008986 */ /* 0x0007e2000c101116 */
[--C-:B------:R-:W-:Y:S02]  /*20400*/  IADD3.X R5, R5, UR9, R38.reuse, P1, !PT ;  /* 0x0000000905057c10 */ /* 0x100fe40008ffe426 */
[----:B------:R-:W-:Y:S02]  /*20410*/  ISETP.LT.OR P1, PT, R0, 0x1, !P2 ;  /* 0x000000010000780c */ /* 0x000fe40005721670 */
[----:B------:R-:W-:-:S11]  /*20420*/  PRMT R38, RZ, 0x7610, R38 ;  /* 0x00007610ff267816 */ /* 0x000fd60000000026 */
[----:B---3--:R-:W-:Y:S05]  /*20430*/  @P1 BRA `(.L_x_45) ;  /* 0x0000000000041947 */ /* 0x008fea0003800000 */
[----:B------:R3:W5:Y:S02]  /*20440*/  LDG.E.U8 R38, desc[UR22][R4.64] ;  /* 0x0000001604267981 */ /* 0x000764000c1e1100 */
.L_x_45:
[----:B------:R-:W-:Y:S05]  /*20450*/  BSYNC B1 ;  /* 0x0000000000017941 */ /* 0x000fea0003800000 */
.L_x_44:
        /* <DEDUP_REMOVED lines=9> */
[----:B----4-:R-:W-:Y:S01]  /*204f0*/  PRMT R6, RZ, 0x7610, R6 ;  /* 0x00007610ff067816 */ /* 0x010fe20000000006 */
[----:B------:R-:W-:Y:S06]  /*20500*/  @P0 BRA `(.L_x_47) ;  /* 0x0000000000040947 */ /* 0x000fec0003800000 */
[----:B------:R4:W5:Y:S02]  /*20510*/  LDG.E.U8 R6, desc[UR22][R4.64+0x1] ;  /* 0x0000011604067981 */ /* 0x000964000c1e1100 */
.L_x_47:
[----:B------:R-:W-:Y:S05]  /*20520*/  BSYNC B1 ;  /* 0x0000000000017941 */ /* 0x000fea0003800000 */
.L_x_46:
[----:B-----5:R-:W-:Y:S01]  /*20530*/  LOP3.LUT R6, R6, 0xff, RZ, 0xc0, !PT ;  /* 0x000000ff06067812 */ /* 0x020fe200078ec0ff */
[----:B------:R-:W-:Y:S01]  /*20540*/  BSSY B1, `(.L_x_48) ;  /* 0x000000b000017945 */ /* 0x000fe20003800000 */
[----:B------:R-:W-:Y:S02]  /*20550*/  ISETP.LT.OR P1, PT, R0, 0x9, !P3 ;  /* 0x000000090000780c */ /* 0x000fe40005f21670 */
[----:B------:R-:W-:-:S05]  /*20560*/  F2FP.F16.E4M3.UNPACK_B R6, R6 ;  /* 0x00000006ff06723e */ /* 0x000fca00020006ff */
[----:B------:R-:W-:-:S05]  /*20570*/  HADD2.F32 R6, -RZ, R6.H0_H0 ;  /* 0x20000006ff067230 */ /* 0x000fca0000004100 */
[----:B------:R-:W-:-:S04]  /*20580*/  FMUL R6, R6, UR24 ;  /* 0x0000001806067c20 */ /* 0x000fc80008400000 */
[--C-:B------:R-:W-:Y:S01]  /*20590*/  FFMA R7, R7, UR21, R6.reuse ;  /* 0x0000001507077c23 */ /* 0x100fe20008000006 */
[----:B------:R-:W-:-:S04]  /*205a0*/  PRMT R6, RZ, 0x7610, R6 ;  /* 0x00007610ff067816 */ /* 0x000fc80000000006 */
[----:B------:R-:W-:-:S05]  /*205b0*/  F2FP.SATFINITE.E4M3.F32.PACK_AB_MERGE_C R7, RZ, R7, RZ ;  /* 0x00000007ff07723e */ /* 0x000fca00048070ff */
[----:B------:R0:W-:Y:S01]  /*205c0*/  @!P0 STG.E.U8 desc[UR22][R24.64+0x1], R7 ;  /* 0x0000010718008986 */ /* 0x0001e2000c101116 */
[----:B------:R-:W-:Y:S05]  /*205d0*/  @P1 BRA `(.L_x_49) ;  /* 0x0000000000041947 */ /* 0x000fea0003800000 */
[----:B------:R0:W5:Y:S02]  /*205e0*/  LDG.E.U8 R6, desc[UR22][R30.64+0x8] ;  /* 0x000008161e067981 */ /* 0x000164000c1e1100 */
.L_x_49:
[----:B------:R-:W-:Y:S05]  /*205f0*/  BSYNC B1 ;  /* 0x0000000000017941 */ /* 0x000fea0003800000 */
.L_x_48:
        /* <DEDUP_REMOVED lines=12> */
.L_x_51:
[----:B------:R-:W-:Y:S05]  /*206c0*/  BSYNC B1 ;  /* 0x0000000000017941 */ /* 0x000fea0003800000 */
.L_x_50:
        /* <DEDUP_REMOVED lines=12> */
.L_x_53:
[----:B------:R-:W-:Y:S05]  /*20790*/  BSYNC B1 ;  /* 0x0000000000017941 */ /* 0x000fea0003800000 */
.L_x_52:
        /* <DEDUP_REMOVED lines=12> */
.L_x_55:
[----:B------:R-:W-:Y:S05]  /*20860*/  BSYNC B1 ;  /* 0x0000000000017941 */ /* 0x000fea0003800000 */
.L_x_54:
        /* <DEDUP_REMOVED lines=12> */
.L_x_57:
[----:B------:R-:W-:Y:S05]  /*20930*/  BSYNC B1 ;  /* 0x0000000000017941 */ /* 0x000fea0003800000 */
.L_x_56:
        /* <DEDUP_REMOVED lines=12> */
.L_x_59:
[----:B------:R-:W-:Y:S05]  /*20a00*/  BSYNC B1 ;  /* 0x0000000000017941 */ /* 0x000fea0003800000 */
.L_x_58:
        /* <DEDUP_REMOVED lines=12> */
.L_x_61:
[----:B------:R-:W-:Y:S05]  /*20ad0*/  BSYNC B1 ;  /* 0x0000000000017941 */ /* 0x000fea0003800000 */
.L_x_60:
        /* <DEDUP_REMOVED lines=12> */
.L_x_63:
[----:B------:R-:W-:Y:S05]  /*20ba0*/  BSYNC B1 ;  /* 0x0000000000017941 */ /* 0x000fea0003800000 */
.L_x_62:
        /* <DEDUP_REMOVED lines=12> */
.L_x_65:
[----:B------:R-:W-:Y:S05]  /*20c70*/  BSYNC B1 ;  /* 0x0000000000017941 */ /* 0x000fea0003800000 */
.L_x_64:
        /* <DEDUP_REMOVED lines=12> */
.L_x_67:
[----:B------:R-:W-:Y:S05]  /*20d40*/  BSYNC B1 ;  /* 0x0000000000017941 */ /* 0x000fea0003800000 */
.L_x_66:
        /* <DEDUP_REMOVED lines=12> */
.L_x_69:
[----:B------:R-:W-:Y:S05]  /*20e10*/  BSYNC B1 ;  /* 0x0000000000017941 */ /* 0x000fea0003800000 */
.L_x_68:
        /* <DEDUP_REMOVED lines=12> */
.L_x_71:
[----:B------:R-:W-:Y:S05]  /*20ee0*/  BSYNC B1 ;  /* 0x0000000000017941 */ /* 0x000fea0003800000 */
.L_x_70:
        /* <DEDUP_REMOVED lines=12> */
.L_x_73:
[----:B------:R-:W-:Y:S05]  /*20fb0*/  BSYNC B1 ;  /* 0x0000000000017941 */ /* 0x000fea0003800000 */
.L_x_72:
        /* <DEDUP_REMOVED lines=12> */
.L_x_75:
[----:B------:R-:W-:Y:S05]  /*21080*/  BSYNC B1 ;  /* 0x0000000000017941 */ /* 0x000fea0003800000 */
.L_x_74:
        /* <DEDUP_REMOVED lines=12> */
.L_x_77:
[----:B------:R-:W-:Y:S05]  /*21150*/  BSYNC B1 ;  /* 0x0000000000017941 */ /* 0x000fea0003800000 */
.L_x_76:
        /* <DEDUP_REMOVED lines=12> */
.L_x_79:
[----:B------:R-:W-:Y:S05]  /*21220*/  BSYNC B1 ;  /* 0x0000000000017941 */ /* 0x000fea0003800000 */
.L_x_78:
        /* <DEDUP_REMOVED lines=12> */
.L_x_81:
[----:B------:R-:W-:Y:S05]  /*212f0*/  BSYNC B1 ;  /* 0x0000000000017941 */ /* 0x000fea0003800000 */
.L_x_80:
        /* <DEDUP_REMOVED lines=12> */
.L_x_83:
[----:B------:R-:W-:Y:S05]  /*213c0*/  BSYNC B1 ;  /* 0x0000000000017941 */ /* 0x000fea0003800000 */
.L_x_82:
        /* <DEDUP_REMOVED lines=12> */
.L_x_85:
[----:B------:R-:W-:Y:S05]  /*21490*/  BSYNC B1 ;  /* 0x0000000000017941 */ /* 0x000fea0003800000 */
.L_x_84:
        /* <DEDUP_REMOVED lines=12> */
.L_x_87:
[----:B------:R-:W-:Y:S05]  /*21560*/  BSYNC B1 ;  /* 0x0000000000017941 */ /* 0x000fea0003800000 */
.L_x_86:
        /* <DEDUP_REMOVED lines=12> */
.L_x_89:
[----:B------:R-:W-:Y:S05]  /*21630*/  BSYNC B1 ;  /* 0x0000000000017941 */ /* 0x000fea0003800000 */
.L_x_88:
        /* <DEDUP_REMOVED lines=12> */
.L_x_91:
[----:B------:R-:W-:Y:S05]  /*21700*/  BSYNC B1 ;  /* 0x0000000000017941 */ /* 0x000fea0003800000 */
.L_x_90:
        /* <DEDUP_REMOVED lines=12> */
.L_x_93:
[----:B------:R-:W-:Y:S05]  /*217d0*/  BSYNC B1 ;  /* 0x0000000000017941 */ /* 0x000fea0003800000 */
.L_x_92:
        /* <DEDUP_REMOVED lines=12> */
.L_x_95:
[----:B------:R-:W-:Y:S05]  /*218a0*/  BSYNC B1 ;  /* 0x0000000000017941 */ /* 0x000fea0003800000 */
.L_x_94:
        /* <DEDUP_REMOVED lines=12> */
.L_x_97:
[----:B------:R-:W-:Y:S05]  /*21970*/  BSYNC B1 ;  /* 0x0000000000017941 */ /* 0x000fea0003800000 */
.L_x_96:
        /* <DEDUP_REMOVED lines=12> */
.L_x_99:
[----:B------:R-:W-:Y:S05]  /*21a40*/  BSYNC B1 ;  /* 0x0000000000017941 */ /* 0x000fea0003800000 */
.L_x_98:
        /* <DEDUP_REMOVED lines=12> */
.L_x_101:
[----:B------:R-:W-:Y:S05]  /*21b10*/  BSYNC B1 ;  /* 0x0000000000017941 */ /* 0x000fea0003800000 */
.L_x_100:
        /* <DEDUP_REMOVED lines=12> */
.L_x_103:
[----:B------:R-:W-:Y:S05]  /*21be0*/  BSYNC B1 ;  /* 0x0000000000017941 */ /* 0x000fea0003800000 */
.L_x_102:
        /* <DEDUP_REMOVED lines=12> */
.L_x_105:
[----:B------:R-:W-:Y:S05]  /*21cb0*/  BSYNC B1 ;  /* 0x0000000000017941 */ /* 0x000fea0003800000 */
.L_x_104:
        /* <DEDUP_REMOVED lines=12> */
.L_x_107:
[----:B------:R-:W-:Y:S05]  /*21d80*/  BSYNC B1 ;  /* 0x0000000000017941 */ /* 0x000fea0003800000 */
.L_x_106:
        /* <DEDUP_REMOVED lines=12> */
.L_x_109:
[----:B------:R-:W-:Y:S05]  /*21e50*/  BSYNC B1 ;  /* 0x0000000000017941 */ /* 0x000fea0003800000 */
.L_x_108:
        /* <DEDUP_REMOVED lines=12> */
.L_x_111:
[----:B------:R-:W-:Y:S05]  /*21f20*/  BSYNC B1 ;  /* 0x0000000000017941 */ /* 0x000fea0003800000 */
.L_x_110:
        /* <DEDUP_REMOVED lines=12> */
.L_x_113:
[----:B------:R-:W-:Y:S05]  /*21ff0*/  BSYNC B1 ;  /* 0x0000000000017941 */ /* 0x000fea0003800000 */
.L_x_112:
        /* <DEDUP_REMOVED lines=12> */
.L_x_115:
[----:B------:R-:W-:Y:S05]  /*220c0*/  BSYNC B1 ;  /* 0x0000000000017941 */ /* 0x000fea0003800000 */
.L_x_114:
        /* <DEDUP_REMOVED lines=12> */
.L_x_117:
[----:B------:R-:W-:Y:S05]  /*22190*/  BSYNC B1 ;  /* 0x0000000000017941 */ /* 0x000fea0003800000 */
.L_x_116:
        /* <DEDUP_REMOVED lines=12> */
.L_x_119:
[----:B------:R-:W-:Y:S05]  /*22260*/  BSYNC B1 ;  /* 0x0000000000017941 */ /* 0x000fea0003800000 */
.L_x_118:
        /* <DEDUP_REMOVED lines=12> */
.L_x_121:
[----:B------:R-:W-:Y:S05]  /*22330*/  BSYNC B1 ;  /* 0x0000000000017941 */ /* 0x000fea0003800000 */
.L_x_120:
        /* <DEDUP_REMOVED lines=12> */
.L_x_123:
[----:B------:R-:W-:Y:S05]  /*22400*/  BSYNC B1 ;  /* 0x0000000000017941 */ /* 0x000fea0003800000 */
.L_x_122:
        /* <DEDUP_REMOVED lines=12> */
.L_x_125:
[----:B------:R-:W-:Y:S05]  /*224d0*/  BSYNC B1 ;  /* 0x0000000000017941 */ /* 0x000fea0003800000 */
.L_x_124:
        /* <DEDUP_REMOVED lines=12> */
.L_x_127:
[----:B------:R-:W-:Y:S05]  /*225a0*/  BSYNC B1 ;  /* 0x0000000000017941 */ /* 0x000fea0003800000 */
.L_x_126:
        /* <DEDUP_REMOVED lines=12> */
.L_x_129:
[----:B------:R-:W-:Y:S05]  /*22670*/  BSYNC B1 ;  /* 0x0000000000017941 */ /* 0x000fea0003800000 */
.L_x_128:
        /* <DEDUP_REMOVED lines=12> */
.L_x_131:
[----:B------:R-:W-:Y:S05]  /*22740*/  BSYNC B1 ;  /* 0x0000000000017941 */ /* 0x000fea0003800000 */
.L_x_130:
        /* <DEDUP_REMOVED lines=12> */
.L_x_133:
[----:B------:R-:W-:Y:S05]  /*22810*/  BSYNC B1 ;  /* 0x0000000000017941 */ /* 0x000fea0003800000 */
.L_x_132:
        /* <DEDUP_REMOVED lines=12> */
.L_x_135:
[----:B------:R-:W-:Y:S05]  /*228e0*/  BSYNC B1 ;  /* 0x0000000000017941 */ /* 0x000fea0003800000 */
.L_x_134:
        /* <DEDUP_REMOVED lines=12> */
.L_x_137:
[----:B------:R-:W-:Y:S05]  /*229b0*/  BSYNC B1 ;  /* 0x0000000000017941 */ /* 0x000fea0003800000 */
.L_x_136:
        /* <DEDUP_REMOVED lines=12> */
.L_x_139:
[----:B------:R-:W-:Y:S05]  /*22a80*/  BSYNC B1 ;  /* 0x0000000000017941 */ /* 0x000fea0003800000 */
.L_x_138:
        /* <DEDUP_REMOVED lines=12> */
.L_x_141:
[----:B------:R-:W-:Y:S05]  /*22b50*/  BSYNC B1 ;  /* 0x0000000000017941 */ /* 0x000fea0003800000 */
.L_x_140:
        /* <DEDUP_REMOVED lines=12> */
.L_x_143:
[----:B------:R-:W-:Y:S05]  /*22c20*/  BSYNC B1 ;  /* 0x0000000000017941 */ /* 0x000fea0003800000 */
.L_x_142:
        /* <DEDUP_REMOVED lines=12> */
.L_x_145:
[----:B------:R-:W-:Y:S05]  /*22cf0*/  BSYNC B1 ;  /* 0x0000000000017941 */ /* 0x000fea0003800000 */
.L_x_144:
        /* <DEDUP_REMOVED lines=12> */
.L_x_147:
[----:B------:R-:W-:Y:S05]  /*22dc0*/  BSYNC B1 ;  /* 0x0000000000017941 */ /* 0x000fea0003800000 */
.L_x_146:
        /* <DEDUP_REMOVED lines=12> */
.L_x_149:
[----:B------:R-:W-:Y:S05]  /*22e90*/  BSYNC B1 ;  /* 0x0000000000017941 */ /* 0x000fea0003800000 */
.L_x_148:
        /* <DEDUP_REMOVED lines=12> */
.L_x_151:
[----:B------:R-:W-:Y:S05]  /*22f60*/  BSYNC B1 ;  /* 0x0000000000017941 */ /* 0x000fea0003800000 */
.L_x_150:
        /* <DEDUP_REMOVED lines=12> */
.L_x_153:
[----:B------:R-:W-:Y:S05]  /*23030*/  BSYNC B1 ;  /* 0x0000000000017941 */ /* 0x000fea0003800000 */
.L_x_152:
        /* <DEDUP_REMOVED lines=12> */
.L_x_155:
[----:B------:R-:W-:Y:S05]  /*23100*/  BSYNC B1 ;  /* 0x0000000000017941 */ /* 0x000fea0003800000 */
.L_x_154:
        /* <DEDUP_REMOVED lines=12> */
.L_x_157:
[----:B------:R-:W-:Y:S05]  /*231d0*/  BSYNC B1 ;  /* 0x0000000000017941 */ /* 0x000fea0003800000 */
.L_x_156:
        /* <DEDUP_REMOVED lines=12> */
.L_x_159:
[----:B------:R-:W-:Y:S05]  /*232a0*/  BSYNC B1 ;  /* 0x0000000000017941 */ /* 0x000fea0003800000 */
.L_x_158:
        /* <DEDUP_REMOVED lines=12> */
.L_x_161:
[----:B------:R-:W-:Y:S05]  /*23370*/  BSYNC B1 ;  /* 0x0000000000017941 */ /* 0x000fea0003800000 */
.L_x_160:
        /* <DEDUP_REMOVED lines=12> */
.L_x_163:
[----:B------:R-:W-:Y:S05]  /*23440*/  BSYNC B1 ;  /* 0x0000000000017941 */ /* 0x000fea0003800000 */
.L_x_162:
        /* <DEDUP_REMOVED lines=12> */
.L_x_165:
[----:B------:R-:W-:Y:S05]  /*23510*/  BSYNC B1 ;  /* 0x0000000000017941 */ /* 0x000fea0003800000 */
.L_x_164:
        /* <DEDUP_REMOVED lines=12> */
.L_x_167:
[----:B------:R-:W-:Y:S05]  /*235e0*/  BSYNC B1 ;  /* 0x0000000000017941 */ /* 0x000fea0003800000 */
.L_x_166:
        /* <DEDUP_REMOVED lines=12> */
.L_x_169:
[----:B------:R-:W-:Y:S05]  /*236b0*/  BSYNC B1 ;  /* 0x0000000000017941 */ /* 0x000fea0003800000 */
.L_x_168:
        /* <DEDUP_REMOVED lines=12> */
.L_x_171:
[----:B------:R-:W-:Y:S05]  /*23780*/  BSYNC B1 ;  /* 0x0000000000017941 */ /* 0x000fea0003800000 */
.L_x_170:
        /* <DEDUP_REMOVED lines=12> */
.L_x_173:
[----:B------:R-:W-:Y:S05]  /*23850*/  BSYNC B1 ;  /* 0x0000000000017941 */ /* 0x000fea0003800000 */
.L_x_172:
        /* <DEDUP_REMOVED lines=12> */
.L_x_175:
[----:B------:R-:W-:Y:S05]  /*23920*/  BSYNC B1 ;  /* 0x0000000000017941 */ /* 0x000fea0003800000 */
.L_x_174:
        /* <DEDUP_REMOVED lines=12> */
.L_x_177:
[----:B------:R-:W-:Y:S05]  /*239f0*/  BSYNC B1 ;  /* 0x0000000000017941 */ /* 0x000fea0003800000 */
.L_x_176:
        /* <DEDUP_REMOVED lines=12> */
.L_x_179:
[----:B------:R-:W-:Y:S05]  /*23ac0*/  BSYNC B1 ;  /* 0x0000000000017941 */ /* 0x000fea0003800000 */
.L_x_178:
        /* <DEDUP_REMOVED lines=12> */
.L_x_181:
[----:B------:R-:W-:Y:S05]  /*23b90*/  BSYNC B1 ;  /* 0x0000000000017941 */ /* 0x000fea0003800000 */
.L_x_180:
        /* <DEDUP_REMOVED lines=12> */
.L_x_183:
[----:B------:R-:W-:Y:S05]  /*23c60*/  BSYNC B1 ;  /* 0x0000000000017941 */ /* 0x000fea0003800000 */
.L_x_182:
        /* <DEDUP_REMOVED lines=12> */
.L_x_185:
[----:B------:R-:W-:Y:S05]  /*23d30*/  BSYNC B1 ;  /* 0x0000000000017941 */ /* 0x000fea0003800000 */
.L_x_184:
        /* <DEDUP_REMOVED lines=12> */
.L_x_187:
[----:B------:R-:W-:Y:S05]  /*23e00*/  BSYNC B1 ;  /* 0x0000000000017941 */ /* 0x000fea0003800000 */
.L_x_186:
        /* <DEDUP_REMOVED lines=12> */
.L_x_189:
[----:B------:R-:W-:Y:S05]  /*23ed0*/  BSYNC B1 ;  /* 0x0000000000017941 */ /* 0x000fea0003800000 */
.L_x_188:
        /* <DEDUP_REMOVED lines=12> */
.L_x_191:
[----:B------:R-:W-:Y:S05]  /*23fa0*/  BSYNC B1 ;  /* 0x0000000000017941 */ /* 0x000fea0003800000 */
.L_x_190:
        /* <DEDUP_REMOVED lines=12> */
.L_x_193:
[----:B------:R-:W-:Y:S05]  /*24070*/  BSYNC B1 ;  /* 0x0000000000017941 */ /* 0x000fea0003800000 */
.L_x_192:
        /* <DEDUP_REMOVED lines=12> */
.L_x_195:
[----:B------:R-:W-:Y:S05]  /*24140*/  BSYNC B1 ;  /* 0x0000000000017941 */ /* 0x000fea0003800000 */
.L_x_194:
        /* <DEDUP_REMOVED lines=12> */
.L_x_197:
[----:B------:R-:W-:Y:S05]  /*24210*/  BSYNC B1 ;  /* 0x0000000000017941 */ /* 0x000fea0003800000 */
.L_x_196:
        /* <DEDUP_REMOVED lines=12> */
.L_x_199:
[----:B------:R-:W-:Y:S05]  /*242e0*/  BSYNC B1 ;  /* 0x0000000000017941 */ /* 0x000fea0003800000 */
.L_x_198:
        /* <DEDUP_REMOVED lines=12> */
.L_x_201:
[----:B------:R-:W-:Y:S05]  /*243b0*/  BSYNC B1 ;  /* 0x0000000000017941 */ /* 0x000fea0003800000 */
.L_x_200:
        /* <DEDUP_REMOVED lines=12> */
.L_x_203:
[----:B------:R-:W-:Y:S05]  /*24480*/  BSYNC B1 ;  /* 0x0000000000017941 */ /* 0x000fea0003800000 */
.L_x_202:
        /* <DEDUP_REMOVED lines=12> */
.L_x_205:
[----:B------:R-:W-:Y:S05]  /*24550*/  BSYNC B1 ;  /* 0x0000000000017941 */ /* 0x000fea0003800000 */
.L_x_204:
        /* <DEDUP_REMOVED lines=12> */
.L_x_207:
[----:B------:R-:W-:Y:S05]  /*24620*/  BSYNC B1 ;  /* 0x0000000000017941 */ /* 0x000fea0003800000 */
.L_x_206:
        /* <DEDUP_REMOVED lines=12> */
.L_x_209:
[----:B------:R-:W-:Y:S05]  /*246f0*/  BSYNC B1 ;  /* 0x0000000000017941 */ /* 0x000fea0003800000 */
.L_x_208:
        /* <DEDUP_REMOVED lines=12> */
.L_x_211:
[----:B------:R-:W-:Y:S05]  /*247c0*/  BSYNC B1 ;  /* 0x0000000000017941 */ /* 0x000fea0003800000 */
.L_x_210:
        /* <DEDUP_REMOVED lines=12> */
.L_x_213:
[----:B------:R-:W-:Y:S05]  /*24890*/  BSYNC B1 ;  /* 0x0000000000017941 */ /* 0x000fea0003800000 */
.L_x_212:
        /* <DEDUP_REMOVED lines=12> */
.L_x_215:
[----:B------:R-:W-:Y:S05]  /*24960*/  BSYNC B1 ;  /* 0x0000000000017941 */ /* 0x000fea0003800000 */
.L_x_214:
        /* <DEDUP_REMOVED lines=12> */
.L_x_217:
[----:B------:R-:W-:Y:S05]  /*24a30*/  BSYNC B1 ;  /* 0x0000000000017941 */ /* 0x000fea0003800000 */
.L_x_216:
        /* <DEDUP_REMOVED lines=12> */
.L_x_219:
[----:B------:R-:W-:Y:S05]  /*24b00*/  BSYNC B1 ;  /* 0x0000000000017941 */ /* 0x000fea0003800000 */
.L_x_218:
        /* <DEDUP_REMOVED lines=12> */
.L_x_221:
[----:B------:R-:W-:Y:S05]  /*24bd0*/  BSYNC B1 ;  /* 0x0000000000017941 */ /* 0x000fea0003800000 */
.L_x_220:
        /* <DEDUP_REMOVED lines=12> */
.L_x_223:
[----:B------:R-:W-:Y:S05]  /*24ca0*/  BSYNC B1 ;  /* 0x0000000000017941 */ /* 0x000fea0003800000 */
.L_x_222:
        /* <DEDUP_REMOVED lines=12> */
.L_x_225:
[----:B------:R-:W-:Y:S05]  /*24d70*/  BSYNC B1 ;  /* 0x0000000000017941 */ /* 0x000fea0003800000 */
.L_x_224:
        /* <DEDUP_REMOVED lines=12> */
.L_x_227:
[----:B------:R-:W-:Y:S05]  /*24e40*/  BSYNC B1 ;  /* 0x0000000000017941 */ /* 0x000fea0003800000 */
.L_x_226:
        /* <DEDUP_REMOVED lines=12> */
.L_x_229:
[----:B------:R-:W-:Y:S05]  /*24f10*/  BSYNC B1 ;  /* 0x0000000000017941 */ /* 0x000fea0003800000 */
.L_x_228:
        /* <DEDUP_REMOVED lines=12> */
.L_x_231:
[----:B------:R-:W-:Y:S05]  /*24fe0*/  BSYNC B1 ;  /* 0x0000000000017941 */ /* 0x000fea0003800000 */
.L_x_230:
        /* <DEDUP_REMOVED lines=12> */
.L_x_233:
[----:B------:R-:W-:Y:S05]  /*250b0*/  BSYNC B1 ;  /* 0x0000000000017941 */ /* 0x000fea0003800000 */
.L_x_232:
        /* <DEDUP_REMOVED lines=12> */
.L_x_235:
[----:B------:R-:W-:Y:S05]  /*25180*/  BSYNC B1 ;  /* 0x0000000000017941 */ /* 0x000fea0003800000 */
.L_x_234:
        /* <DEDUP_REMOVED lines=12> */
.L_x_237:
[----:B------:R-:W-:Y:S05]  /*25250*/  BSYNC B1 ;  /* 0x0000000000017941 */ /* 0x000fea0003800000 */
.L_x_236:
        /* <DEDUP_REMOVED lines=12> */
.L_x_239:
[----:B------:R-:W-:Y:S05]  /*25320*/  BSYNC B1 ;  /* 0x0000000000017941 */ /* 0x000fea0003800000 */
.L_x_238:
        /* <DEDUP_REMOVED lines=12> */
.L_x_241:
[----:B------:R-:W-:Y:S05]  /*253f0*/  BSYNC B1 ;  /* 0x0000000000017941 */ /* 0x000fea0003800000 */
.L_x_240:
        /* <DEDUP_REMOVED lines=12> */
.L_x_243:
[----:B------:R-:W-:Y:S05]  /*254c0*/  BSYNC B1 ;  /* 0x0000000000017941 */ /* 0x000fea0003800000 */
.L_x_242:
        /* <DEDUP_REMOVED lines=12> */
.L_x_245:
[----:B------:R-:W-:Y:S05]  /*25590*/  BSYNC B1 ;  /* 0x0000000000017941 */ /* 0x000fea0003800000 */
.L_x_244:
        /* <DEDUP_REMOVED lines=12> */
.L_x_247:
[----:B------:R-:W-:Y:S05]  /*25660*/  BSYNC B1 ;  /* 0x0000000000017941 */ /* 0x000fea0003800000 */
.L_x_246:
        /* <DEDUP_REMOVED lines=12> */
.L_x_249:
[----:B------:R-:W-:Y:S05]  /*25730*/  BSYNC B1 ;  /* 0x0000000000017941 */ /* 0x000fea0003800000 */
.L_x_248:
        /* <DEDUP_REMOVED lines=12> */
.L_x_251:
[----:B------:R-:W-:Y:S05]  /*25800*/  BSYNC B1 ;  /* 0x0000000000017941 */ /* 0x000fea0003800000 */
.L_x_250:
        /* <DEDUP_REMOVED lines=12> */
.L_x_253:
[----:B------:R-:W-:Y:S05]  /*258d0*/  BSYNC B1 ;  /* 0x0000000000017941 */ /* 0x000fea0003800000 */
.L_x_252:
[----:B0-----:R-:W2:Y:S01]  /*258e0*/  LDL.LU R7, [R1+0x600] ;  /* 0x0006000001077983 */ /* 0x001ea20000300800 */
[----:B-----5:R-:W-:Y:S01]  /*258f0*/  LOP3.LUT R6, R6, 0xff, RZ, 0xc0, !PT ;  /* 0x000000ff06067812 */ /* 0x020fe200078ec0ff */
[----:B------:R-:W-:Y:S01]  /*25900*/  BSSY B1, `(.L_x_254) ;  /* 0x000000b000017945 */ /* 0x000fe20003800000 */
[----:B------:R-:W-:Y:S02]  /*25910*/  ISETP.LT.OR P0, PT, R0, 0xd2, !P2 ;  /* 0x000000d20000780c */ /* 0x000fe40005701670 */
[----:B------:R-:W-:-:S05]  /*25920*/  F2FP.F16.E4M3.UNPACK_B R6, R6 ;  /* 0x00000006ff06723e */ /* 0x000fca00020006ff */
[----:B------:R-:W-:-:S05]  /*25930*/  HADD2.F32 R6, -RZ, R6.H0_H0 ;  /* 0x20000006ff067230 */ /* 0x000fca0000004100 */
[----:B------:R-:W-:-:S04]  /*25940*/  FMUL R6, R6, UR24 ;  /* 0x0000001806067c20 */ /* 0x000fc80008400000 */
[----:B--2---:R-:W-:-:S05]  /*25950*/  FFMA R6, R7, UR21, R6 ;  /* 0x0000001507067c23 */ /* 0x004fca0008000006 */
[----:B------:R-:W-:Y:S02]  /*25960*/  F2FP.SATFINITE.E4M3.F32.PACK_AB_MERGE_C R7, RZ, R6, RZ ;  /* 0x00000006ff07723e */ /* 0x000fe400048070ff */
[----:B------:R-:W-:-:S03]  /*25970*/  PRMT R6, RZ, 0x7610, R6 ;  /* 0x00007610ff067816 */ /* 0x000fc60000000006 */
[----:B------:R0:W-:Y:S01]  /*25980*/  @!P1 STG.E.U8 desc[UR22][R24.64+0xd0], R7 ;  /* 0x0000d00718009986 */ /* 0x0001e2000c101116 */
[----:B------:R-:W-:Y:S05]  /*25990*/  @P0 BRA `(.L_x_255) ;  /* 0x0000000000040947 */ /* 0x000fea0003800000 */
[----:B------:R2:W5:Y:S02]  /*259a0*/  LDG.E.U8 R6, desc[UR22][R4.64+0xd1] ;  /* 0x0000d11604067981 */ /* 0x000564000c1e1100 */
.L_x_255:
[----:B------:R-:W-:Y:S05]  /*259b0*/  BSYNC B1 ;  /* 0x0000000000017941 */ /* 0x000fea0003800000 */
.L_x_254:
[----:B0-----:R-:W3:Y:S01]  /*259c0*/  LDL.LU R7, [R1+0x604] ;  /* 0x0006040001077983 */ /* 0x001ee20000300800 */
[----:B-----5:R-:W-:Y:S01]  /*259d0*/  LOP3.LUT R6, R6, 0xff, RZ, 0xc0, !PT ;  /* 0x000000ff06067812 */ /* 0x020fe200078ec0ff */
[----:B------:R-:W-:Y:S01]  /*259e0*/  BSSY B1, `(.L_x_256) ;  /* 0x000000b000017945 */ /* 0x000fe20003800000 */
[----:B------:R-:W-:Y:S02]  /*259f0*/  ISETP.LT.OR P1, PT, R0, 0xd9, !P3 ;  /* 0x000000d90000780c */ /* 0x000fe40005f21670 */
[----:B------:R-:W-:-:S05]  /*25a00*/  F2FP.F16.E4M3.UNPACK_B R6, R6 ;  /* 0x00000006ff06723e */ /* 0x000fca00020006ff */
[----:B------:R-:W-:-:S05]  /*25a10*/  HADD2.F32 R6, -RZ, R6.H0_H0 ;  /* 0x20000006ff067230 */ /* 0x000fca0000004100 */
[----:B------:R-:W-:-:S04]  /*25a20*/  FMUL R6, R6, UR24 ;  /* 0x0000001806067c20 */ /* 0x000fc80008400000 */
[----:B---3--:R-:W-:-:S05]  /*25a30*/  FFMA R6, R7, UR21, R6 ;  /* 0x0000001507067c23 */ /* 0x008fca0008000006 */
[----:B------:R-:W-:Y:S02]  /*25a40*/  F2FP.SATFINITE.E4M3.F32.PACK_AB_MERGE_C R7, RZ, R6, RZ ;  /* 0x00000006ff07723e */ /* 0x000fe400048070ff */
[----:B------:R-:W-:-:S03]  /*25a50*/  PRMT R6, RZ, 0x7610, R6 ;  /* 0x00007610ff067816 */ /* 0x000fc60000000006 */
[----:B------:R0:W-:Y:S01]  /*25a60*/  @!P0 STG.E.U8 desc[UR22][R24.64+0xd1], R7 ;  /* 0x0000d10718008986 */ /* 0x0001e2000c101116 */
[----:B------:R-:W-:Y:S05]  /*25a70*/  @P1 BRA `(.L_x_257) ;  /* 0x0000000000041947 */ /* 0x000fea0003800000 */
[----:B------:R3:W5:Y:S02]  /*25a80*/  LDG.E.U8 R6, desc[UR22][R30.64+0xd8] ;  /* 0x0000d8161e067981 */ /* 0x000764000c1e1100 */
.L_x_257:
[----:B------:R-:W-:Y:S05]  /*25a90*/  BSYNC B1 ;  /* 0x0000000000017941 */ /* 0x000fea0003800000 */
.L_x_256:
        /* <DEDUP_REMOVED lines=13> */
.L_x_259:
[----:B------:R-:W-:Y:S05]  /*25b70*/  BSYNC B1 ;  /* 0x0000000000017941 */ /* 0x000fea0003800000 */
.L_x_258:
        /* <DEDUP_REMOVED lines=13> */
.L_x_261:
[----:B------:R-:W-:Y:S05]  /*25c50*/  BSYNC B1 ;  /* 0x0000000000017941 */ /* 0x000fea0003800000 */
.L_x_260:
        /* <DEDUP_REMOVED lines=13> */
.L_x_263:
[----:B------:R-:W-:Y:S05]  /*25d30*/  BSYNC B1 ;  /* 0x0000000000017941 */ /* 0x000fea0003800000 */
.L_x_262:
        /* <DEDUP_REMOVED lines=13> */
.L_x_265:
[----:B------:R-:W-:Y:S05]  /*25e10*/  BSYNC B1 ;  /* 0x0000000000017941 */ /* 0x000fea0003800000 */
.L_x_264:
        /* <DEDUP_REMOVED lines=13> */
.L_x_267:
[----:B------:R-:W-:Y:S05]  /*25ef0*/  BSYNC B1 ;  /* 0x0000000000017941 */ /* 0x000fea0003800000 */
.L_x_266:
        /* <DEDUP_REMOVED lines=13> */
.L_x_269:
[----:B------:R-:W-:Y:S05]  /*25fd0*/  BSYNC B1 ;  /* 0x0000000000017941 */ /* 0x000fea0003800000 */
.L_x_268:
        /* <DEDUP_REMOVED lines=13> */
.L_x_271:
[----:B------:R-:W-:Y:S05]  /*260b0*/  BSYNC B1 ;  /* 0x0000000000017941 */ /* 0x000fea0003800000 */
.L_x_270:
        /* <DEDUP_REMOVED lines=13> */
.L_x_273:
[----:B------:R-:W-:Y:S05]  /*26190*/  BSYNC B1 ;  /* 0x0000000000017941 */ /* 0x000fea0003800000 */
.L_x_272:
        /* <DEDUP_REMOVED lines=13> */
.L_x_275:
[----:B------:R-:W-:Y:S05]  /*26270*/  BSYNC B1 ;  /* 0x0000000000017941 */ /* 0x000fea0003800000 */
.L_x_274:
        /* <DEDUP_REMOVED lines=13> */
.L_x_277:
[----:B------:R-:W-:Y:S05]  /*26350*/  BSYNC B1 ;  /* 0x0000000000017941 */ /* 0x000fea0003800000 */
.L_x_276:
        /* <DEDUP_REMOVED lines=13> */
.L_x_279:
[----:B------:R-:W-:Y:S05]  /*26430*/  BSYNC B1 ;  /* 0x0000000000017941 */ /* 0x000fea0003800000 */
.L_x_278:
        /* <DEDUP_REMOVED lines=13> */
.L_x_281:
[----:B------:R-:W-:Y:S05]  /*26510*/  BSYNC B1 ;  /* 0x0000000000017941 */ /* 0x000fea0003800000 */
.L_x_280:
        /* <DEDUP_REMOVED lines=13> */
.L_x_283:
[----:B------:R-:W-:Y:S05]  /*265f0*/  BSYNC B1 ;  /* 0x0000000000017941 */ /* 0x000fea0003800000 */
.L_x_282:
        /* <DEDUP_REMOVED lines=13> */
.L_x_285:
[----:B------:R-:W-:Y:S05]  /*266d0*/  BSYNC B1 ;  /* 0x0000000000017941 */ /* 0x000fea0003800000 */
.L_x_284:
        /* <DEDUP_REMOVED lines=13> */
.L_x_287:
[----:B------:R-:W-:Y:S05]  /*267b0*/  BSYNC B1 ;  /* 0x0000000000017941 */ /* 0x000fea0003800000 */
.L_x_286:
        /* <DEDUP_REMOVED lines=13> */
.L_x_289:
[----:B------:R-:W-:Y:S05]  /*26890*/  BSYNC B1 ;  /* 0x0000000000017941 */ /* 0x000fea0003800000 */
.L_x_288:
        /* <DEDUP_REMOVED lines=13> */
.L_x_291:
[----:B------:R-:W-:Y:S05]  /*26970*/  BSYNC B1 ;  /* 0x0000000000017941 */ /* 0x000fea0003800000 */
.L_x_290:
        /* <DEDUP_REMOVED lines=13> */
.L_x_293:
[----:B------:R-:W-:Y:S05]  /*26a50*/  BSYNC B1 ;  /* 0x0000000000017941 */ /* 0x000fea0003800000 */
.L_x_292:
        /* <DEDUP_REMOVED lines=13> */
.L_x_295:
[----:B------:R-:W-:Y:S05]  /*26b30*/  BSYNC B1 ;  /* 0x0000000000017941 */ /* 0x000fea0003800000 */
.L_x_294:
[----:B------:R-:W3:Y:S01]  /*26b40*/  LDL.LU R11, [R1+0x654] ;  /* 0x00065400010b7983 */ /* 0x000ee20000300800 */
[----:B-----5:R-:W-:Y:S01]  /*26b50*/  LOP3.LUT R6, R6, 0xff, RZ, 0xc0, !PT ;  /* 0x000000ff06067812 */ /* 0x020fe200078ec0ff */
[----:B------:R-:W-:Y:S01]  /*26b60*/  BSSY B1, `(.L_x_296) ;  /* 0x0000013000017945 */ /* 0x000fe20003800000 */
[----:B------:R-:W-:Y:S02]  /*26b70*/  IADD3 R8, P0, R33, 0x80, RZ ;  /* 0x0000008021087810 */ /* 0x000fe40007f1e0ff */
[----:B------:R-:W-:Y:S02]  /*26b80*/  F2FP.F16.E4M3.UNPACK_B R6, R6 ;  /* 0x00000006ff06723e */ /* 0x000fe400020006ff */
[----:B------:R-:W-:-:S03]  /*26b90*/  ISETP.GE.AND P1, PT, R32, 0x81, PT ;  /* 0x000000812000780c */ /* 0x000fc60003f26270 */
[----:B------:R-:W-:Y:S02]  /*26ba0*/  HADD2.F32 R9, -RZ, R6.H0_H0 ;  /* 0x20000006ff097230 */ /* 0x000fe40000004100 */
[----:B------:R-:W-:Y:S01]  /*26bb0*/  IMAD.X R6, RZ, RZ, R35, P0 ;  /* 0x000000ffff067224 */ /* 0x000fe200000e0623 */
[----:B------:R-:W-:Y:S02]  /*26bc0*/  ISETP.LT.OR P0, PT, R0, 0x1, !P1 ;  /* 0x000000010000780c */ /* 0x000fe40004f01670 */
[----:B------:R-:W-:Y:S01]  /*26bd0*/  FMUL R9, R9, UR24 ;  /* 0x0000001809097c20 */ /* 0x000fe20008400000 */
[----:B------:R-:W-:Y:S02]  /*26be0*/  IMAD R10, R6, UR6, RZ ;  /* 0x00000006060a7c24 */ /* 0x000fe4000f8e02ff */
[----:B0-----:R-:W-:-:S04]  /*26bf0*/  IMAD.WIDE.U32 R6, R8, UR6, R36 ;  /* 0x0000000608067c25 */ /* 0x001fc8000f8e0024 */
[----:B------:R-:W-:Y:S01]  /*26c00*/  IMAD R8, R8, UR7, R10 ;  /* 0x0000000708087c24 */ /* 0x000fe2000f8e020a */
[----:B------:R-:W-:-:S04]  /*26c10*/  IADD3 R6, P6, R6, UR8, RZ ;  /* 0x0000000806067c10 */ /* 0x000fc8000ffde0ff */
[--C-:B------:R-:W-:Y:S02]  /*26c20*/  IADD3.X R7, R7, UR9, R8.reuse, P6, !PT ;  /* 0x0000000907077c10 */ /* 0x100fe4000b7fe408 */
[----:B------:R-:W-:Y:S01]  /*26c30*/  PRMT R8, RZ, 0x7610, R8 ;  /* 0x00007610ff087816 */ /* 0x000fe20000000008 */
[----:B---3--:R-:W-:-:S05]  /*26c40*/  FFMA R9, R11, UR21, R9 ;  /* 0x000000150b097c23 */ /* 0x008fca0008000009 */
[----:B------:R-:W-:-:S05]  /*26c50*/  F2FP.SATFINITE.E4M3.F32.PACK_AB_MERGE_C R9, RZ, R9, RZ ;  /* 0x00000009ff09723e */ /* 0x000fca00048070ff */
[----:B------:R0:W-:Y:S01]  /*26c60*/  @!P5 STG.E.U8 desc[UR22][R24.64+0xf9], R9 ;  /* 0x0000f9091800d986 */ /* 0x0001e2000c101116 */
[----:B------:R-:W-:Y:S05]  /*26c70*/  @P0 BRA `(.L_x_297) ;  /* 0x0000000000040947 */ /* 0x000fea0003800000 */
[----:B------:R3:W5:Y:S02]  /*26c80*/  LDG.E.U8 R8, desc[UR22][R6.64] ;  /* 0x0000001606087981 */ /* 0x000764000c1e1100 */
.L_x_297:
[----:B------:R-:W-:Y:S05]  /*26c90*/  BSYNC B1 ;  /* 0x0000000000017941 */ /* 0x000fea0003800000 */
.L_x_296:
        /* <DEDUP_REMOVED lines=13> */
.L_x_299:
[----:B------:R-:W-:Y:S05]  /*26d70*/  BSYNC B1 ;  /* 0x0000000000017941 */ /* 0x000fea0003800000 */
.L_x_298:
[----:B0-----:R-:W3:Y:S01]  /*26d80*/  LDL.LU R9, [R1+0x65c] ;  /* 0x00065c0001097983 */ /* 0x001ee20000300800 */
[----:B-----5:R-:W-:Y:S01]  /*26d90*/  LOP3.LUT R8, R8, 0xff, RZ, 0xc0, !PT ;  /* 0x000000ff08087812 */ /* 0x020fe200078ec0ff */
[----:B------:R-:W-:Y:S01]  /*26da0*/  BSSY B1, `(.L_x_300) ;  /* 0x0000013000017945 */ /* 0x000fe20003800000 */
[----:B------:R-:W-:Y:S02]  /*26db0*/  IADD3 R33, P0, R33, 0x88, RZ ;  /* 0x0000008821217810 */ /* 0x000fe40007f1e0ff */
[----:B------:R-:W-:Y:S02]  /*26dc0*/  F2FP.F16.E4M3.UNPACK_B R8, R8 ;  /* 0x00000008ff08723e */ /* 0x000fe400020006ff */
[----:B------:R-:W-:Y:S01]  /*26dd0*/  PRMT R10, RZ, 0x7610, R10 ;  /* 0x00007610ff0a7816 */ /* 0x000fe2000000000a */
[----:B------:R-:W-:Y:S01]  /*26de0*/  IMAD.X R34, RZ, RZ, R35, P0 ;  /* 0x000000ffff227224 */ /* 0x000fe200000e0623 */
[----:B------:R-:W-:Y:S01]  /*26df0*/  ISETP.GE.AND P0, PT, R32, 0x89, PT ;  /* 0x000000892000780c */ /* 0x000fe20003f06270 */
[----:B------:R-:W-:-:S02]  /*26e00*/  HADD2.F32 R8, -RZ, R8.H0_H0 ;  /* 0x20000008ff087230 */ /* 0x000fc40000004100 */
[----:B------:R-:W-:Y:S02]  /*26e10*/  IMAD R34, R34, UR6, RZ ;  /* 0x0000000622227c24 */ /* 0x000fe4000f8e02ff */
[----:B------:R-:W-:-:S04]  /*26e20*/  IMAD.WIDE.U32 R36, R33, UR6, R36 ;  /* 0x0000000621247c25 */ /* 0x000fc8000f8e0024 */
[----:B------:R-:W-:Y:S01]  /*26e30*/  FMUL R8, R8, UR24 ;  /* 0x0000001808087c20 */ /* 0x000fe20008400000 */
[----:B------:R-:W-:-:S03]  /*26e40*/  IMAD R33, R33, UR7, R34 ;  /* 0x0000000721217c24 */ /* 0x000fc6000f8e0222 */
[----:B---3--:R-:W-:-:S05]  /*26e50*/  FFMA R8, R9, UR21, R8 ;  /* 0x0000001509087c23 */ /* 0x008fca0008000008 */
[----:B------:R-:W-:-:S05]  /*26e60*/  F2FP.SATFINITE.E4M3.F32.PACK_AB_MERGE_C R8, RZ, R8, RZ ;  /* 0x00000008ff08723e */ /* 0x000fca00048070ff */
[----:B------:R0:W-:Y:S01]  /*26e70*/  @!P5 STG.E.U8 desc[UR22][R28.64+0x1], R8 ;  /* 0x000001081c00d986 */ /* 0x0001e2000c101116 */
[----:B------:R-:W-:Y:S02]  /*26e80*/  ISETP.LT.OR P5, PT, R0, 0x1, !P0 ;  /* 0x000000010000780c */ /* 0x000fe400047a1670 */
[----:B0-----:R-:W-:-:S04]  /*26e90*/  IADD3 R8, P6, R36, UR8, RZ ;  /* 0x0000000824087c10 */ /* 0x001fc8000ffde0ff */
[----:B------:R-:W-:-:S07]  /*26ea0*/  IADD3.X R9, R37, UR9, R33, P6, !PT ;  /* 0x0000000925097c10 */ /* 0x000fce000b7fe421 */
[----:B------:R-:W-:Y:S05]  /*26eb0*/  @P5 BRA `(.L_x_301) ;  /* 0x0000000000045947 */ /* 0x000fea0003800000 */
[----:B------:R0:W5:Y:S02]  /*26ec0*/  LDG.E.U8 R10, desc[UR22][R8.64] ;  /* 0x00000016080a7981 */ /* 0x000164000c1e1100 */
.L_x_301:
[----:B------:R-:W-:Y:S05]  /*26ed0*/  BSYNC B1 ;  /* 0x0000000000017941 */ /* 0x000fea0003800000 */
.L_x_300:
[----:B------:R-:W3:Y:S01]  /*26ee0*/  LDL.LU R11, [R1+0x660] ;  /* 0x00066000010b7983 */ /* 0x000ee20000300800 */
        /* <DEDUP_REMOVED lines=12> */
.L_x_303:
[----:B------:R-:W-:Y:S05]  /*26fb0*/  BSYNC B1 ;  /* 0x0000000000017941 */ /* 0x000fea0003800000 */
.L_x_302:
[----:B---3--:R-:W3:Y:S01]  /*26fc0*/  LDL.LU R11, [R1+0x664] ;  /* 0x00066400010b7983 */ /* 0x008ee20000300800 */
        /* <DEDUP_REMOVED lines=12> */
.L_x_305:
[----:B------:R-:W-:Y:S05]  /*27090*/  BSYNC B1 ;  /* 0x0000000000017941 */ /* 0x000fea0003800000 */
.L_x_304:
        /* <DEDUP_REMOVED lines=13> */
.L_x_307:
[----:B------:R-:W-:Y:S05]  /*27170*/  BSYNC B1 ;  /* 0x0000000000017941 */ /* 0x000fea0003800000 */
.L_x_306:
        /* <DEDUP_REMOVED lines=13> */
.L_x_309:
[----:B------:R-:W-:Y:S05]  /*27250*/  BSYNC B1 ;  /* 0x0000000000017941 */ /* 0x000fea0003800000 */
.L_x_308:
        /* <DEDUP_REMOVED lines=13> */
.L_x_311:
[----:B------:R-:W-:Y:S05]  /*27330*/  BSYNC B1 ;  /* 0x0000000000017941 */ /* 0x000fea0003800000 */
.L_x_310:
        /* <DEDUP_REMOVED lines=13> */
.L_x_313:
[----:B------:R-:W-:Y:S05]  /*27410*/  BSYNC B1 ;  /* 0x0000000000017941 */ /* 0x000fea0003800000 */
.L_x_312:
        /* <DEDUP_REMOVED lines=13> */
.L_x_315:
[----:B------:R-:W-:Y:S05]  /*274f0*/  BSYNC B1 ;  /* 0x0000000000017941 */ /* 0x000fea0003800000 */
.L_x_314:
        /* <DEDUP_REMOVED lines=13> */
.L_x_317:
[----:B------:R-:W-:Y:S05]  /*275d0*/  BSYNC B1 ;  /* 0x0000000000017941 */ /* 0x000fea0003800000 */
.L_x_316:
        /* <DEDUP_REMOVED lines=13> */
.L_x_319:
[----:B------:R-:W-:Y:S05]  /*276b0*/  BSYNC B1 ;  /* 0x0000000000017941 */ /* 0x000fea0003800000 */
.L_x_318:
        /* <DEDUP_REMOVED lines=13> */
.L_x_321:
[----:B------:R-:W-:Y:S05]  /*27790*/  BSYNC B1 ;  /* 0x0000000000017941 */ /* 0x000fea0003800000 */
.L_x_320:
        /* <DEDUP_REMOVED lines=13> */
.L_x_323:
[----:B------:R-:W-:Y:S05]  /*27870*/  BSYNC B1 ;  /* 0x0000000000017941 */ /* 0x000fea0003800000 */
.L_x_322:
        /* <DEDUP_REMOVED lines=13> */
.L_x_325:
[----:B------:R-:W-:Y:S05]  /*27950*/  BSYNC B1 ;  /* 0x0000000000017941 */ /* 0x000fea0003800000 */
.L_x_324:
        /* <DEDUP_REMOVED lines=13> */
.L_x_327:
[----:B------:R-:W-:Y:S05]  /*27a30*/  BSYNC B1 ;  /* 0x0000000000017941 */ /* 0x000fea0003800000 */
.L_x_326:
        /* <DEDUP_REMOVED lines=13> */
.L_x_329:
[----:B------:R-:W-:Y:S05]  /*27b10*/  BSYNC B1 ;  /* 0x0000000000017941 */ /* 0x000fea0003800000 */
.L_x_328:
        /* <DEDUP_REMOVED lines=13> */
.L_x_331:
[----:B------:R-:W-:Y:S05]  /*27bf0*/  BSYNC B1 ;  /* 0x0000000000017941 */ /* 0x000fea0003800000 */
.L_x_330:
        /* <DEDUP_REMOVED lines=13> */
.L_x_333:
[----:B------:R-:W-:Y:S05]  /*27cd0*/  BSYNC B1 ;  /* 0x0000000000017941 */ /* 0x000fea0003800000 */
.L_x_332:
        /* <DEDUP_REMOVED lines=13> */
.L_x_335:
[----:B------:R-:W-:Y:S05]  /*27db0*/  BSYNC B1 ;  /* 0x0000000000017941 */ /* 0x000fea0003800000 */
.L_x_334:
        /* <DEDUP_REMOVED lines=13> */
.L_x_337:
[----:B------:R-:W-:Y:S05]  /*27e90*/  BSYNC B1 ;  /* 0x0000000000017941 */ /* 0x000fea0003800000 */
.L_x_336:
        /* <DEDUP_REMOVED lines=13> */
.L_x_339:
[----:B------:R-:W-:Y:S05]  /*27f70*/  BSYNC B1 ;  /* 0x0000000000017941 */ /* 0x000fea0003800000 */
.L_x_338:
        /* <DEDUP_REMOVED lines=13> */
.L_x_341:
[----:B------:R-:W-:Y:S05]  /*28050*/  BSYNC B1 ;  /* 0x0000000000017941 */ /* 0x000fea0003800000 */
.L_x_340:
        /* <DEDUP_REMOVED lines=13> */
.L_x_343:
[----:B------:R-:W-:Y:S05]  /*28130*/  BSYNC B1 ;  /* 0x0000000000017941 */ /* 0x000fea0003800000 */
.L_x_342:
        /* <DEDUP_REMOVED lines=13> */
.L_x_345:
[----:B------:R-:W-:Y:S05]  /*28210*/  BSYNC B1 ;  /* 0x0000000000017941 */ /* 0x000fea0003800000 */
.L_x_344:
        /* <DEDUP_REMOVED lines=13> */
.L_x_347:
[----:B------:R-:W-:Y:S05]  /*282f0*/  BSYNC B1 ;  /* 0x0000000000017941 */ /* 0x000fea0003800000 */
.L_x_346:
        /* <DEDUP_REMOVED lines=13> */
.L_x_349:
[----:B------:R-:W-:Y:S05]  /*283d0*/  BSYNC B1 ;  /* 0x0000000000017941 */ /* 0x000fea0003800000 */
.L_x_348:
        /* <DEDUP_REMOVED lines=13> */
.L_x_351:
[----:B------:R-:W-:Y:S05]  /*284b0*/  BSYNC B1 ;  /* 0x0000000000017941 */ /* 0x000fea0003800000 */
.L_x_350:
        /* <DEDUP_REMOVED lines=13> */
.L_x_353:
[----:B------:R-:W-:Y:S05]  /*28590*/  BSYNC B1 ;  /* 0x0000000000017941 */ /* 0x000fea0003800000 */
.L_x_352:
        /* <DEDUP_REMOVED lines=13> */
.L_x_355:
[----:B------:R-:W-:Y:S05]  /*28670*/  BSYNC B1 ;  /* 0x0000000000017941 */ /* 0x000fea0003800000 */
.L_x_354:
        /* <DEDUP_REMOVED lines=13> */
.L_x_357:
[----:B------:R-:W-:Y:S05]  /*28750*/  BSYNC B1 ;  /* 0x0000000000017941 */ /* 0x000fea0003800000 */
.L_x_356:
        /* <DEDUP_REMOVED lines=13> */
.L_x_359:
[----:B------:R-:W-:Y:S05]  /*28830*/  BSYNC B1 ;  /* 0x0000000000017941 */ /* 0x000fea0003800000 */
.L_x_358:
        /* <DEDUP_REMOVED lines=13> */
.L_x_361:
[----:B------:R-:W-:Y:S05]  /*28910*/  BSYNC B1 ;  /* 0x0000000000017941 */ /* 0x000fea0003800000 */
.L_x_360:
        /* <DEDUP_REMOVED lines=13> */
.L_x_363:
[----:B------:R-:W-:Y:S05]  /*289f0*/  BSYNC B1 ;  /* 0x0000000000017941 */ /* 0x000fea0003800000 */
.L_x_362:
        /* <DEDUP_REMOVED lines=13> */
.L_x_365:
[----:B------:R-:W-:Y:S05]  /*28ad0*/  BSYNC B1 ;  /* 0x0000000000017941 */ /* 0x000fea0003800000 */
.L_x_364:
        /* <DEDUP_REMOVED lines=13> */
.L_x_367:
[----:B------:R-:W-:Y:S05]  /*28bb0*/  BSYNC B1 ;  /* 0x0000000000017941 */ /* 0x000fea0003800000 */
.L_x_366:
        /* <DEDUP_REMOVED lines=13> */
.L_x_369:
[----:B------:R-:W-:Y:S05]  /*28c90*/  BSYNC B1 ;  /* 0x0000000000017941 */ /* 0x000fea0003800000 */
.L_x_368:
        /* <DEDUP_REMOVED lines=13> */
.L_x_371:
[----:B------:R-:W-:Y:S05]  /*28d70*/  BSYNC B1 ;  /* 0x0000000000017941 */ /* 0x000fea0003800000 */
.L_x_370:
        /* <DEDUP_REMOVED lines=13> */
.L_x_373:
[----:B------:R-:W-:Y:S05]  /*28e50*/  BSYNC B1 ;  /* 0x0000000000017941 */ /* 0x000fea0003800000 */
.L_x_372:
        /* <DEDUP_REMOVED lines=13> */
.L_x_375:
[----:B------:R-:W-:Y:S05]  /*28f30*/  BSYNC B1 ;  /* 0x0000000000017941 */ /* 0x000fea0003800000 */
.L_x_374:
        /* <DEDUP_REMOVED lines=13> */
.L_x_377:
[----:B------:R-:W-:Y:S05]  /*29010*/  BSYNC B1 ;  /* 0x0000000000017941 */ /* 0x000fea0003800000 */
.L_x_376:
        /* <DEDUP_REMOVED lines=13> */
.L_x_379:
[----:B------:R-:W-:Y:S05]  /*290f0*/  BSYNC B1 ;  /* 0x0000000000017941 */ /* 0x000fea0003800000 */
.L_x_378:
        /* <DEDUP_REMOVED lines=13> */
.L_x_381:
[----:B------:R-:W-:Y:S05]  /*291d0*/  BSYNC B1 ;  /* 0x0000000000017941 */ /* 0x000fea0003800000 */
.L_x_380:
        /* <DEDUP_REMOVED lines=13> */
.L_x_383:
[----:B------:R-:W-:Y:S05]  /*292b0*/  BSYNC B1 ;  /* 0x0000000000017941 */ /* 0x000fea0003800000 */
.L_x_382:
        /* <DEDUP_REMOVED lines=13> */
.L_x_385:
[----:B------:R-:W-:Y:S05]  /*29390*/  BSYNC B1 ;  /* 0x0000000000017941 */ /* 0x000fea0003800000 */
.L_x_384:
        /* <DEDUP_REMOVED lines=13> */
.L_x_387:
[----:B------:R-:W-:Y:S05]  /*29470*/  BSYNC B1 ;  /* 0x0000000000017941 */ /* 0x000fea0003800000 */
.L_x_386:
        /* <DEDUP_REMOVED lines=13> */
.L_x_389:
[----:B------:R-:W-:Y:S05]  /*29550*/  BSYNC B1 ;  /* 0x0000000000017941 */ /* 0x000fea0003800000 */
.L_x_388:
        /* <DEDUP_REMOVED lines=13> */
.L_x_391:
[----:B------:R-:W-:Y:S05]  /*29630*/  BSYNC B1 ;  /* 0x0000000000017941 */ /* 0x000fea0003800000 */
.L_x_390:
        /* <DEDUP_REMOVED lines=13> */
.L_x_393:
[----:B------:R-:W-:Y:S05]  /*29710*/  BSYNC B1 ;  /* 0x0000000000017941 */ /* 0x000fea0003800000 */
.L_x_392:
        /* <DEDUP_REMOVED lines=13> */
.L_x_395:
[----:B------:R-:W-:Y:S05]  /*297f0*/  BSYNC B1 ;  /* 0x0000000000017941 */ /* 0x000fea0003800000 */
.L_x_394:
        /* <DEDUP_REMOVED lines=13> */
.L_x_397:
[----:B------:R-:W-:Y:S05]  /*298d0*/  BSYNC B1 ;  /* 0x0000000000017941 */ /* 0x000fea0003800000 */
.L_x_396:
        /* <DEDUP_REMOVED lines=13> */
.L_x_399:
[----:B------:R-:W-:Y:S05]  /*299b0*/  BSYNC B1 ;  /* 0x0000000000017941 */ /* 0x000fea0003800000 */
.L_x_398:
        /* <DEDUP_REMOVED lines=13> */
.L_x_401:
[----:B------:R-:W-:Y:S05]  /*29a90*/  BSYNC B1 ;  /* 0x0000000000017941 */ /* 0x000fea0003800000 */
.L_x_400:
        /* <DEDUP_REMOVED lines=13> */
.L_x_403:
[----:B------:R-:W-:Y:S05]  /*29b70*/  BSYNC B1 ;  /* 0x0000000000017941 */ /* 0x000fea0003800000 */
.L_x_402:
        /* <DEDUP_REMOVED lines=13> */
.L_x_405:
[----:B------:R-:W-:Y:S05]  /*29c50*/  BSYNC B1 ;  /* 0x0000000000017941 */ /* 0x000fea0003800000 */
.L_x_404:
        /* <DEDUP_REMOVED lines=13> */
.L_x_407:
[----:B------:R-:W-:Y:S05]  /*29d30*/  BSYNC B1 ;  /* 0x0000000000017941 */ /* 0x000fea0003800000 */
.L_x_406:
        /* <DEDUP_REMOVED lines=13> */
.L_x_409:
[----:B------:R-:W-:Y:S05]  /*29e10*/  BSYNC B1 ;  /* 0x0000000000017941 */ /* 0x000fea0003800000 */
.L_x_408:
        /* <DEDUP_REMOVED lines=13> */
.L_x_411:
[----:B------:R-:W-:Y:S05]  /*29ef0*/  BSYNC B1 ;  /* 0x0000000000017941 */ /* 0x000fea0003800000 */
.L_x_410:
        /* <DEDUP_REMOVED lines=13> */
.L_x_413:
[----:B------:R-:W-:Y:S05]  /*29fd0*/  BSYNC B1 ;  /* 0x0000000000017941 */ /* 0x000fea0003800000 */
.L_x_412:
        /* <DEDUP_REMOVED lines=13> */
.L_x_415:
[----:B------:R-:W-:Y:S05]  /*2a0b0*/  BSYNC B1 ;  /* 0x0000000000017941 */ /* 0x000fea0003800000 */
.L_x_414:
        /* <DEDUP_REMOVED lines=13> */
.L_x_417:
[----:B------:R-:W-:Y:S05]  /*2a190*/  BSYNC B1 ;  /* 0x0000000000017941 */ /* 0x000fea0003800000 */
.L_x_416:
        /* <DEDUP_REMOVED lines=13> */
.L_x_419:
[----:B------:R-:W-:Y:S05]  /*2a270*/  BSYNC B1 ;  /* 0x0000000000017941 */ /* 0x000fea0003800000 */
.L_x_418:
        /* <DEDUP_REMOVED lines=13> */
.L_x_421:
[----:B------:R-:W-:Y:S05]  /*2a350*/  BSYNC B1 ;  /* 0x0000000000017941 */ /* 0x000fea0003800000 */
.L_x_420:
        /* <DEDUP_REMOVED lines=13> */
.L_x_423:
[----:B------:R-:W-:Y:S05]  /*2a430*/  BSYNC B1 ;  /* 0x0000000000017941 */ /* 0x000fea0003800000 */
.L_x_422:
        /* <DEDUP_REMOVED lines=13> */
.L_x_425:
[----:B------:R-:W-:Y:S05]  /*2a510*/  BSYNC B1 ;  /* 0x0000000000017941 */ /* 0x000fea0003800000 */
.L_x_424:
        /* <DEDUP_REMOVED lines=13> */
.L_x_427:
[----:B------:R-:W-:Y:S05]  /*2a5f0*/  BSYNC B1 ;  /* 0x0000000000017941 */ /* 0x000fea0003800000 */
.L_x_426:
        /* <DEDUP_REMOVED lines=13> */
.L_x_429:
[----:B------:R-:W-:Y:S05]  /*2a6d0*/  BSYNC B1 ;  /* 0x0000000000017941 */ /* 0x000fea0003800000 */
.L_x_428:
        /* <DEDUP_REMOVED lines=13> */
.L_x_431:
[----:B------:R-:W-:Y:S05]  /*2a7b0*/  BSYNC B1 ;  /* 0x0000000000017941 */ /* 0x000fea0003800000 */
.L_x_430:
        /* <DEDUP_REMOVED lines=13> */
.L_x_433:
[----:B------:R-:W-:Y:S05]  /*2a890*/  BSYNC B1 ;  /* 0x0000000000017941 */ /* 0x000fea0003800000 */
.L_x_432:
        /* <DEDUP_REMOVED lines=13> */
.L_x_435:
[----:B------:R-:W-:Y:S05]  /*2a970*/  BSYNC B1 ;  /* 0x0000000000017941 */ /* 0x000fea0003800000 */
.L_x_434:
        /* <DEDUP_REMOVED lines=13> */
.L_x_437:
[----:B------:R-:W-:Y:S05]  /*2aa50*/  BSYNC B1 ;  /* 0x0000000000017941 */ /* 0x000fea0003800000 */
.L_x_436:
        /* <DEDUP_REMOVED lines=13> */
.L_x_439:
[----:B------:R-:W-:Y:S05]  /*2ab30*/  BSYNC B1 ;  /* 0x0000000000017941 */ /* 0x000fea0003800000 */
.L_x_438:
        /* <DEDUP_REMOVED lines=13> */
.L_x_441:
[----:B------:R-:W-:Y:S05]  /*2ac10*/  BSYNC B1 ;  /* 0x0000000000017941 */ /* 0x000fea0003800000 */
.L_x_440:
        /* <DEDUP_REMOVED lines=13> */
.L_x_443:
[----:B------:R-:W-:Y:S05]  /*2acf0*/  BSYNC B1 ;  /* 0x0000000000017941 */ /* 0x000fea0003800000 */
.L_x_442:
        /* <DEDUP_REMOVED lines=13> */
.L_x_445:
[----:B------:R-:W-:Y:S05]  /*2add0*/  BSYNC B1 ;  /* 0x0000000000017941 */ /* 0x000fea0003800000 */
.L_x_444:
        /* <DEDUP_REMOVED lines=13> */
.L_x_447:
[----:B------:R-:W-:Y:S05]  /*2aeb0*/  BSYNC B1 ;  /* 0x0000000000017941 */ /* 0x000fea0003800000 */
.L_x_446:
        /* <DEDUP_REMOVED lines=13> */
.L_x_449:
[----:B------:R-:W-:Y:S05]  /*2af90*/  BSYNC B1 ;  /* 0x0000000000017941 */ /* 0x000fea0003800000 */
.L_x_448:
        /* <DEDUP_REMOVED lines=13> */
.L_x_451:
[----:B------:R-:W-:Y:S05]  /*2b070*/  BSYNC B1 ;  /* 0x0000000000017941 */ /* 0x000fea0003800000 */
.L_x_450:
        /* <DEDUP_REMOVED lines=13> */
.L_x_453:
[----:B------:R-:W-:Y:S05]  /*2b150*/  BSYNC B1 ;  /* 0x0000000000017941 */ /* 0x000fea0003800000 */
.L_x_452:
        /* <DEDUP_REMOVED lines=13> */
.L_x_455:
[----:B------:R-:W-:Y:S05]  /*2b230*/  BSYNC B1 ;  /* 0x0000000000017941 */ /* 0x000fea0003800000 */
.L_x_454:
        /* <DEDUP_REMOVED lines=13> */
.L_x_457:
[----:B------:R-:W-:Y:S05]  /*2b310*/  BSYNC B1 ;  /* 0x0000000000017941 */ /* 0x000fea0003800000 */
.L_x_456:
        /* <DEDUP_REMOVED lines=13> */
.L_x_459:
[----:B------:R-:W-:Y:S05]  /*2b3f0*/  BSYNC B1 ;  /* 0x0000000000017941 */ /* 0x000fea0003800000 */
.L_x_458:
        /* <DEDUP_REMOVED lines=13> */
.L_x_461:
[----:B------:R-:W-:Y:S05]  /*2b4d0*/  BSYNC B1 ;  /* 0x0000000000017941 */ /* 0x000fea0003800000 */
.L_x_460:
        /* <DEDUP_REMOVED lines=13> */
.L_x_463:
[----:B------:R-:W-:Y:S05]  /*2b5b0*/  BSYNC B1 ;  /* 0x0000000000017941 */ /* 0x000fea0003800000 */
.L_x_462:
        /* <DEDUP_REMOVED lines=13> */
.L_x_465:
[----:B------:R-:W-:Y:S05]  /*2b690*/  BSYNC B1 ;  /* 0x0000000000017941 */ /* 0x000fea0003800000 */
.L_x_464:
        /* <DEDUP_REMOVED lines=13> */
.L_x_467:
[----:B------:R-:W-:Y:S05]  /*2b770*/  BSYNC B1 ;  /* 0x0000000000017941 */ /* 0x000fea0003800000 */
.L_x_466:
        /* <DEDUP_REMOVED lines=13> */
.L_x_469:
[----:B------:R-:W-:Y:S05]  /*2b850*/  BSYNC B1 ;  /* 0x0000000000017941 */ /* 0x000fea0003800000 */
.L_x_468:
        /* <DEDUP_REMOVED lines=13> */
.L_x_471:
[----:B------:R-:W-:Y:S05]  /*2b930*/  BSYNC B1 ;  /* 0x0000000000017941 */ /* 0x000fea0003800000 */
.L_x_470:
        /* <DEDUP_REMOVED lines=13> */
.L_x_473:
[----:B------:R-:W-:Y:S05]  /*2ba10*/  BSYNC B1 ;  /* 0x0000000000017941 */ /* 0x000fea0003800000 */
.L_x_472:
        /* <DEDUP_REMOVED lines=13> */
.L_x_475:
[----:B------:R-:W-:Y:S05]  /*2baf0*/  BSYNC B1 ;  /* 0x0000000000017941 */ /* 0x000fea0003800000 */
.L_x_474:
        /* <DEDUP_REMOVED lines=13> */
.L_x_477:
[----:B------:R-:W-:Y:S05]  /*2bbd0*/  BSYNC B1 ;  /* 0x0000000000017941 */ /* 0x000fea0003800000 */
.L_x_476:
        /* <DEDUP_REMOVED lines=13> */
.L_x_479:
[----:B------:R-:W-:Y:S05]  /*2bcb0*/  BSYNC B1 ;  /* 0x0000000000017941 */ /* 0x000fea0003800000 */
.L_x_478:
        /* <DEDUP_REMOVED lines=13> */
.L_x_481:
[----:B------:R-:W-:Y:S05]  /*2bd90*/  BSYNC B1 ;  /* 0x0000000000017941 */ /* 0x000fea0003800000 */
.L_x_480:
        /* <DEDUP_REMOVED lines=13> */
.L_x_483:
[----:B------:R-:W-:Y:S05]  /*2be70*/  BSYNC B1 ;  /* 0x0000000000017941 */ /* 0x000fea0003800000 */
.L_x_482:
        /* <DEDUP_REMOVED lines=13> */
.L_x_485:
[----:B------:R-:W-:Y:S05]  /*2bf50*/  BSYNC B1 ;  /* 0x0000000000017941 */ /* 0x000fea0003800000 */
.L_x_484:
        /* <DEDUP_REMOVED lines=13> */
.L_x_487:
[----:B------:R-:W-:Y:S05]  /*2c030*/  BSYNC B1 ;  /* 0x0000000000017941 */ /* 0x000fea0003800000 */
.L_x_486:
        /* <DEDUP_REMOVED lines=13> */
.L_x_489:
[----:B------:R-:W-:Y:S05]  /*2c110*/  BSYNC B1 ;  /* 0x0000000000017941 */ /* 0x000fea0003800000 */
.L_x_488:
        /* <DEDUP_REMOVED lines=13> */
.L_x_491:
[----:B------:R-:W-:Y:S05]  /*2c1f0*/  BSYNC B1 ;  /* 0x0000000000017941 */ /* 0x000fea0003800000 */
.L_x_490:
        /* <DEDUP_REMOVED lines=13> */
.L_x_493:
[----:B------:R-:W-:Y:S05]  /*2c2d0*/  BSYNC B1 ;  /* 0x0000000000017941 */ /* 0x000fea0003800000 */
.L_x_492:
        /* <DEDUP_REMOVED lines=13> */
.L_x_495:
[----:B------:R-:W-:Y:S05]  /*2c3b0*/  BSYNC B1 ;  /* 0x0000000000017941 */ /* 0x000fea0003800000 */
.L_x_494:
        /* <DEDUP_REMOVED lines=13> */
.L_x_497:
[----:B------:R-:W-:Y:S05]  /*2c490*/  BSYNC B1 ;  /* 0x0000000000017941 */ /* 0x000fea0003800000 */
.L_x_496:
        /* <DEDUP_REMOVED lines=13> */
.L_x_499:
[----:B------:R-:W-:Y:S05]  /*2c570*/  BSYNC B1 ;  /* 0x0000000000017941 */ /* 0x000fea0003800000 */
.L_x_498:
        /* <DEDUP_REMOVED lines=13> */
.L_x_501:
[----:B------:R-:W-:Y:S05]  /*2c650*/  BSYNC B1 ;  /* 0x0000000000017941 */ /* 0x000fea0003800000 */
.L_x_500:
        /* <DEDUP_REMOVED lines=13> */
.L_x_503:
[----:B------:R-:W-:Y:S05]  /*2c730*/  BSYNC B1 ;  /* 0x0000000000017941 */ /* 0x000fea0003800000 */
.L_x_502:
        /* <DEDUP_REMOVED lines=13> */
.L_x_505:
[----:B------:R-:W-:Y:S05]  /*2c810*/  BSYNC B1 ;  /* 0x0000000000017941 */ /* 0x000fea0003800000 */
.L_x_504:
        /* <DEDUP_REMOVED lines=13> */
.L_x_507:
[----:B------:R-:W-:Y:S05]  /*2c8f0*/  BSYNC B1 ;  /* 0x0000000000017941 */ /* 0x000fea0003800000 */
.L_x_506:
        /* <DEDUP_REMOVED lines=13> */
.L_x_509:
[----:B------:R-:W-:Y:S05]  /*2c9d0*/  BSYNC B1 ;  /* 0x0000000000017941 */ /* 0x000fea0003800000 */
.L_x_508:
        /* <DEDUP_REMOVED lines=13> */
.L_x_511:
[----:B------:R-:W-:Y:S05]  /*2cab0*/  BSYNC B1 ;  /* 0x0000000000017941 */ /* 0x000fea0003800000 */
.L_x_510:
        /* <DEDUP_REMOVED lines=13> */
.L_x_513:
[----:B------:R-:W-:Y:S05]  /*2cb90*/  BSYNC B1 ;  /* 0x0000000000017941 */ /* 0x000fea0003800000 */
.L_x_512:
        /* <DEDUP_REMOVED lines=13> */
.L_x_515:
[----:B------:R-:W-:Y:S05]  /*2cc70*/  BSYNC B1 ;  /* 0x0000000000017941 */ /* 0x000fea0003800000 */
.L_x_514:
        /* <DEDUP_REMOVED lines=13> */
.L_x_517:
[----:B------:R-:W-:Y:S05]  /*2cd50*/  BSYNC B1 ;  /* 0x0000000000017941 */ /* 0x000fea0003800000 */
.L_x_516:
        /* <DEDUP_REMOVED lines=13> */
.L_x_519:
[----:B------:R-:W-:Y:S05]  /*2ce30*/  BSYNC B1 ;  /* 0x0000000000017941 */ /* 0x000fea0003800000 */
.L_x_518:
        /* <DEDUP_REMOVED lines=13> */
.L_x_521:
[----:B------:R-:W-:Y:S05]  /*2cf10*/  BSYNC B1 ;  /* 0x0000000000017941 */ /* 0x000fea0003800000 */
.L_x_520:
        /* <DEDUP_REMOVED lines=13> */
.L_x_523:
[----:B------:R-:W-:Y:S05]  /*2cff0*/  BSYNC B1 ;  /* 0x0000000000017941 */ /* 0x000fea0003800000 */
.L_x_522:
        /* <DEDUP_REMOVED lines=13> */
.L_x_525:
[----:B------:R-:W-:Y:S05]  /*2d0d0*/  BSYNC B1 ;  /* 0x0000000000017941 */ /* 0x000fea0003800000 */
.L_x_524:
        /* <DEDUP_REMOVED lines=13> */
.L_x_527:
[----:B------:R-:W-:Y:S05]  /*2d1b0*/  BSYNC B1 ;  /* 0x0000000000017941 */ /* 0x000fea0003800000 */
.L_x_526:
        /* <DEDUP_REMOVED lines=13> */
.L_x_529:
[----:B------:R-:W-:Y:S05]  /*2d290*/  BSYNC B1 ;  /* 0x0000000000017941 */ /* 0x000fea0003800000 */
.L_x_528:
        /* <DEDUP_REMOVED lines=13> */
.L_x_531:
[----:B------:R-:W-:Y:S05]  /*2d370*/  BSYNC B1 ;  /* 0x0000000000017941 */ /* 0x000fea0003800000 */
.L_x_530:
        /* <DEDUP_REMOVED lines=13> */
.L_x_533:
[----:B------:R-:W-:Y:S05]  /*2d450*/  BSYNC B1 ;  /* 0x0000000000017941 */ /* 0x000fea0003800000 */
.L_x_532:
        /* <DEDUP_REMOVED lines=13> */
.L_x_535:
[----:B------:R-:W-:Y:S05]  /*2d530*/  BSYNC B1 ;  /* 0x0000000000017941 */ /* 0x000fea0003800000 */
.L_x_534:
        /* <DEDUP_REMOVED lines=13> */
.L_x_537:
[----:B------:R-:W-:Y:S05]  /*2d610*/  BSYNC B1 ;  /* 0x0000000000017941 */ /* 0x000fea0003800000 */
.L_x_536:
        /* <DEDUP_REMOVED lines=13> */
.L_x_539:
[----:B------:R-:W-:Y:S05]  /*2d6f0*/  BSYNC B1 ;  /* 0x0000000000017941 */ /* 0x000fea0003800000 */
.L_x_538:
        /* <DEDUP_REMOVED lines=13> */
.L_x_541:
[----:B------:R-:W-:Y:S05]  /*2d7d0*/  BSYNC B1 ;  /* 0x0000000000017941 */ /* 0x000fea0003800000 */
.L_x_540:
        /* <DEDUP_REMOVED lines=13> */
.L_x_543:
[----:B------:R-:W-:Y:S05]  /*2d8b0*/  BSYNC B1 ;  /* 0x0000000000017941 */ /* 0x000fea0003800000 */
.L_x_542:
        /* <DEDUP_REMOVED lines=13> */
.L_x_545:
[----:B------:R-:W-:Y:S05]  /*2d990*/  BSYNC B1 ;  /* 0x0000000000017941 */ /* 0x000fea0003800000 */
.L_x_544:
        /* <DEDUP_REMOVED lines=13> */
.L_x_547:
[----:B------:R-:W-:Y:S05]  /*2da70*/  BSYNC B1 ;  /* 0x0000000000017941 */ /* 0x000fea0003800000 */
.L_x_546:
        /* <DEDUP_REMOVED lines=13> */
.L_x_549:
[----:B------:R-:W-:Y:S05]  /*2db50*/  BSYNC B1 ;  /* 0x0000000000017941 */ /* 0x000fea0003800000 */
.L_x_548:
        /* <DEDUP_REMOVED lines=13> */
.L_x_551:
[----:B------:R-:W-:Y:S05]  /*2dc30*/  BSYNC B1 ;  /* 0x0000000000017941 */ /* 0x000fea0003800000 */
.L_x_550:
        /* <DEDUP_REMOVED lines=13> */
.L_x_553:
[----:B------:R-:W-:Y:S05]  /*2dd10*/  BSYNC B1 ;  /* 0x0000000000017941 */ /* 0x000fea0003800000 */
.L_x_552:
        /* <DEDUP_REMOVED lines=13> */
.L_x_555:
[----:B------:R-:W-:Y:S05]  /*2ddf0*/  BSYNC B1 ;  /* 0x0000000000017941 */ /* 0x000fea0003800000 */
.L_x_554:
        /* <DEDUP_REMOVED lines=13> */
.L_x_557:
[----:B------:R-:W-:Y:S05]  /*2ded0*/  BSYNC B1 ;  /* 0x0000000000017941 */ /* 0x000fea0003800000 */
.L_x_556:
        /* <DEDUP_REMOVED lines=13> */
.L_x_559:
[----:B------:R-:W-:Y:S05]  /*2dfb0*/  BSYNC B1 ;  /* 0x0000000000017941 */ /* 0x000fea0003800000 */
.L_x_558:
        /* <DEDUP_REMOVED lines=13> */
.L_x_561:
[----:B------:R-:W-:Y:S05]  /*2e090*/  BSYNC B1 ;  /* 0x0000000000017941 */ /* 0x000fea0003800000 */
.L_x_560:
        /* <DEDUP_REMOVED lines=13> */
.L_x_563:
[----:B------:R-:W-:Y:S05]  /*2e170*/  BSYNC B1 ;  /* 0x0000000000017941 */ /* 0x000fea0003800000 */
.L_x_562:
        /* <DEDUP_REMOVED lines=13> */
.L_x_565:
[----:B------:R-:W-:Y:S05]  /*2e250*/  BSYNC B1 ;  /* 0x0000000000017941 */ /* 0x000fea0003800000 */
.L_x_564:
        /* <DEDUP_REMOVED lines=13> */
.L_x_567:
[----:B------:R-:W-:Y:S05]  /*2e330*/  BSYNC B1 ;  /* 0x0000000000017941 */ /* 0x000fea0003800000 */
.L_x_566:
        /* <DEDUP_REMOVED lines=13> */
.L_x_569:
[----:B------:R-:W-:Y:S05]  /*2e410*/  BSYNC B1 ;  /* 0x0000000000017941 */ /* 0x000fea0003800000 */
.L_x_568:
        /* <DEDUP_REMOVED lines=13> */
.L_x_571:
[----:B------:R-:W-:Y:S05]  /*2e4f0*/  BSYNC B1 ;  /* 0x0000000000017941 */ /* 0x000fea0003800000 */
.L_x_570:
        /* <DEDUP_REMOVED lines=13> */
.L_x_573:
[----:B------:R-:W-:Y:S05]  /*2e5d0*/  BSYNC B1 ;  /* 0x0000000000017941 */ /* 0x000fea0003800000 */
.L_x_572:
        /* <DEDUP_REMOVED lines=13> */
.L_x_575:
[----:B------:R-:W-:Y:S05]  /*2e6b0*/  BSYNC B1 ;  /* 0x0000000000017941 */ /* 0x000fea0003800000 */
.L_x_574:
        /* <DEDUP_REMOVED lines=13> */
.L_x_577:
[----:B------:R-:W-:Y:S05]  /*2e790*/  BSYNC B1 ;  /* 0x0000000000017941 */ /* 0x000fea0003800000 */
.L_x_576:
        /* <DEDUP_REMOVED lines=13> */
.L_x_579:
[----:B------:R-:W-:Y:S05]  /*2e870*/  BSYNC B1 ;  /* 0x0000000000017941 */ /* 0x000fea0003800000 */
.L_x_578:
        /* <DEDUP_REMOVED lines=13> */
.L_x_581:
[----:B------:R-:W-:Y:S05]  /*2e950*/  BSYNC B1 ;  /* 0x0000000000017941 */ /* 0x000fea0003800000 */
.L_x_580:
        /* <DEDUP_REMOVED lines=13> */
.L_x_583:
[----:B------:R-:W-:Y:S05]  /*2ea30*/  BSYNC B1 ;  /* 0x0000000000017941 */ /* 0x000fea0003800000 */
.L_x_582:
        /* <DEDUP_REMOVED lines=13> */
.L_x_585:
[----:B------:R-:W-:Y:S05]  /*2eb10*/  BSYNC B1 ;  /* 0x0000000000017941 */ /* 0x000fea0003800000 */
.L_x_584:
        /* <DEDUP_REMOVED lines=13> */
.L_x_587:
[----:B------:R-:W-:Y:S05]  /*2ebf0*/  BSYNC B1 ;  /* 0x0000000000017941 */ /* 0x000fea0003800000 */
.L_x_586:
        /* <DEDUP_REMOVED lines=13> */
.L_x_589:
[----:B------:R-:W-:Y:S05]  /*2ecd0*/  BSYNC B1 ;  /* 0x0000000000017941 */ /* 0x000fea0003800000 */
.L_x_588:
        /* <DEDUP_REMOVED lines=13> */
.L_x_591:
[----:B------:R-:W-:Y:S05]  /*2edb0*/  BSYNC B1 ;  /* 0x0000000000017941 */ /* 0x000fea0003800000 */
.L_x_590:
        /* <DEDUP_REMOVED lines=13> */
.L_x_593:
[----:B------:R-:W-:Y:S05]  /*2ee90*/  BSYNC B1 ;  /* 0x0000000000017941 */ /* 0x000fea0003800000 */
.L_x_592:
        /* <DEDUP_REMOVED lines=13> */
.L_x_595:
[----:B------:R-:W-:Y:S05]  /*2ef70*/  BSYNC B1 ;  /* 0x0000000000017941 */ /* 0x000fea0003800000 */
.L_x_594:
        /* <DEDUP_REMOVED lines=13> */
.L_x_597:
[----:B------:R-:W-:Y:S05]  /*2f050*/  BSYNC B1 ;  /* 0x0000000000017941 */ /* 0x000fea0003800000 */
.L_x_596:
        /* <DEDUP_REMOVED lines=13> */
.L_x_599:
[----:B------:R-:W-:Y:S05]  /*2f130*/  BSYNC B1 ;  /* 0x0000000000017941 */ /* 0x000fea0003800000 */
.L_x_598:
        /* <DEDUP_REMOVED lines=13> */
.L_x_601:
[----:B------:R-:W-:Y:S05]  /*2f210*/  BSYNC B1 ;  /* 0x0000000000017941 */ /* 0x000fea0003800000 */
.L_x_600:
        /* <DEDUP_REMOVED lines=13> */
.L_x_603:
[----:B------:R-:W-:Y:S05]  /*2f2f0*/  BSYNC B1 ;  /* 0x0000000000017941 */ /* 0x000fea0003800000 */
.L_x_602:
        /* <DEDUP_REMOVED lines=13> */
.L_x_605:
[----:B------:R-:W-:Y:S05]  /*2f3d0*/  BSYNC B1 ;  /* 0x0000000000017941 */ /* 0x000fea0003800000 */
.L_x_604:
        /* <DEDUP_REMOVED lines=13> */
.L_x_607:
[----:B------:R-:W-:Y:S05]  /*2f4b0*/  BSYNC B1 ;  /* 0x0000000000017941 */ /* 0x000fea0003800000 */
.L_x_606:
        /* <DEDUP_REMOVED lines=13> */
.L_x_609:
[----:B------:R-:W-:Y:S05]  /*2f590*/  BSYNC B1 ;  /* 0x0000000000017941 */ /* 0x000fea0003800000 */
.L_x_608:
        /* <DEDUP_REMOVED lines=13> */
.L_x_611:
[----:B------:R-:W-:Y:S05]  /*2f670*/  BSYNC B1 ;  /* 0x0000000000017941 */ /* 0x000fea0003800000 */
.L_x_610:
        /* <DEDUP_REMOVED lines=13> */
.L_x_613:
[----:B------:R-:W-:Y:S05]  /*2f750*/  BSYNC B1 ;  /* 0x0000000000017941 */ /* 0x000fea0003800000 */
.L_x_612:
        /* <DEDUP_REMOVED lines=13> */
.L_x_615:
[----:B------:R-:W-:Y:S05]  /*2f830*/  BSYNC B1 ;  /* 0x0000000000017941 */ /* 0x000fea0003800000 */
.L_x_614:
        /* <DEDUP_REMOVED lines=13> */
.L_x_617:
[----:B------:R-:W-:Y:S05]  /*2f910*/  BSYNC B1 ;  /* 0x0000000000017941 */ /* 0x000fea0003800000 */
.L_x_616:
        /* <DEDUP_REMOVED lines=13> */
.L_x_619:
[----:B------:R-:W-:Y:S05]  /*2f9f0*/  BSYNC B1 ;  /* 0x0000000000017941 */ /* 0x000fea0003800000 */
.L_x_618:
        /* <DEDUP_REMOVED lines=13> */
.L_x_621:
[----:B------:R-:W-:Y:S05]  /*2fad0*/  BSYNC B1 ;  /* 0x0000000000017941 */ /* 0x000fea0003800000 */
.L_x_620:
        /* <DEDUP_REMOVED lines=13> */
.L_x_623:
[----:B------:R-:W-:Y:S05]  /*2fbb0*/  BSYNC B1 ;  /* 0x0000000000017941 */ /* 0x000fea0003800000 */
.L_x_622:
        /* <DEDUP_REMOVED lines=13> */
.L_x_625:
[----:B------:R-:W-:Y:S05]  /*2fc90*/  BSYNC B1 ;  /* 0x0000000000017941 */ /* 0x000fea0003800000 */
.L_x_624:
        /* <DEDUP_REMOVED lines=13> */
.L_x_627:
[----:B------:R-:W-:Y:S05]  /*2fd70*/  BSYNC B1 ;  /* 0x0000000000017941 */ /* 0x000fea0003800000 */
.L_x_626:
        /* <DEDUP_REMOVED lines=13> */
.L_x_629:
[----:B------:R-:W-:Y:S05]  /*2fe50*/  BSYNC B1 ;  /* 0x0000000000017941 */ /* 0x000fea0003800000 */
.L_x_628:
        /* <DEDUP_REMOVED lines=13> */
.L_x_631:
[----:B------:R-:W-:Y:S05]  /*2ff30*/  BSYNC B1 ;  /* 0x0000000000017941 */ /* 0x000fea0003800000 */
.L_x_630:
        /* <DEDUP_REMOVED lines=13> */
.L_x_633:
[----:B------:R-:W-:Y:S05]  /*30010*/  BSYNC B1 ;  /* 0x0000000000017941 */ /* 0x000fea0003800000 */
.L_x_632:
        /* <DEDUP_REMOVED lines=13> */
.L_x_635:
[----:B------:R-:W-:Y:S05]  /*300f0*/  BSYNC B1 ;  /* 0x0000000000017941 */ /* 0x000fea0003800000 */
.L_x_634:
        /* <DEDUP_REMOVED lines=13> */
.L_x_637:
[----:B------:R-:W-:Y:S05]  /*301d0*/  BSYNC B1 ;  /* 0x0000000000017941 */ /* 0x000fea0003800000 */
.L_x_636:
        /* <DEDUP_REMOVED lines=13> */
.L_x_639:
[----:B------:R-:W-:Y:S05]  /*302b0*/  BSYNC B1 ;  /* 0x0000000000017941 */ /* 0x000fea0003800000 */
.L_x_638:
        /* <DEDUP_REMOVED lines=13> */
.L_x_641:
[----:B------:R-:W-:Y:S05]  /*30390*/  BSYNC B1 ;  /* 0x0000000000017941 */ /* 0x000fea0003800000 */
.L_x_640:
        /* <DEDUP_REMOVED lines=13> */
.L_x_643:
[----:B------:R-:W-:Y:S05]  /*30470*/  BSYNC B1 ;  /* 0x0000000000017941 */ /* 0x000fea0003800000 */
.L_x_642:
        /* <DEDUP_REMOVED lines=13> */
.L_x_645:
[----:B------:R-:W-:Y:S05]  /*30550*/  BSYNC B1 ;  /* 0x0000000000017941 */ /* 0x000fea0003800000 */
.L_x_644:
        /* <DEDUP_REMOVED lines=13> */
.L_x_647:
[----:B------:R-:W-:Y:S05]  /*30630*/  BSYNC B1 ;  /* 0x0000000000017941 */ /* 0x000fea0003800000 */
.L_x_646:
        /* <DEDUP_REMOVED lines=13> */
.L_x_649:
[----:B------:R-:W-:Y:S05]  /*30710*/  BSYNC B1 ;  /* 0x0000000000017941 */ /* 0x000fea0003800000 */
.L_x_648:
        /* <DEDUP_REMOVED lines=13> */
.L_x_651:
[----:B------:R-:W-:Y:S05]  /*307f0*/  BSYNC B1 ;  /* 0x0000000000017941 */ /* 0x000fea0003800000 */
.L_x_650:
        /* <DEDUP_REMOVED lines=13> */
.L_x_653:
[----:B------:R-:W-:Y:S05]  /*308d0*/  BSYNC B1 ;  /* 0x0000000000017941 */ /* 0x000fea0003800000 */
.L_x_652:
        /* <DEDUP_REMOVED lines=13> */
.L_x_655:
[----:B------:R-:W-:Y:S05]  /*309b0*/  BSYNC B1 ;  /* 0x0000000000017941 */ /* 0x000fea0003800000 */
.L_x_654:
        /* <DEDUP_REMOVED lines=13> */
.L_x_657:
[----:B------:R-:W-:Y:S05]  /*30a90*/  BSYNC B1 ;  /* 0x0000000000017941 */ /* 0x000fea0003800000 */
.L_x_656:
        /* <DEDUP_REMOVED lines=13> */
.L_x_659:
[----:B------:R-:W-:Y:S05]  /*30b70*/  BSYNC B1 ;  /* 0x0000000000017941 */ /* 0x000fea0003800000 */
.L_x_658:
        /* <DEDUP_REMOVED lines=13> */
.L_x_661:
[----:B------:R-:W-:Y:S05]  /*30c50*/  BSYNC B1 ;  /* 0x0000000000017941 */ /* 0x000fea0003800000 */
.L_x_660:
        /* <DEDUP_REMOVED lines=13> */
.L_x_663:
[----:B------:R-:W-:Y:S05]  /*30d30*/  BSYNC B1 ;  /* 0x0000000000017941 */ /* 0x000fea0003800000 */
.L_x_662:
        /* <DEDUP_REMOVED lines=13> */
.L_x_665:
[----:B------:R-:W-:Y:S05]  /*30e10*/  BSYNC B1 ;  /* 0x0000000000017941 */ /* 0x000fea0003800000 */
.L_x_664:
        /* <DEDUP_REMOVED lines=13> */
.L_x_667:
[----:B------:R-:W-:Y:S05]  /*30ef0*/  BSYNC B1 ;  /* 0x0000000000017941 */ /* 0x000fea0003800000 */
.L_x_666:
        /* <DEDUP_REMOVED lines=13> */
.L_x_669:
[----:B------:R-:W-:Y:S05]  /*30fd0*/  BSYNC B1 ;  /* 0x0000000000017941 */ /* 0x000fea0003800000 */
.L_x_668:
        /* <DEDUP_REMOVED lines=13> */
.L_x_671:
[----:B------:R-:W-:Y:S05]  /*310b0*/  BSYNC B1 ;  /* 0x0000000000017941 */ /* 0x000fea0003800000 */
.L_x_670:
        /* <DEDUP_REMOVED lines=13> */
.L_x_673:
[----:B------:R-:W-:Y:S05]  /*31190*/  BSYNC B1 ;  /* 0x0000000000017941 */ /* 0x000fea0003800000 */
.L_x_672:
        /* <DEDUP_REMOVED lines=13> */
.L_x_675:
[----:B------:R-:W-:Y:S05]  /*31270*/  BSYNC B1 ;  /* 0x0000000000017941 */ /* 0x000fea0003800000 */
.L_x_674:
        /* <DEDUP_REMOVED lines=13> */
.L_x_677:
[----:B------:R-:W-:Y:S05]  /*31350*/  BSYNC B1 ;  /* 0x0000000000017941 */ /* 0x000fea0003800000 */
.L_x_676:
        /* <DEDUP_REMOVED lines=13> */
.L_x_679:
[----:B------:R-:W-:Y:S05]  /*31430*/  BSYNC B1 ;  /* 0x0000000000017941 */ /* 0x000fea0003800000 */
.L_x_678:
        /* <DEDUP_REMOVED lines=13> */
.L_x_681:
[----:B------:R-:W-:Y:S05]  /*31510*/  BSYNC B1 ;  /* 0x0000000000017941 */ /* 0x000fea0003800000 */
.L_x_680:
        /* <DEDUP_REMOVED lines=13> */
.L_x_683:
[----:B------:R-:W-:Y:S05]  /*315f0*/  BSYNC B1 ;  /* 0x0000000000017941 */ /* 0x000fea0003800000 */
.L_x_682:
        /* <DEDUP_REMOVED lines=13> */
.L_x_685:
[----:B------:R-:W-:Y:S05]  /*316d0*/  BSYNC B1 ;  /* 0x0000000000017941 */ /* 0x000fea0003800000 */
.L_x_684:
        /* <DEDUP_REMOVED lines=13> */
.L_x_687:
[----:B------:R-:W-:Y:S05]  /*317b0*/  BSYNC B1 ;  /* 0x0000000000017941 */ /* 0x000fea0003800000 */
.L_x_686:
        /* <DEDUP_REMOVED lines=13> */
.L_x_689:
[----:B------:R-:W-:Y:S05]  /*31890*/  BSYNC B1 ;  /* 0x0000000000017941 */ /* 0x000fea0003800000 */
.L_x_688:
        /* <DEDUP_REMOVED lines=13> */
.L_x_691:
[----:B------:R-:W-:Y:S05]  /*31970*/  BSYNC B1 ;  /* 0x0000000000017941 */ /* 0x000fea0003800000 */
.L_x_690:
        /* <DEDUP_REMOVED lines=13> */
.L_x_693:
[----:B------:R-:W-:Y:S05]  /*31a50*/  BSYNC B1 ;  /* 0x0000000000017941 */ /* 0x000fea0003800000 */
.L_x_692:
        /* <DEDUP_REMOVED lines=13> */
.L_x_695:
[----:B------:R-:W-:Y:S05]  /*31b30*/  BSYNC B1 ;  /* 0x0000000000017941 */ /* 0x000fea0003800000 */
.L_x_694:
        /* <DEDUP_REMOVED lines=13> */
.L_x_697:
[----:B------:R-:W-:Y:S05]  /*31c10*/  BSYNC B1 ;  /* 0x0000000000017941 */ /* 0x000fea0003800000 */
.L_x_696:
        /* <DEDUP_REMOVED lines=13> */
.L_x_699:
[----:B------:R-:W-:Y:S05]  /*31cf0*/  BSYNC B1 ;  /* 0x0000000000017941 */ /* 0x000fea0003800000 */
.L_x_698:
        /* <DEDUP_REMOVED lines=13> */
.L_x_701:
[----:B------:R-:W-:Y:S05]  /*31dd0*/  BSYNC B1 ;  /* 0x0000000000017941 */ /* 0x000fea0003800000 */
.L_x_700:
        /* <DEDUP_REMOVED lines=13> */
.L_x_703:
[----:B------:R-:W-:Y:S05]  /*31eb0*/  BSYNC B1 ;  /* 0x0000000000017941 */ /* 0x000fea0003800000 */
.L_x_702:
        /* <DEDUP_REMOVED lines=13> */
.L_x_705:
[----:B------:R-:W-:Y:S05]  /*31f90*/  BSYNC B1 ;  /* 0x0000000000017941 */ /* 0x000fea0003800000 */
.L_x_704:
        /* <DEDUP_REMOVED lines=13> */
.L_x_707:
[----:B------:R-:W-:Y:S05]  /*32070*/  BSYNC B1 ;  /* 0x0000000000017941 */ /* 0x000fea0003800000 */
.L_x_706:
        /* <DEDUP_REMOVED lines=13> */
.L_x_709:
[----:B------:R-:W-:Y:S05]  /*32150*/  BSYNC B1 ;  /* 0x0000000000017941 */ /* 0x000fea0003800000 */
.L_x_708:
        /* <DEDUP_REMOVED lines=13> */
.L_x_711:
[----:B------:R-:W-:Y:S05]  /*32230*/  BSYNC B1 ;  /* 0x0000000000017941 */ /* 0x000fea0003800000 */
.L_x_710:
        /* <DEDUP_REMOVED lines=13> */
.L_x_713:
[----:B------:R-:W-:Y:S05]  /*32310*/  BSYNC B1 ;  /* 0x0000000000017941 */ /* 0x000fea0003800000 */
.L_x_712:
        /* <DEDUP_REMOVED lines=13> */
.L_x_715:
[----:B------:R-:W-:Y:S05]  /*323f0*/  BSYNC B1 ;  /* 0x0000000000017941 */ /* 0x000fea0003800000 */
.L_x_714:
        /* <DEDUP_REMOVED lines=13> */
.L_x_717:
[----:B------:R-:W-:Y:S05]  /*324d0*/  BSYNC B1 ;  /* 0x0000000000017941 */ /* 0x000fea0003800000 */
.L_x_716:
        /* <DEDUP_REMOVED lines=13> */
.L_x_719:
[----:B------:R-:W-:Y:S05]  /*325b0*/  BSYNC B1 ;  /* 0x0000000000017941 */ /* 0x000fea0003800000 */
.L_x_718:
        /* <DEDUP_REMOVED lines=13> */
.L_x_721:
[----:B------:R-:W-:Y:S05]  /*32690*/  BSYNC B1 ;  /* 0x0000000000017941 */ /* 0x000fea0003800000 */
.L_x_720:
        /* <DEDUP_REMOVED lines=13> */
.L_x_723:
[----:B------:R-:W-:Y:S05]  /*32770*/  BSYNC B1 ;  /* 0x0000000000017941 */ /* 0x000fea0003800000 */
.L_x_722:
        /* <DEDUP_REMOVED lines=13> */
.L_x_725:
[----:B------:R-:W-:Y:S05]  /*32850*/  BSYNC B1 ;  /* 0x0000000000017941 */ /* 0x000fea0003800000 */
.L_x_724:
        /* <DEDUP_REMOVED lines=13> */
.L_x_727:
[----:B------:R-:W-:Y:S05]  /*32930*/  BSYNC B1 ;  /* 0x0000000000017941 */ /* 0x000fea0003800000 */
.L_x_726:
        /* <DEDUP_REMOVED lines=13> */
.L_x_729:
[----:B------:R-:W-:Y:S05]  /*32a10*/  BSYNC B1 ;  /* 0x0000000000017941 */ /* 0x000fea0003800000 */
.L_x_728:
        /* <DEDUP_REMOVED lines=13> */
.L_x_731:
[----:B------:R-:W-:Y:S05]  /*32af0*/  BSYNC B1 ;  /* 0x0000000000017941 */ /* 0x000fea0003800000 */
.L_x_730:
        /* <DEDUP_REMOVED lines=13> */
.L_x_733:
[----:B------:R-:W-:Y:S05]  /*32bd0*/  BSYNC B1 ;  /* 0x0000000000017941 */ /* 0x000fea0003800000 */
.L_x_732:
        /* <DEDUP_REMOVED lines=13> */
.L_x_735:
[----:B------:R-:W-:Y:S05]  /*32cb0*/  BSYNC B1 ;  /* 0x0000000000017941 */ /* 0x000fea0003800000 */
.L_x_734:
        /* <DEDUP_REMOVED lines=13> */
.L_x_737:
[----:B------:R-:W-:Y:S05]  /*32d90*/  BSYNC B1 ;  /* 0x0000000000017941 */ /* 0x000fea0003800000 */
.L_x_736:
        /* <DEDUP_REMOVED lines=13> */
.L_x_739:
[----:B------:R-:W-:Y:S05]  /*32e70*/  BSYNC B1 ;  /* 0x0000000000017941 */ /* 0x000fea0003800000 */
.L_x_738:
        /* <DEDUP_REMOVED lines=13> */
.L_x_741:
[----:B------:R-:W-:Y:S05]  /*32f50*/  BSYNC B1 ;  /* 0x0000000000017941 */ /* 0x000fea0003800000 */
.L_x_740:
        /* <DEDUP_REMOVED lines=13> */
.L_x_743:
[----:B------:R-:W-:Y:S05]  /*33030*/  BSYNC B1 ;  /* 0x0000000000017941 */ /* 0x000fea0003800000 */
.L_x_742:
        /* <DEDUP_REMOVED lines=13> */
.L_x_745:
[----:B------:R-:W-:Y:S05]  /*33110*/  BSYNC B1 ;  /* 0x0000000000017941 */ /* 0x000fea0003800000 */
.L_x_744:
        /* <DEDUP_REMOVED lines=13> */
.L_x_747:
[----:B------:R-:W-:Y:S05]  /*331f0*/  BSYNC B1 ;  /* 0x0000000000017941 */ /* 0x000fea0003800000 */
.L_x_746:
        /* <DEDUP_REMOVED lines=13> */
.L_x_749:
[----:B------:R-:W-:Y:S05]  /*332d0*/  BSYNC B1 ;  /* 0x0000000000017941 */ /* 0x000fea0003800000 */
.L_x_748:
        /* <DEDUP_REMOVED lines=13> */
.L_x_751:
[----:B------:R-:W-:Y:S05]  /*333b0*/  BSYNC B1 ;  /* 0x0000000000017941 */ /* 0x000fea0003800000 */
.L_x_750:
        /* <DEDUP_REMOVED lines=13> */
.L_x_753:
[----:B------:R-:W-:Y:S05]  /*33490*/  BSYNC B1 ;  /* 0x0000000000017941 */ /* 0x000fea0003800000 */
.L_x_752:
        /* <DEDUP_REMOVED lines=13> */
.L_x_755:
[----:B------:R-:W-:Y:S05]  /*33570*/  BSYNC B1 ;  /* 0x0000000000017941 */ /* 0x000fea0003800000 */
.L_x_754:
        /* <DEDUP_REMOVED lines=13> */
.L_x_757:
[----:B------:R-:W-:Y:S05]  /*33650*/  BSYNC B1 ;  /* 0x0000000000017941 */ /* 0x000fea0003800000 */
.L_x_756:
        /* <DEDUP_REMOVED lines=13> */
.L_x_759:
[----:B------:R-:W-:Y:S05]  /*33730*/  BSYNC B1 ;  /* 0x0000000000017941 */ /* 0x000fea0003800000 */
.L_x_758:
        /* <DEDUP_REMOVED lines=13> */
.L_x_761:
[----:B------:R-:W-:Y:S05]  /*33810*/  BSYNC B1 ;  /* 0x0000000000017941 */ /* 0x000fea0003800000 */
.L_x_760:
        /* <DEDUP_REMOVED lines=13> */
.L_x_763:
[----:B------:R-:W-:Y:S05]  /*338f0*/  BSYNC B1 ;  /* 0x0000000000017941 */ /* 0x000fea0003800000 */
.L_x_762:
        /* <DEDUP_REMOVED lines=13> */
.L_x_765:
[----:B------:R-:W-:Y:S05]  /*339d0*/  BSYNC B1 ;  /* 0x0000000000017941 */ /* 0x000fea0003800000 */
.L_x_764:
        /* <DEDUP_REMOVED lines=13> */
.L_x_767:
[----:B------:R-:W-:Y:S05]  /*33ab0*/  BSYNC B1 ;  /* 0x0000000000017941 */ /* 0x000fea0003800000 */
.L_x_766:
        /* <DEDUP_REMOVED lines=13> */
.L_x_769:
[----:B------:R-:W-:Y:S05]  /*33b90*/  BSYNC B1 ;  /* 0x0000000000017941 */ /* 0x000fea0003800000 */
.L_x_768:
        /* <DEDUP_REMOVED lines=13> */
.L_x_771:
[----:B------:R-:W-:Y:S05]  /*33c70*/  BSYNC B1 ;  /* 0x0000000000017941 */ /* 0x000fea0003800000 */
.L_x_770:
        /* <DEDUP_REMOVED lines=13> */
.L_x_773:
[----:B------:R-:W-:Y:S05]  /*33d50*/  BSYNC B1 ;  /* 0x0000000000017941 */ /* 0x000fea0003800000 */
.L_x_772:
        /* <DEDUP_REMOVED lines=13> */
.L_x_775:
[----:B------:R-:W-:Y:S05]  /*33e30*/  BSYNC B1 ;  /* 0x0000000000017941 */ /* 0x000fea0003800000 */
.L_x_774:
        /* <DEDUP_REMOVED lines=13> */
.L_x_777:
[----:B------:R-:W-:Y:S05]  /*33f10*/  BSYNC B1 ;  /* 0x0000000000017941 */ /* 0x000fea0003800000 */
.L_x_776:
        /* <DEDUP_REMOVED lines=13> */
.L_x_779:
[----:B------:R-:W-:Y:S05]  /*33ff0*/  BSYNC B1 ;  /* 0x0000000000017941 */ /* 0x000fea0003800000 */
.L_x_778:
        /* <DEDUP_REMOVED lines=13> */
.L_x_781:
[----:B------:R-:W-:Y:S05]  /*340d0*/  BSYNC B1 ;  /* 0x0000000000017941 */ /* 0x000fea0003800000 */
.L_x_780:
        /* <DEDUP_REMOVED lines=13> */
.L_x_783:
[----:B------:R-:W-:Y:S05]  /*341b0*/  BSYNC B1 ;  /* 0x0000000000017941 */ /* 0x000fea0003800000 */
.L_x_782:
        /* <DEDUP_REMOVED lines=13> */
.L_x_785:
[----:B------:R-:W-:Y:S05]  /*34290*/  BSYNC B1 ;  /* 0x0000000000017941 */ /* 0x000fea0003800000 */
.L_x_784:
        /* <DEDUP_REMOVED lines=13> */
.L_x_787:
[----:B------:R-:W-:Y:S05]  /*34370*/  BSYNC B1 ;  /* 0x0000000000017941 */ /* 0x000fea0003800000 */
.L_x_786:
        /* <DEDUP_REMOVED lines=13> */
.L_x_789:
[----:B------:R-:W-:Y:S05]  /*34450*/  BSYNC B1 ;  /* 0x0000000000017941 */ /* 0x000fea0003800000 */
.L_x_788:
        /* <DEDUP_REMOVED lines=13> */
.L_x_791:
[----:B------:R-:W-:Y:S05]  /*34530*/  BSYNC B1 ;  /* 0x0000000000017941 */ /* 0x000fea0003800000 */
.L_x_790:
        /* <DEDUP_REMOVED lines=13> */
.L_x_793:
[----:B------:R-:W-:Y:S05]  /*34610*/  BSYNC B1 ;  /* 0x0000000000017941 */ /* 0x000fea0003800000 */
.L_x_792:
        /* <DEDUP_REMOVED lines=13> */
.L_x_795:
[----:B------:R-:W-:Y:S05]  /*346f0*/  BSYNC B1 ;  /* 0x0000000000017941 */ /* 0x000fea0003800000 */
.L_x_794:
        /* <DEDUP_REMOVED lines=13> */
.L_x_797:
[----:B------:R-:W-:Y:S05]  /*347d0*/  BSYNC B1 ;  /* 0x0000000000017941 */ /* 0x000fea0003800000 */
.L_x_796:
        /* <DEDUP_REMOVED lines=13> */
.L_x_799:
[----:B------:R-:W-:Y:S05]  /*348b0*/  BSYNC B1 ;  /* 0x0000000000017941 */ /* 0x000fea0003800000 */
.L_x_798:
        /* <DEDUP_REMOVED lines=13> */
.L_x_801:
[----:B------:R-:W-:Y:S05]  /*34990*/  BSYNC B1 ;  /* 0x0000000000017941 */ /* 0x000fea0003800000 */
.L_x_800:
        /* <DEDUP_REMOVED lines=13> */
.L_x_803:
[----:B------:R-:W-:Y:S05]  /*34a70*/  BSYNC B1 ;  /* 0x0000000000017941 */ /* 0x000fea0003800000 */
.L_x_802:
        /* <DEDUP_REMOVED lines=13> */
.L_x_805:
[----:B------:R-:W-:Y:S05]  /*34b50*/  BSYNC B1 ;  /* 0x0000000000017941 */ /* 0x000fea0003800000 */
.L_x_804:
[----:B---3--:R-:W3:Y:S01]  /*34b60*/  LDL.LU R3, [R1+0xa50] ;  /* 0x000a500001037983 */ /* 0x008ee20000300800 */
[----:B-----5:R-:W-:Y:S01]  /*34b70*/  LOP3.LUT R10, R10, 0xff, RZ, 0xc0, !PT ;  /* 0x000000ff0a0a7812 */ /* 0x020fe200078ec0ff */
[----:B------:R-:W-:Y:S01]  /*34b80*/  BSSY B1, `(.L_x_806) ;  /* 0x000000b000017945 */ /* 0x000fe20003800000 */
[----:B------:R-:W-:Y:S02]  /*34b90*/  ISETP.LT.OR P2, PT, R0, 0x1fa, !P2 ;  /* 0x000001fa0000780c */ /* 0x000fe40005741670 */
[----:B------:R-:W-:Y:S02]  /*34ba0*/  F2FP.F16.E4M3.UNPACK_B R10, R10 ;  /* 0x0000000aff0a723e */ /* 0x000fe400020006ff */
[----:B------:R-:W-:-:S03]  /*34bb0*/  PRMT R2, RZ, 0x7610, R2 ;  /* 0x00007610ff027816 */ /* 0x000fc60000000002 */
[----:B------:R-:W-:-:S05]  /*34bc0*/  HADD2.F32 R10, -RZ, R10.H0_H0 ;  /* 0x2000000aff0a7230 */ /* 0x000fca0000004100 */
[----:B------:R-:W-:-:S04]  /*34bd0*/  FMUL R10, R10, UR24 ;  /* 0x000000180a0a7c20 */ /* 0x000fc80008400000 */
[----:B---3--:R-:W-:-:S05]  /*34be0*/  FFMA R10, R3, UR21, R10 ;  /* 0x00000015030a7c23 */ /* 0x008fca000800000a */
[----:B------:R-:W-:-:S05]  /*34bf0*/  F2FP.SATFINITE.E4M3.F32.PACK_AB_MERGE_C R3, RZ, R10, RZ ;  /* 0x0000000aff03723e */ /* 0x000fca00048070ff */
[----:B------:R3:W-:Y:S01]  /*34c00*/  @!P5 STG.E.U8 desc[UR22][R24.64+0x1f8], R3 ;  /* 0x0001f8031800d986 */ /* 0x0007e2000c101116 */
[----:B------:R-:W-:Y:S05]  /*34c10*/  @P2 BRA `(.L_x_807) ;  /* 0x0000000000042947 */ /* 0x000fea0003800000 */
[----:B------:R0:W5:Y:S02]  /*34c20*/  LDG.E.U8 R2, desc[UR22][R4.64+0x1f9] ;  /* 0x0001f91604027981 */ /* 0x000164000c1e1100 */
.L_x_807:
[----:B------:R-:W-:Y:S05]  /*34c30*/  BSYNC B1 ;  /* 0x0000000000017941 */ /* 0x000fea0003800000 */
.L_x_806:
        /* <DEDUP_REMOVED lines=13> */
.L_x_809:
[----:B------:R-:W-:Y:S05]  /*34d10*/  BSYNC B1 ;  /* 0x0000000000017941 */ /* 0x000fea0003800000 */
.L_x_808:
        /* <DEDUP_REMOVED lines=13> */
.L_x_811:
[----:B------:R-:W-:Y:S05]  /*34df0*/  BSYNC B1 ;  /* 0x0000000000017941 */ /* 0x000fea0003800000 */
.L_x_810:
        /* <DEDUP_REMOVED lines=13> */
.L_x_813:
[----:B------:R-:W-:Y:S05]  /*34ed0*/  BSYNC B1 ;  /* 0x0000000000017941 */ /* 0x000fea0003800000 */
.L_x_812:
        /* <DEDUP_REMOVED lines=13> */
.L_x_815:
[----:B------:R-:W-:Y:S05]  /*34fb0*/  BSYNC B1 ;  /* 0x0000000000017941 */ /* 0x000fea0003800000 */
.L_x_814:
        /* <DEDUP_REMOVED lines=13> */
.L_x_817:
[----:B------:R-:W-:Y:S05]  /*35090*/  BSYNC B1 ;  /* 0x0000000000017941 */ /* 0x000fea0003800000 */
.L_x_816:
        /* <DEDUP_REMOVED lines=13> */
.L_x_819:
[----:B------:R-:W-:Y:S05]  /*35170*/  BSYNC B1 ;  /* 0x0000000000017941 */ /* 0x000fea0003800000 */
.L_x_818:
        /* <DEDUP_REMOVED lines=13> */
.L_x_821:
[----:B------:R-:W-:Y:S05]  /*35250*/  BSYNC B1 ;  /* 0x0000000000017941 */ /* 0x000fea0003800000 */
.L_x_820:
        /* <DEDUP_REMOVED lines=13> */
.L_x_823:
[----:B------:R-:W-:Y:S05]  /*35330*/  BSYNC B1 ;  /* 0x0000000000017941 */ /* 0x000fea0003800000 */
.L_x_822:
        /* <DEDUP_REMOVED lines=13> */
.L_x_825:
[----:B------:R-:W-:Y:S05]  /*35410*/  BSYNC B1 ;  /* 0x0000000000017941 */ /* 0x000fea0003800000 */
.L_x_824:
        /* <DEDUP_REMOVED lines=13> */
.L_x_827:
[----:B------:R-:W-:Y:S05]  /*354f0*/  BSYNC B1 ;  /* 0x0000000000017941 */ /* 0x000fea0003800000 */
.L_x_826:
        /* <DEDUP_REMOVED lines=13> */
.L_x_829:
[----:B------:R-:W-:Y:S05]  /*355d0*/  BSYNC B1 ;  /* 0x0000000000017941 */ /* 0x000fea0003800000 */
.L_x_828:
        /* <DEDUP_REMOVED lines=13> */
.L_x_831:
[----:B------:R-:W-:Y:S05]  /*356b0*/  BSYNC B1 ;  /* 0x0000000000017941 */ /* 0x000fea0003800000 */
.L_x_830:
        /* <DEDUP_REMOVED lines=13> */
.L_x_833:
[----:B------:R-:W-:Y:S05]  /*35790*/  BSYNC B1 ;  /* 0x0000000000017941 */ /* 0x000fea0003800000 */
.L_x_832:
        /* <DEDUP_REMOVED lines=13> */
.L_x_835:
[----:B------:R-:W-:Y:S05]  /*35870*/  BSYNC B1 ;  /* 0x0000000000017941 */ /* 0x000fea0003800000 */
.L_x_834:
        /* <DEDUP_REMOVED lines=13> */
.L_x_837:
[----:B------:R-:W-:Y:S05]  /*35950*/  BSYNC B1 ;  /* 0x0000000000017941 */ /* 0x000fea0003800000 */
.L_x_836:
        /* <DEDUP_REMOVED lines=13> */
.L_x_839:
[----:B------:R-:W-:Y:S05]  /*35a30*/  BSYNC B1 ;  /* 0x0000000000017941 */ /* 0x000fea0003800000 */
.L_x_838:
        /* <DEDUP_REMOVED lines=13> */
.L_x_841:
[----:B------:R-:W-:Y:S05]  /*35b10*/  BSYNC B1 ;  /* 0x0000000000017941 */ /* 0x000fea0003800000 */
.L_x_840:
        /* <DEDUP_REMOVED lines=13> */
.L_x_843:
[----:B------:R-:W-:Y:S05]  /*35bf0*/  BSYNC B1 ;  /* 0x0000000000017941 */ /* 0x000fea0003800000 */
.L_x_842:
        /* <DEDUP_REMOVED lines=13> */
.L_x_845:
[----:B------:R-:W-:Y:S05]  /*35cd0*/  BSYNC B1 ;  /* 0x0000000000017941 */ /* 0x000fea0003800000 */
.L_x_844:
        /* <DEDUP_REMOVED lines=13> */
.L_x_847:
[----:B------:R-:W-:Y:S05]  /*35db0*/  BSYNC B1 ;  /* 0x0000000000017941 */ /* 0x000fea0003800000 */
.L_x_846:
        /* <DEDUP_REMOVED lines=13> */
.L_x_849:
[----:B------:R-:W-:Y:S05]  /*35e90*/  BSYNC B1 ;  /* 0x0000000000017941 */ /* 0x000fea0003800000 */
.L_x_848:
        /* <DEDUP_REMOVED lines=13> */
.L_x_851:
[----:B------:R-:W-:Y:S05]  /*35f70*/  BSYNC B1 ;  /* 0x0000000000017941 */ /* 0x000fea0003800000 */
.L_x_850:
        /* <DEDUP_REMOVED lines=13> */
.L_x_853:
[----:B------:R-:W-:Y:S05]  /*36050*/  BSYNC B1 ;  /* 0x0000000000017941 */ /* 0x000fea0003800000 */
.L_x_852:
        /* <DEDUP_REMOVED lines=13> */
.L_x_855:
[----:B------:R-:W-:Y:S05]  /*36130*/  BSYNC B1 ;  /* 0x0000000000017941 */ /* 0x000fea0003800000 */
.L_x_854:
        /* <DEDUP_REMOVED lines=13> */
.L_x_857:
[----:B------:R-:W-:Y:S05]  /*36210*/  BSYNC B1 ;  /* 0x0000000000017941 */ /* 0x000fea0003800000 */
.L_x_856:
        /* <DEDUP_REMOVED lines=13> */
.L_x_859:
[----:B------:R-:W-:Y:S05]  /*362f0*/  BSYNC B1 ;  /* 0x0000000000017941 */ /* 0x000fea0003800000 */
.L_x_858:
        /* <DEDUP_REMOVED lines=13> */
.L_x_861:
[----:B------:R-:W-:Y:S05]  /*363d0*/  BSYNC B1 ;  /* 0x0000000000017941 */ /* 0x000fea0003800000 */
.L_x_860:
        /* <DEDUP_REMOVED lines=13> */
.L_x_863:
[----:B------:R-:W-:Y:S05]  /*364b0*/  BSYNC B1 ;  /* 0x0000000000017941 */ /* 0x000fea0003800000 */
.L_x_862:
        /* <DEDUP_REMOVED lines=13> */
.L_x_865:
[----:B------:R-:W-:Y:S05]  /*36590*/  BSYNC B1 ;  /* 0x0000000000017941 */ /* 0x000fea0003800000 */
.L_x_864:
        /* <DEDUP_REMOVED lines=13> */
.L_x_867:
[----:B------:R-:W-:Y:S05]  /*36670*/  BSYNC B1 ;  /* 0x0000000000017941 */ /* 0x000fea0003800000 */
.L_x_866:
        /* <DEDUP_REMOVED lines=13> */
.L_x_869:
[----:B------:R-:W-:Y:S05]  /*36750*/  BSYNC B1 ;  /* 0x0000000000017941 */ /* 0x000fea0003800000 */
.L_x_868:
        /* <DEDUP_REMOVED lines=13> */
.L_x_871:
[----:B------:R-:W-:Y:S05]  /*36830*/  BSYNC B1 ;  /* 0x0000000000017941 */ /* 0x000fea0003800000 */
.L_x_870:
        /* <DEDUP_REMOVED lines=13> */
.L_x_873:
[----:B------:R-:W-:Y:S05]  /*36910*/  BSYNC B1 ;  /* 0x0000000000017941 */ /* 0x000fea0003800000 */
.L_x_872:
        /* <DEDUP_REMOVED lines=13> */
.L_x_875:
[----:B------:R-:W-:Y:S05]  /*369f0*/  BSYNC B1 ;  /* 0x0000000000017941 */ /* 0x000fea0003800000 */
.L_x_874:
        /* <DEDUP_REMOVED lines=13> */
.L_x_877:
[----:B------:R-:W-:Y:S05]  /*36ad0*/  BSYNC B1 ;  /* 0x0000000000017941 */ /* 0x000fea0003800000 */
.L_x_876:
        /* <DEDUP_REMOVED lines=13> */
.L_x_879:
[----:B------:R-:W-:Y:S05]  /*36bb0*/  BSYNC B1 ;  /* 0x0000000000017941 */ /* 0x000fea0003800000 */
.L_x_878:
        /* <DEDUP_REMOVED lines=13> */
.L_x_881:
[----:B------:R-:W-:Y:S05]  /*36c90*/  BSYNC B1 ;  /* 0x0000000000017941 */ /* 0x000fea0003800000 */
.L_x_880:
        /* <DEDUP_REMOVED lines=13> */
.L_x_883:
[----:B------:R-:W-:Y:S05]  /*36d70*/  BSYNC B1 ;  /* 0x0000000000017941 */ /* 0x000fea0003800000 */
.L_x_882:
        /* <DEDUP_REMOVED lines=13> */
.L_x_885:
[----:B------:R-:W-:Y:S05]  /*36e50*/  BSYNC B1 ;  /* 0x0000000000017941 */ /* 0x000fea0003800000 */
.L_x_884:
        /* <DEDUP_REMOVED lines=13> */
.L_x_887:
[----:B------:R-:W-:Y:S05]  /*36f30*/  BSYNC B1 ;  /* 0x0000000000017941 */ /* 0x000fea0003800000 */
.L_x_886:
        /* <DEDUP_REMOVED lines=13> */
.L_x_889:
[----:B------:R-:W-:Y:S05]  /*37010*/  BSYNC B1 ;  /* 0x0000000000017941 */ /* 0x000fea0003800000 */
.L_x_888:
        /* <DEDUP_REMOVED lines=13> */
.L_x_891:
[----:B------:R-:W-:Y:S05]  /*370f0*/  BSYNC B1 ;  /* 0x0000000000017941 */ /* 0x000fea0003800000 */
.L_x_890:
        /* <DEDUP_REMOVED lines=13> */
.L_x_893:
[----:B------:R-:W-:Y:S05]  /*371d0*/  BSYNC B1 ;  /* 0x0000000000017941 */ /* 0x000fea0003800000 */
.L_x_892:
        /* <DEDUP_REMOVED lines=13> */
.L_x_895:
[----:B------:R-:W-:Y:S05]  /*372b0*/  BSYNC B1 ;  /* 0x0000000000017941 */ /* 0x000fea0003800000 */
.L_x_894:
        /* <DEDUP_REMOVED lines=13> */
.L_x_897:
[----:B------:R-:W-:Y:S05]  /*37390*/  BSYNC B1 ;  /* 0x0000000000017941 */ /* 0x000fea0003800000 */
.L_x_896:
        /* <DEDUP_REMOVED lines=13> */
.L_x_899:
[----:B------:R-:W-:Y:S05]  /*37470*/  BSYNC B1 ;  /* 0x0000000000017941 */ /* 0x000fea0003800000 */
.L_x_898:
        /* <DEDUP_REMOVED lines=13> */
.L_x_901:
[----:B------:R-:W-:Y:S05]  /*37550*/  BSYNC B1 ;  /* 0x0000000000017941 */ /* 0x000fea0003800000 */
.L_x_900:
        /* <DEDUP_REMOVED lines=13> */
.L_x_903:
[----:B------:R-:W-:Y:S05]  /*37630*/  BSYNC B1 ;  /* 0x0000000000017941 */ /* 0x000fea0003800000 */
.L_x_902:
        /* <DEDUP_REMOVED lines=13> */
.L_x_905:
[----:B------:R-:W-:Y:S05]  /*37710*/  BSYNC B1 ;  /* 0x0000000000017941 */ /* 0x000fea0003800000 */
.L_x_904:
        /* <DEDUP_REMOVED lines=13> */
.L_x_907:
[----:B------:R-:W-:Y:S05]  /*377f0*/  BSYNC B1 ;  /* 0x0000000000017941 */ /* 0x000fea0003800000 */
.L_x_906:
        /* <DEDUP_REMOVED lines=13> */
.L_x_909:
[----:B------:R-:W-:Y:S05]  /*378d0*/  BSYNC B1 ;  /* 0x0000000000017941 */ /* 0x000fea0003800000 */
.L_x_908:
        /* <DEDUP_REMOVED lines=13> */
.L_x_911:
[----:B------:R-:W-:Y:S05]  /*379b0*/  BSYNC B1 ;  /* 0x0000000000017941 */ /* 0x000fea0003800000 */
.L_x_910:
        /* <DEDUP_REMOVED lines=13> */
.L_x_913:
[----:B------:R-:W-:Y:S05]  /*37a90*/  BSYNC B1 ;  /* 0x0000000000017941 */ /* 0x000fea0003800000 */
.L_x_912:
        /* <DEDUP_REMOVED lines=13> */
.L_x_915:
[----:B------:R-:W-:Y:S05]  /*37b70*/  BSYNC B1 ;  /* 0x0000000000017941 */ /* 0x000fea0003800000 */
.L_x_914:
        /* <DEDUP_REMOVED lines=13> */
.L_x_917:
[----:B------:R-:W-:Y:S05]  /*37c50*/  BSYNC B1 ;  /* 0x0000000000017941 */ /* 0x000fea0003800000 */
.L_x_916:
        /* <DEDUP_REMOVED lines=13> */
.L_x_919:
[----:B------:R-:W-:Y:S05]  /*37d30*/  BSYNC B1 ;  /* 0x0000000000017941 */ /* 0x000fea0003800000 */
.L_x_918:
        /* <DEDUP_REMOVED lines=13> */
.L_x_921:
[----:B------:R-:W-:Y:S05]  /*37e10*/  BSYNC B1 ;  /* 0x0000000000017941 */ /* 0x000fea0003800000 */
.L_x_920:
        /* <DEDUP_REMOVED lines=13> */
.L_x_923:
[----:B------:R-:W-:Y:S05]  /*37ef0*/  BSYNC B1 ;  /* 0x0000000000017941 */ /* 0x000fea0003800000 */
.L_x_922:
        /* <DEDUP_REMOVED lines=13> */
.L_x_925:
[----:B------:R-:W-:Y:S05]  /*37fd0*/  BSYNC B1 ;  /* 0x0000000000017941 */ /* 0x000fea0003800000 */
.L_x_924:
        /* <DEDUP_REMOVED lines=13> */
.L_x_927:
[----:B------:R-:W-:Y:S05]  /*380b0*/  BSYNC B1 ;  /* 0x0000000000017941 */ /* 0x000fea0003800000 */
.L_x_926:
        /* <DEDUP_REMOVED lines=13> */
.L_x_929:
[----:B------:R-:W-:Y:S05]  /*38190*/  BSYNC B1 ;  /* 0x0000000000017941 */ /* 0x000fea0003800000 */
.L_x_928:
        /* <DEDUP_REMOVED lines=13> */
.L_x_931:
[----:B------:R-:W-:Y:S05]  /*38270*/  BSYNC B1 ;  /* 0x0000000000017941 */ /* 0x000fea0003800000 */
.L_x_930:
        /* <DEDUP_REMOVED lines=13> */
.L_x_933:
[----:B------:R-:W-:Y:S05]  /*38350*/  BSYNC B1 ;  /* 0x0000000000017941 */ /* 0x000fea0003800000 */
.L_x_932:
        /* <DEDUP_REMOVED lines=13> */
.L_x_935:
[----:B------:R-:W-:Y:S05]  /*38430*/  BSYNC B1 ;  /* 0x0000000000017941 */ /* 0x000fea0003800000 */
.L_x_934:
        /* <DEDUP_REMOVED lines=13> */
.L_x_937:
[----:B------:R-:W-:Y:S05]  /*38510*/  BSYNC B1 ;  /* 0x0000000000017941 */ /* 0x000fea0003800000 */
.L_x_936:
        /* <DEDUP_REMOVED lines=13> */
.L_x_939:
[----:B------:R-:W-:Y:S05]  /*385f0*/  BSYNC B1 ;  /* 0x0000000000017941 */ /* 0x000fea0003800000 */
.L_x_938:
        /* <DEDUP_REMOVED lines=13> */
.L_x_941:
[----:B------:R-:W-:Y:S05]  /*386d0*/  BSYNC B1 ;  /* 0x0000000000017941 */ /* 0x000fea0003800000 */
.L_x_940:
        /* <DEDUP_REMOVED lines=13> */
.L_x_943:
[----:B------:R-:W-:Y:S05]  /*387b0*/  BSYNC B1 ;  /* 0x0000000000017941 */ /* 0x000fea0003800000 */
.L_x_942:
        /* <DEDUP_REMOVED lines=13> */
.L_x_945:
[----:B------:R-:W-:Y:S05]  /*38890*/  BSYNC B1 ;  /* 0x0000000000017941 */ /* 0x000fea0003800000 */
.L_x_944:
        /* <DEDUP_REMOVED lines=13> */
.L_x_947:
[----:B------:R-:W-:Y:S05]  /*38970*/  BSYNC B1 ;  /* 0x0000000000017941 */ /* 0x000fea0003800000 */
.L_x_946:
        /* <DEDUP_REMOVED lines=13> */
.L_x_949:
[----:B------:R-:W-:Y:S05]  /*38a50*/  BSYNC B1 ;  /* 0x0000000000017941 */ /* 0x000fea0003800000 */
.L_x_948:
        /* <DEDUP_REMOVED lines=13> */
.L_x_951:
[----:B------:R-:W-:Y:S05]  /*38b30*/  BSYNC B1 ;  /* 0x0000000000017941 */ /* 0x000fea0003800000 */
.L_x_950:
        /* <DEDUP_REMOVED lines=13> */
.L_x_953:
[----:B------:R-:W-:Y:S05]  /*38c10*/  BSYNC B1 ;  /* 0x0000000000017941 */ /* 0x000fea0003800000 */
.L_x_952:
        /* <DEDUP_REMOVED lines=13> */
.L_x_955:
[----:B------:R-:W-:Y:S05]  /*38cf0*/  BSYNC B1 ;  /* 0x0000000000017941 */ /* 0x000fea0003800000 */
.L_x_954:
        /* <DEDUP_REMOVED lines=13> */
.L_x_957:
[----:B------:R-:W-:Y:S05]  /*38dd0*/  BSYNC B1 ;  /* 0x0000000000017941 */ /* 0x000fea0003800000 */
.L_x_956:
        /* <DEDUP_REMOVED lines=13> */
.L_x_959:
[----:B------:R-:W-:Y:S05]  /*38eb0*/  BSYNC B1 ;  /* 0x0000000000017941 */ /* 0x000fea0003800000 */
.L_x_958:
        /* <DEDUP_REMOVED lines=13> */
.L_x_961:
[----:B------:R-:W-:Y:S05]  /*38f90*/  BSYNC B1 ;  /* 0x0000000000017941 */ /* 0x000fea0003800000 */
.L_x_960:
        /* <DEDUP_REMOVED lines=13> */
.L_x_963:
[----:B------:R-:W-:Y:S05]  /*39070*/  BSYNC B1 ;  /* 0x0000000000017941 */ /* 0x000fea0003800000 */
.L_x_962:
        /* <DEDUP_REMOVED lines=13> */
.L_x_965:
[----:B------:R-:W-:Y:S05]  /*39150*/  BSYNC B1 ;  /* 0x0000000000017941 */ /* 0x000fea0003800000 */
.L_x_964:
        /* <DEDUP_REMOVED lines=13> */
.L_x_967:
[----:B------:R-:W-:Y:S05]  /*39230*/  BSYNC B1 ;  /* 0x0000000000017941 */ /* 0x000fea0003800000 */
.L_x_966:
        /* <DEDUP_REMOVED lines=13> */
.L_x_969:
[----:B------:R-:W-:Y:S05]  /*39310*/  BSYNC B1 ;  /* 0x0000000000017941 */ /* 0x000fea0003800000 */
.L_x_968:
        /* <DEDUP_REMOVED lines=13> */
.L_x_971:
[----:B------:R-:W-:Y:S05]  /*393f0*/  BSYNC B1 ;  /* 0x0000000000017941 */ /* 0x000fea0003800000 */
.L_x_970:
        /* <DEDUP_REMOVED lines=13> */
.L_x_973:
[----:B------:R-:W-:Y:S05]  /*394d0*/  BSYNC B1 ;  /* 0x0000000000017941 */ /* 0x000fea0003800000 */
.L_x_972:
        /* <DEDUP_REMOVED lines=13> */
.L_x_975:
[----:B------:R-:W-:Y:S05]  /*395b0*/  BSYNC B1 ;  /* 0x0000000000017941 */ /* 0x000fea0003800000 */
.L_x_974:
        /* <DEDUP_REMOVED lines=13> */
.L_x_977:
[----:B------:R-:W-:Y:S05]  /*39690*/  BSYNC B1 ;  /* 0x0000000000017941 */ /* 0x000fea0003800000 */
.L_x_976:
        /* <DEDUP_REMOVED lines=13> */
.L_x_979:
[----:B------:R-:W-:Y:S05]  /*39770*/  BSYNC B1 ;  /* 0x0000000000017941 */ /* 0x000fea0003800000 */
.L_x_978:
        /* <DEDUP_REMOVED lines=13> */
.L_x_981:
[----:B------:R-:W-:Y:S05]  /*39850*/  BSYNC B1 ;  /* 0x0000000000017941 */ /* 0x000fea0003800000 */
.L_x_980:
        /* <DEDUP_REMOVED lines=13> */
.L_x_983:
[----:B------:R-:W-:Y:S05]  /*39930*/  BSYNC B1 ;  /* 0x0000000000017941 */ /* 0x000fea0003800000 */
.L_x_982:
        /* <DEDUP_REMOVED lines=13> */
.L_x_985:
[----:B------:R-:W-:Y:S05]  /*39a10*/  BSYNC B1 ;  /* 0x0000000000017941 */ /* 0x000fea0003800000 */
.L_x_984:
        /* <DEDUP_REMOVED lines=13> */
.L_x_987:
[----:B------:R-:W-:Y:S05]  /*39af0*/  BSYNC B1 ;  /* 0x0000000000017941 */ /* 0x000fea0003800000 */
.L_x_986:
        /* <DEDUP_REMOVED lines=13> */
.L_x_989:
[----:B------:R-:W-:Y:S05]  /*39bd0*/  BSYNC B1 ;  /* 0x0000000000017941 */ /* 0x000fea0003800000 */
.L_x_988:
        /* <DEDUP_REMOVED lines=13> */
.L_x_991:
[----:B------:R-:W-:Y:S05]  /*39cb0*/  BSYNC B1 ;  /* 0x0000000000017941 */ /* 0x000fea0003800000 */
.L_x_990:
        /* <DEDUP_REMOVED lines=13> */
.L_x_993:
[----:B------:R-:W-:Y:S05]  /*39d90*/  BSYNC B1 ;  /* 0x0000000000017941 */ /* 0x000fea0003800000 */
.L_x_992:
        /* <DEDUP_REMOVED lines=13> */
.L_x_995:
[----:B------:R-:W-:Y:S05]  /*39e70*/  BSYNC B1 ;  /* 0x0000000000017941 */ /* 0x000fea0003800000 */
.L_x_994:
        /* <DEDUP_REMOVED lines=13> */
.L_x_997:
[----:B------:R-:W-:Y:S05]  /*39f50*/  BSYNC B1 ;  /* 0x0000000000017941 */ /* 0x000fea0003800000 */
.L_x_996:
        /* <DEDUP_REMOVED lines=13> */
.L_x_999:
[----:B------:R-:W-:Y:S05]  /*3a030*/  BSYNC B1 ;  /* 0x0000000000017941 */ /* 0x000fea0003800000 */
.L_x_998:
        /* <DEDUP_REMOVED lines=13> */
.L_x_1001:
[----:B------:R-:W-:Y:S05]  /*3a110*/  BSYNC B1 ;  /* 0x0000000000017941 */ /* 0x000fea0003800000 */
.L_x_1000:
        /* <DEDUP_REMOVED lines=13> */
.L_x_1003:
[----:B------:R-:W-:Y:S05]  /*3a1f0*/  BSYNC B1 ;  /* 0x0000000000017941 */ /* 0x000fea0003800000 */
.L_x_1002:
        /* <DEDUP_REMOVED lines=13> */
.L_x_1005:
[----:B------:R-:W-:Y:S05]  /*3a2d0*/  BSYNC B1 ;  /* 0x0000000000017941 */ /* 0x000fea0003800000 */
.L_x_1004:
        /* <DEDUP_REMOVED lines=13> */
.L_x_1007:
[----:B------:R-:W-:Y:S05]  /*3a3b0*/  BSYNC B1 ;  /* 0x0000000000017941 */ /* 0x000fea0003800000 */
.L_x_1006:
        /* <DEDUP_REMOVED lines=13> */
.L_x_1009:
[----:B------:R-:W-:Y:S05]  /*3a490*/  BSYNC B1 ;  /* 0x0000000000017941 */ /* 0x000fea0003800000 */
.L_x_1008:
        /* <DEDUP_REMOVED lines=13> */
.L_x_1011:
[----:B------:R-:W-:Y:S05]  /*3a570*/  BSYNC B1 ;  /* 0x0000000000017941 */ /* 0x000fea0003800000 */
.L_x_1010:
        /* <DEDUP_REMOVED lines=13> */
.L_x_1013:
[----:B------:R-:W-:Y:S05]  /*3a650*/  BSYNC B1 ;  /* 0x0000000000017941 */ /* 0x000fea0003800000 */
.L_x_1012:
        /* <DEDUP_REMOVED lines=13> */
.L_x_1015:
[----:B------:R-:W-:Y:S05]  /*3a730*/  BSYNC B1 ;  /* 0x0000000000017941 */ /* 0x000fea0003800000 */
.L_x_1014:
        /* <DEDUP_REMOVED lines=13> */
.L_x_1017:
[----:B------:R-:W-:Y:S05]  /*3a810*/  BSYNC B1 ;  /* 0x0000000000017941 */ /* 0x000fea0003800000 */
.L_x_1016:
        /* <DEDUP_REMOVED lines=13> */
.L_x_1019:
[----:B------:R-:W-:Y:S05]  /*3a8f0*/  BSYNC B1 ;  /* 0x0000000000017941 */ /* 0x000fea0003800000 */
.L_x_1018:
        /* <DEDUP_REMOVED lines=13> */
.L_x_1021:
[----:B------:R-:W-:Y:S05]  /*3a9d0*/  BSYNC B1 ;  /* 0x0000000000017941 */ /* 0x000fea0003800000 */
.L_x_1020:
        /* <DEDUP_REMOVED lines=13> */
.L_x_1023:
[----:B------:R-:W-:Y:S05]  /*3aab0*/  BSYNC B1 ;  /* 0x0000000000017941 */ /* 0x000fea0003800000 */
.L_x_1022:
        /* <DEDUP_REMOVED lines=13> */
.L_x_1025:
[----:B------:R-:W-:Y:S05]  /*3ab90*/  BSYNC B1 ;  /* 0x0000000000017941 */ /* 0x000fea0003800000 */
.L_x_1024:
        /* <DEDUP_REMOVED lines=13> */
.L_x_1027:
[----:B------:R-:W-:Y:S05]  /*3ac70*/  BSYNC B1 ;  /* 0x0000000000017941 */ /* 0x000fea0003800000 */
.L_x_1026:
        /* <DEDUP_REMOVED lines=13> */
.L_x_1029:
[----:B------:R-:W-:Y:S05]  /*3ad50*/  BSYNC B1 ;  /* 0x0000000000017941 */ /* 0x000fea0003800000 */
.L_x_1028:
        /* <DEDUP_REMOVED lines=13> */
.L_x_1031:
[----:B------:R-:W-:Y:S05]  /*3ae30*/  BSYNC B1 ;  /* 0x0000000000017941 */ /* 0x000fea0003800000 */
.L_x_1030:
        /* <DEDUP_REMOVED lines=13> */
.L_x_1033:
[----:B------:R-:W-:Y:S05]  /*3af10*/  BSYNC B1 ;  /* 0x0000000000017941 */ /* 0x000fea0003800000 */
.L_x_1032:
        /* <DEDUP_REMOVED lines=13> */
.L_x_1035:
[----:B------:R-:W-:Y:S05]  /*3aff0*/  BSYNC B1 ;  /* 0x0000000000017941 */ /* 0x000fea0003800000 */
.L_x_1034:
        /* <DEDUP_REMOVED lines=13> */
.L_x_1037:
[----:B------:R-:W-:Y:S05]  /*3b0d0*/  BSYNC B1 ;  /* 0x0000000000017941 */ /* 0x000fea0003800000 */
.L_x_1036:
        /* <DEDUP_REMOVED lines=13> */
.L_x_1039:
[----:B------:R-:W-:Y:S05]  /*3b1b0*/  BSYNC B1 ;  /* 0x0000000000017941 */ /* 0x000fea0003800000 */
.L_x_1038:
        /* <DEDUP_REMOVED lines=13> */
.L_x_1041:
[----:B------:R-:W-:Y:S05]  /*3b290*/  BSYNC B1 ;  /* 0x0000000000017941 */ /* 0x000fea0003800000 */
.L_x_1040:
        /* <DEDUP_REMOVED lines=13> */
.L_x_1043:
[----:B------:R-:W-:Y:S05]  /*3b370*/  BSYNC B1 ;  /* 0x0000000000017941 */ /* 0x000fea0003800000 */
.L_x_1042:
        /* <DEDUP_REMOVED lines=13> */
.L_x_1045:
[----:B------:R-:W-:Y:S05]  /*3b450*/  BSYNC B1 ;  /* 0x0000000000017941 */ /* 0x000fea0003800000 */
.L_x_1044:
        /* <DEDUP_REMOVED lines=13> */
.L_x_1047:
[----:B------:R-:W-:Y:S05]  /*3b530*/  BSYNC B1 ;  /* 0x0000000000017941 */ /* 0x000fea0003800000 */
.L_x_1046:
        /* <DEDUP_REMOVED lines=13> */
.L_x_1049:
[----:B------:R-:W-:Y:S05]  /*3b610*/  BSYNC B1 ;  /* 0x0000000000017941 */ /* 0x000fea0003800000 */
.L_x_1048:
        /* <DEDUP_REMOVED lines=13> */
.L_x_1051:
[----:B------:R-:W-:Y:S05]  /*3b6f0*/  BSYNC B1 ;  /* 0x0000000000017941 */ /* 0x000fea0003800000 */
.L_x_1050:
        /* <DEDUP_REMOVED lines=13> */
.L_x_1053:
[----:B------:R-:W-:Y:S05]  /*3b7d0*/  BSYNC B1 ;  /* 0x0000000000017941 */ /* 0x000fea0003800000 */
.L_x_1052:
        /* <DEDUP_REMOVED lines=13> */
.L_x_1055:
[----:B------:R-:W-:Y:S05]  /*3b8b0*/  BSYNC B1 ;  /* 0x0000000000017941 */ /* 0x000fea0003800000 */
.L_x_1054:
        /* <DEDUP_REMOVED lines=13> */
.L_x_1057:
[----:B------:R-:W-:Y:S05]  /*3b990*/  BSYNC B1 ;  /* 0x0000000000017941 */ /* 0x000fea0003800000 */
.L_x_1056:
        /* <DEDUP_REMOVED lines=13> */
.L_x_1059:
[----:B------:R-:W-:Y:S05]  /*3ba70*/  BSYNC B1 ;  /* 0x0000000000017941 */ /* 0x000fea0003800000 */
.L_x_1058:
        /* <DEDUP_REMOVED lines=13> */
.L_x_1061:
[----:B------:R-:W-:Y:S05]  /*3bb50*/  BSYNC B1 ;  /* 0x0000000000017941 */ /* 0x000fea0003800000 */
.L_x_1060:
        /* <DEDUP_REMOVED lines=13> */
.L_x_1063:
[----:B------:R-:W-:Y:S05]  /*3bc30*/  BSYNC B1 ;  /* 0x0000000000017941 */ /* 0x000fea0003800000 */
.L_x_1062:
[----:B------:R-:W-:Y:S05]  /*3bc40*/  @P0 BRA `(.L_x_1064) ;  /* 0x00000098008c0947 */ /* 0x000fea0003800000 */
[----:B------:R-:W2:Y:S01]  /*3bc50*/  LDL.LU R2, [R1+0xc54] ;  /* 0x000c540001027983 */ /* 0x000ea20000300800 */
[----:B-----5:R-:W-:-:S04]  /*3bc60*/  LOP3.LUT R0, R0, 0xff, RZ, 0xc0, !PT ;  /* 0x000000ff00007812 */ /* 0x020fc800078ec0ff */
[----:B------:R-:W-:-:S05]  /*3bc70*/  F2FP.F16.E4M3.UNPACK_B R0, R0 ;  /* 0x00000000ff00723e */ /* 0x000fca00020006ff */
[----:B------:R-:W-:-:S05]  /*3bc80*/  HADD2.F32 R0, -RZ, R0.H0_H0 ;  /* 0x20000000ff007230 */ /* 0x000fca0000004100 */
[----:B------:R-:W-:-:S04]  /*3bc90*/  FMUL R0, R0, UR24 ;  /* 0x0000001800007c20 */ /* 0x000fc80008400000 */
[----:B--2---:R-:W-:-:S05]  /*3bca0*/  FFMA R0, R2, UR21, R0 ;  /* 0x0000001502007c23 */ /* 0x004fca0008000000 */
[----:B---3--:R-:W-:-:S05]  /*3bcb0*/  F2FP.SATFINITE.E4M3.F32.PACK_AB_MERGE_C R3, RZ, R0, RZ ;  /* 0x00000000ff03723e */ /* 0x008fca00048070ff */
[----:B------:R2:W-:Y:S01]  /*3bcc0*/  STG.E.U8 desc[UR22][R26.64+0x1f9], R3 ;  /* 0x0001f9031a007986 */ /* 0x0005e2000c101116 */
[----:B------:R-:W-:Y:S05]  /*3bcd0*/  BRA `(.L_x_1064) ;  /* 0x0000009800687947 */ /* 0x000fea0003800000 */
.L_x_39:
[----:B------:R-:W2:Y:S04]  /*3bce0*/  LDL.LU R34, [R1+0x600] ;  /* 0x0006000001227983 */ /* 0x000ea80000300800 */
[----:B------:R-:W3:Y:S04]  /*3bcf0*/  LDL.LU R33, [R1+0x604] ;  /* 0x0006040001217983 */ /* 0x000ee80000300800 */
[----:B------:R-:W4:Y:S04]  /*3bd00*/  LDL.LU R31, [R1+0x608] ;  /* 0x00060800011f7983 */ /* 0x000f280000300800 */
[----:B------:R-:W4:Y:S01]  /*3bd10*/  LDL.LU R30, [R1+0x60c] ;  /* 0x00060c00011e7983 */ /* 0x000f220000300800 */
[----:B------:R-:W-:-:S02]  /*3bd20*/  ISETP.GE.AND P3, PT, R32, 0x1, PT ;  /* 0x000000012000780c */ /* 0x000fc40003f66270 */
[----:B------:R-:W-:Y:S01]  /*3bd30*/  ISETP.GE.AND P2, PT, R32, 0x9, PT ;  /* 0x000000092000780c */ /* 0x000fe20003f46270 */
[----:B------:R-:W-:Y:S01]  /*3bd40*/  FMUL R4, R4, UR21 ;  /* 0x0000001504047c20 */ /* 0x000fe20008400000 */
[C---:B------:R-:W-:Y:S01]  /*3bd50*/  ISETP.LT.OR P0, PT, R0.reuse, 0x1, !P3 ;  /* 0x000000010000780c */ /* 0x040fe20005f01670 */
[----:B------:R-:W-:Y:S01]  /*3bd60*/  FMUL R5, R5, UR21 ;  /* 0x0000001505057c20 */ /* 0x000fe20008400000 */
[----:B------:R-:W-:Y:S01]  /*3bd70*/  ISETP.LT.OR P1, PT, R0, 0x2, !P3 ;  /* 0x000000020000780c */ /* 0x000fe20005f21670 */
[----:B------:R-:W-:Y:S01]  /*3bd80*/  FMUL R6, R6, UR21 ;  /* 0x0000001506067c20 */ /* 0x000fe20008400000 */
[----:B------:R-:W-:Y:S01]  /*3bd90*/  ISETP.LT.OR P5, PT, R0, 0x1, !P2 ;  /* 0x000000010000780c */ /* 0x000fe200057a1670 */
[----:B------:R-:W-:Y:S01]  /*3bda0*/  FMUL R7, R7, UR21 ;  /* 0x0000001507077c20 */ /* 0x000fe20008400000 */
[----:B------:R-:W-:Y:S01]  /*3bdb0*/  F2FP.SATFINITE.E4M3.F32.PACK_AB_MERGE_C R4, RZ, R4, RZ ;  /* 0x00000004ff04723e */ /* 0x000fe200048070ff */
[----:B------:R-:W-:Y:S01]  /*3bdc0*/  FMUL R8, R8, UR21 ;  /* 0x0000001508087c20 */ /* 0x000fe20008400000 */
[----:B------:R-:W-:Y:S01]  /*3bdd0*/  F2FP.SATFINITE.E4M3.F32.PACK_AB_MERGE_C R5, RZ, R5, RZ ;  /* 0x00000005ff05723e */ /* 0x000fe200048070ff */
[----:B------:R-:W-:Y:S01]  /*3bde0*/  FMUL R9, R9, UR21 ;  /* 0x0000001509097c20 */ /* 0x000fe20008400000 */
[----:B------:R-:W-:Y:S01]  /*3bdf0*/  F2FP.SATFINITE.E4M3.F32.PACK_AB_MERGE_C R6, RZ, R6, RZ ;  /* 0x00000006ff06723e */ /* 0x000fe200048070ff */
[----:B------:R-:W-:Y:S01]  /*3be00*/  FMUL R10, R10, UR21 ;  /* 0x000000150a0a7c20 */ /* 0x000fe20008400000 */
[----:B------:R-:W-:Y:S01]  /*3be10*/  FMUL R11, R11, UR21 ;  /* 0x000000150b0b7c20 */ /* 0x000fe20008400000 */
[----:B------:R-:W-:Y:S01]  /*3be20*/  @!P0 STG.E.U8 desc[UR22][R2.64], R4 ;  /* 0x0000000402008986 */ /* 0x000fe2000c101116 */
[----:B------:R-:W-:-:S03]  /*3be30*/  ISETP.LT.OR P0, PT, R0, 0x2, !P2 ;  /* 0x000000020000780c */ /* 0x000fc60005701670 */
[----:B------:R-:W-:Y:S01]  /*3be40*/  @!P1 STG.E.U8 desc[UR22][R2.64+0x1], R5 ;  /* 0x0000010502009986 */ /* 0x000fe2000c101116 */
[----:B------:R-:W-:-:S03]  /*3be50*/  ISETP.LT.OR P1, PT, R0, 0x9, !P3 ;  /* 0x000000090000780c */ /* 0x000fc60005f21670 */
[----:B------:R-:W-:Y:S01]  /*3be60*/  @!P5 STG.E.U8 desc[UR22][R24.64], R6 ;  /* 0x000000061800d986 */ /* 0x000fe2000c101116 */
[----:B------:R-:W-:Y:S02]  /*3be70*/  ISETP.LT.OR P5, PT, R0, 0xa, !P3 ;  /* 0x0000000a0000780c */ /* 0x000fe40005fa1670 */
[----:B------:R-:W-:Y:S01]  /*3be80*/  F2FP.SATFINITE.E4M3.F32.PACK_AB_MERGE_C R7, RZ, R7, RZ ;  /* 0x00000007ff07723e */ /* 0x000fe200048070ff */
[----:B------:R-:W-:Y:S01]  /*3be90*/  FMUL R12, R12, UR21 ;  /* 0x000000150c0c7c20 */ /* 0x000fe20008400000 */
[----:B------:R-:W-:Y:S01]  /*3bea0*/  F2FP.SATFINITE.E4M3.F32.PACK_AB_MERGE_C R8, RZ, R8, RZ ;  /* 0x00000008ff08723e */ /* 0x000fe200048070ff */
[----:B------:R-:W-:Y:S01]  /*3beb0*/  FMUL R13, R13, UR21 ;  /* 0x000000150d0d7c20 */ /* 0x000fe20008400000 */
[----:B------:R-:W-:Y:S01]  /*3bec0*/  F2FP.SATFINITE.E4M3.F32.PACK_AB_MERGE_C R9, RZ, R9, RZ ;  /* 0x00000009ff09723e */ /* 0x000fe200048070ff */
[----:B------:R2:W-:Y:S01]  /*3bed0*/  @!P0 STG.E.U8 desc[UR22][R24.64+0x1], R7 ;  /* 0x0000010718008986 */ /* 0x0005e2000c101116 */
        /* <DEDUP_REMOVED lines=26> */
[----:B------:R-:W-:Y:S01]  /*3c080*/  ISETP.LT.OR P5, PT, R0, 0x19, !P2 ;  /* 0x000000190000780c */ /* 0x000fe200057a1670 */
[----:B------:R-:W-:Y:S01]  /*3c090*/  FMUL R18, R18, UR21 ;  /* 0x0000001512127c20 */ /* 0x000fe20008400000 */
        /* <DEDUP_REMOVED lines=49> */
[----:B------:R-:W4:Y:S01]  /*3c3b0*/  LDL.LU R38, [R1+0x610] ;  /* 0x0006100001267983 */ /* 0x000f220000300800 */
[----:B------:R-:W-:-:S03]  /*3c3c0*/  F2FP.SATFINITE.E4M3.F32.PACK_AB_MERGE_C R157, RZ, R157, RZ ;  /* 0x0000009dff9d723e */ /* 0x000fc600048070ff */
[----:B------:R-:W4:Y:S01]  /*3c3d0*/  LDL.LU R37, [R1+0x614] ;  /* 0x0006140001257983 */ /* 0x000f220000300800 */
[----:B------:R-:W-:-:S03]  /*3c3e0*/  F2FP.SATFINITE.E4M3.F32.PACK_AB_MERGE_C R158, RZ, R158, RZ ;  /* 0x0000009eff9e723e */ /* 0x000fc600048070ff */
[----:B------:R-:W4:Y:S01]  /*3c3f0*/  LDL.LU R35, [R1+0x618] ;  /* 0x0006180001237983 */ /* 0x000f220000300800 */
[----:B------:R-:W-:Y:S01]  /*3c400*/  FMUL R159, R159, UR21 ;  /* 0x000000159f9f7c20 */ /* 0x000fe20008400000 */
[----:B------:R-:W-:Y:S01]  /*3c410*/  FMUL R160, R160, UR21 ;  /* 0x00000015a0a07c20 */ /* 0x000fe20008400000 */
[----:B------:R-:W-:Y:S01]  /*3c420*/  FMUL R161, R161, UR21 ;  /* 0x00000015a1a17c20 */ /* 0x000fe20008400000 */
[----:B------:R-:W-:Y:S01]  /*3c430*/  @!P0 STG.E.U8 desc[UR22][R2.64+0x30], R156 ;  /* 0x0000309c02008986 */ /* 0x000fe2000c101116 */
[----:B------:R-:W-:Y:S01]  /*3c440*/  ISETP.LT.OR P0, PT, R0, 0x32, !P2 ;  /* 0x000000320000780c */ /* 0x000fe20005701670 */
[----:B------:R-:W-:Y:S01]  /*3c450*/  FMUL R162, R162, UR21 ;  /* 0x00000015a2a27c20 */ /* 0x000fe20008400000 */
[----:B------:R-:W-:Y:S01]  /*3c460*/  F2FP.SATFINITE.E4M3.F32.PACK_AB_MERGE_C R159, RZ, R159, RZ ;  /* 0x0000009fff9f723e */ /* 0x000fe200048070ff */
[----:B------:R-:W-:Y:S01]  /*3c470*/  @!P1 STG.E.U8 desc[UR22][R2.64+0x31], R157 ;  /* 0x0000319d02009986 */ /* 0x000fe2000c101116 */
[C---:B------:R-:W-:Y:S01]  /*3c480*/  ISETP.LT.OR P1, PT, R0.reuse, 0x39, !P3 ;  /* 0x000000390000780c */ /* 0x040fe20005f21670 */
[----:B------:R-:W-:Y:S01]  /*3c490*/  FMUL R163, R163, UR21 ;  /* 0x00000015a3a37c20 */ /* 0x000fe20008400000 */
[----:B------:R-:W-:Y:S01]  /*3c4a0*/  F2FP.SATFINITE.E4M3.F32.PACK_AB_MERGE_C R160, RZ, R160, RZ ;  /* 0x000000a0ffa0723e */ /* 0x000fe200048070ff */
[----:B------:R-:W-:Y:S01]  /*3c4b0*/  @!P5 STG.E.U8 desc[UR22][R24.64+0x30], R158 ;  /* 0x0000309e1800d986 */ /* 0x000fe2000c101116 */
[----:B------:R-:W-:Y:S01]  /*3c4c0*/  ISETP.LT.OR P5, PT, R0, 0x3a, !P3 ;  /* 0x0000003a0000780c */ /* 0x000fe20005fa1670 */
[----:B------:R-:W-:Y:S01]  /*3c4d0*/  FMUL R164, R164, UR21 ;  /* 0x00000015a4a47c20 */ /* 0x000fe20008400000 */
[----:B------:R-:W-:Y:S01]  /*3c4e0*/  F2FP.SATFINITE.E4M3.F32.PACK_AB_MERGE_C R161, RZ, R161, RZ ;  /* 0x000000a1ffa1723e */ /* 0x000fe200048070ff */
[----:B------:R-:W-:Y:S01]  /*3c4f0*/  FMUL R165, R165, UR21 ;  /* 0x00000015a5a57c20 */ /* 0x000fe20008400000 */
[C---:B------:R-:W-:Y:S01]  /*3c500*/  ISETP.LT.OR P6, PT, R0.reuse, 0x42, !P3 ;  /* 0x000000420000780c */ /* 0x040fe20005fc1670 */
        /* <DEDUP_REMOVED lines=13> */
[----:B------:R-:W-:Y:S01]  /*3c5e0*/  F2FP.SATFINITE.E4M3.F32.PACK_AB_MERGE_C R165, RZ, R165, RZ ;  /* 0x000000a5ffa5723e */ /* 0x000fe200048070ff */
        /* <DEDUP_REMOVED lines=106> */
[----:B--2---:R-:W-:Y:S01]  /*3cc90*/  FMUL R7, R34, UR21 ;  /* 0x0000001522077c20 */ /* 0x004fe20008400000 */
[----:B------:R-:W-:Y:S01]  /*3cca0*/  F2FP.SATFINITE.E4M3.F32.PACK_AB_MERGE_C R192, RZ, R192, RZ ;  /* 0x000000c0ffc0723e */ /* 0x000fe200048070ff */
[----:B------:R-:W2:Y:S01]  /*3ccb0*/  LDL.LU R34, [R1+0x61c] ;  /* 0x00061c0001227983 */ /* 0x000ea20000300800 */
[----:B------:R-:W-:Y:S01]  /*3ccc0*/  F2FP.SATFINITE.E4M3.F32.PACK_AB_MERGE_C R193, RZ, R193, RZ ;  /* 0x000000c1ffc1723e */ /* 0x000fe200048070ff */
[----:B---3--:R-:W-:Y:S01]  /*3ccd0*/  FMUL R6, R33, UR21 ;  /* 0x0000001521067c20 */ /* 0x008fe20008400000 */
[----:B------:R-:W-:Y:S01]  /*3cce0*/  FMUL R196, R196, UR21 ;  /* 0x00000015c4c47c20 */ /* 0x000fe20008400000 */
[----:B------:R-:W3:Y:S01]  /*3ccf0*/  LDL.LU R33, [R1+0x620] ;  /* 0x0006200001217983 */ /* 0x000ee20000300800 */
[----:B------:R-:W-:Y:S01]  /*3cd00*/  F2FP.SATFINITE.E4M3.F32.PACK_AB_MERGE_C R194, RZ, R194, RZ ;  /* 0x000000c2ffc2723e */ /* 0x000fe200048070ff */
[----:B----4-:R-:W-:Y:S01]  /*3cd10*/  FMUL R5, R31, UR21 ;  /* 0x000000151f057c20 */ /* 0x010fe20008400000 */
[----:B------:R-:W-:Y:S01]  /*3cd20*/  F2FP.SATFINITE.E4M3.F32.PACK_AB_MERGE_C R195, RZ, R195, RZ ;  /* 0x000000c3ffc3723e */ /* 0x000fe200048070ff */
[----:B------:R-:W4:Y:S01]  /*3cd30*/  LDL.LU R36, [R1+0x624] ;  /* 0x0006240001247983 */ /* 0x000f220000300800 */
[----:B------:R-:W-:Y:S01]  /*3cd40*/  FMUL R197, R197, UR21 ;  /* 0x00000015c5c57c20 */ /* 0x000fe20008400000 */
[----:B------:R-:W-:Y:S01]  /*3cd50*/  FMUL R4, R30, UR21 ;  /* 0x000000151e047c20 */ /* 0x000fe20008400000 */
[----:B------:R-:W-:Y:S01]  /*3cd60*/  F2FP.SATFINITE.E4M3.F32.PACK_AB_MERGE_C R196, RZ, R196, RZ ;  /* 0x000000c4ffc4723e */ /* 0x000fe200048070ff */
[----:B------:R-:W4:Y:S01]  /*3cd70*/  LDL.LU R31, [R1+0x628] ;  /* 0x00062800011f7983 */ /* 0x000f220000300800 */
[----:B------:R-:W-:Y:S01]  /*3cd80*/  FMUL R198, R198, UR21 ;  /* 0x00000015c6c67c20 */ /* 0x000fe20008400000 */
[----:B------:R-:W-:Y:S01]  /*3cd90*/  F2FP.SATFINITE.E4M3.F32.PACK_AB_MERGE_C R197, RZ, R197, RZ ;  /* 0x000000c5ffc5723e */ /* 0x000fe200048070ff */
[----:B------:R-:W-:Y:S01]  /*3cda0*/  FMUL R199, R199, UR21 ;  /* 0x00000015c7c77c20 */ /* 0x000fe20008400000 */
[----:B------:R-:W4:Y:S01]  /*3cdb0*/  LDL.LU R30, [R1+0x62c] ;  /* 0x00062c00011e7983 */ /* 0x000f220000300800 */
[----:B------:R-:W-:Y:S01]  /*3cdc0*/  FMUL R200, R200, UR21 ;  /* 0x00000015c8c87c20 */ /* 0x000fe20008400000 */
[----:B------:R-:W-:Y:S01]  /*3cdd0*/  F2FP.SATFINITE.E4M3.F32.PACK_AB_MERGE_C R198, RZ, R198, RZ ;  /* 0x000000c6ffc6723e */ /* 0x000fe200048070ff */
        /* <DEDUP_REMOVED lines=146> */
[----:B------:R-:W-:-:S02]  /*3d700*/  ISETP.LT.OR P6, PT, R0, 0xc2, !P3 ;  /* 0x000000c20000780c */ /* 0x000fc40005fc1670 */
[----:B------:R-:W-:Y:S01]  /*3d710*/  F2FP.SATFINITE.E4M3.F32.PACK_AB_MERGE_C R235, RZ, R235, RZ ;  /* 0x000000ebffeb723e */ /* 0x000fe200048070ff */
[----:B------:R-:W-:Y:S01]  /*3d720*/  @!P0 STG.E.U8 desc[UR22][R24.64+0xb8], R226 ;  /* 0x0000b8e218008986 */ /* 0x000fe2000c101116 */
[C---:B------:R-:W-:Y:S02]  /*3d730*/  ISETP.LT.OR P0, PT, R0.reuse, 0xc1, !P2 ;  /* 0x000000c10000780c */ /* 0x040fe40005701670 */
[----:B------:R-:W-:Y:S01]  /*3d740*/  F2FP.SATFINITE.E4M3.F32.PACK_AB_MERGE_C R236, RZ, R236, RZ ;  /* 0x000000ecffec723e */ /* 0x000fe200048070ff */
[----:B------:R-:W-:Y:S01]  /*3d750*/  @!P1 STG.E.U8 desc[UR22][R24.64+0xb9], R227 ;  /* 0x0000b9e318009986 */ /* 0x000fe2000c101116 */
[C---:B------:R-:W-:Y:S02]  /*3d760*/  ISETP.LT.OR P1, PT, R0.reuse, 0xc2, !P2 ;  /* 0x000000c20000780c */ /* 0x040fe40005721670 */
[----:B------:R-:W-:Y:S01]  /*3d770*/  F2FP.SATFINITE.E4M3.F32.PACK_AB_MERGE_C R237, RZ, R237, RZ ;  /* 0x000000edffed723e */ /* 0x000fe200048070ff */
[----:B------:R-:W-:Y:S01]  /*3d780*/  @!P5 STG.E.U8 desc[UR22][R2.64+0xc0], R228 ;  /* 0x0000c0e40200d986 */ /* 0x000fe2000c101116 */
[----:B------:R-:W-:-:S03]  /*3d790*/  ISETP.LT.OR P5, PT, R0, 0xc9, !P3 ;  /* 0x000000c90000780c */ /* 0x000fc60005fa1670 */
        /* <DEDUP_REMOVED lines=17> */
[C---:B------:R-:W-:Y:S02]  /*3d8b0*/  ISETP.LT.OR P6, PT, R0.reuse, 0xda, !P3 ;  /* 0x000000da0000780c */ /* 0x040fe40005fc1670 */
[----:B------:R-:W-:Y:S02]  /*3d8c0*/  F2FP.SATFINITE.E4M3.F32.PACK_AB_MERGE_C R7, RZ, R7, RZ ;  /* 0x00000007ff07723e */ /* 0x000fe400048070ff */
[----:B------:R-:W-:Y:S02]  /*3d8d0*/  F2FP.SATFINITE.E4M3.F32.PACK_AB_MERGE_C R6, RZ, R6, RZ ;  /* 0x00000006ff06723e */ /* 0x000fe400048070ff */
[----:B------:R-:W-:Y:S01]  /*3d8e0*/  F2FP.SATFINITE.E4M3.F32.PACK_AB_MERGE_C R5, RZ, R5, RZ ;  /* 0x00000005ff05723e */ /* 0x000fe200048070ff */
[----:B------:R0:W-:Y:S04]  /*3d8f0*/  @!P0 STG.E.U8 desc[UR22][R24.64+0xd0], R7 ;  /* 0x0000d00718008986 */ /* 0x0001e8000c101116 */
[----:B------:R1:W-:Y:S01]  /*3d900*/  @!P1 STG.E.U8 desc[UR22][R24.64+0xd1], R6 ;  /* 0x0000d10618009986 */ /* 0x0003e2000c101116 */
[----:B------:R-:W-:-:S03]  /*3d910*/  ISETP.LT.OR P1, PT, R0, 0xda, !P2 ;  /* 0x000000da0000780c */ /* 0x000fc60005721670 */
[----:B------:R1:W-:Y:S01]  /*3d920*/  @!P5 STG.E.U8 desc[UR22][R2.64+0xd8], R5 ;  /* 0x0000d8050200d986 */ /* 0x0003e2000c101116 */
[----:B0-----:R-:W-:Y:S01]  /*3d930*/  F2FP.SATFINITE.E4M3.F32.PACK_AB_MERGE_C R7, RZ, R4, RZ ;  /* 0x00000004ff07723e */ /* 0x001fe200048070ff */
[----:B------:R-:W-:Y:S01]  /*3d940*/  FMUL R4, R35, UR21 ;  /* 0x0000001523047c20 */ /* 0x000fe20008400000 */
[----:B-1----:R-:W-:Y:S02]  /*3d950*/  FMUL R6, R38, UR21 ;  /* 0x0000001526067c20 */ /* 0x002fe40008400000 */
[----:B------:R-:W4:Y:S01]  /*3d960*/  LDL.LU R38, [R1+0x630] ;  /* 0x0006300001267983 */ /* 0x000f220000300800 */
[----:B------:R-:W-:-:S03]  /*3d970*/  FMUL R5, R37, UR21 ;  /* 0x0000001525057c20 */ /* 0x000fc60008400000 */
[----:B------:R-:W4:Y:S01]  /*3d980*/  LDL.LU R35, [R1+0x634] ;  /* 0x0006340001237983 */ /* 0x000f220000300800 */
[C---:B------:R-:W-:Y:S02]  /*3d990*/  ISETP.LT.OR P0, PT, R0.reuse, 0xd9, !P2 ;  /* 0x000000d90000780c */ /* 0x040fe40005701670 */
[C---:B------:R-:W-:Y:S01]  /*3d9a0*/  ISETP.LT.OR P5, PT, R0.reuse, 0xe1, !P3 ;  /* 0x000000e10000780c */ /* 0x040fe20005fa1670 */
[----:B------:R0:W-:Y:S01]  /*3d9b0*/  @!P6 STG.E.U8 desc[UR22][R2.64+0xd9], R7 ;  /* 0x0000d9070200e986 */ /* 0x0001e2000c101116 */
[----:B------:R-:W-:Y:S02]  /*3d9c0*/  ISETP.LT.OR P6, PT, R0, 0xe2, !P3 ;  /* 0x000000e20000780c */ /* 0x000fe40005fc1670 */
[----:B0-----:R-:W-:Y:S02]  /*3d9d0*/  F2FP.SATFINITE.E4M3.F32.PACK_AB_MERGE_C R7, RZ, R6, RZ ;  /* 0x00000006ff07723e */ /* 0x001fe400048070ff */
[----:B------:R-:W-:Y:S02]  /*3d9e0*/  F2FP.SATFINITE.E4M3.F32.PACK_AB_MERGE_C R6, RZ, R5, RZ ;  /* 0x00000005ff06723e */ /* 0x000fe400048070ff */
[----:B------:R-:W-:-:S03]  /*3d9f0*/  F2FP.SATFINITE.E4M3.F32.PACK_AB_MERGE_C R5, RZ, R4, RZ ;  /* 0x00000004ff05723e */ /* 0x000fc600048070ff */
[----:B------:R3:W-:Y:S04]  /*3da00*/  @!P1 STG.E.U8 desc[UR22][R24.64+0xd9], R6 ;  /* 0x0000d90618009986 */ /* 0x0007e8000c101116 */
[----:B------:R0:W-:Y:S04]  /*3da10*/  @!P0 STG.E.U8 desc[UR22][R24.64+0xd8], R7 ;  /* 0x0000d80718008986 */ /* 0x0001e8000c101116 */
[----:B------:R4:W-:Y:S01]  /*3da20*/  @!P5 STG.E.U8 desc[UR22][R2.64+0xe0], R5 ;  /* 0x0000e0050200d986 */ /* 0x0009e2000c101116 */
[----:B--2---:R-:W-:-:S03]  /*3da30*/  FMUL R4, R34, UR21 ;  /* 0x0000001522047c20 */ /* 0x004fc60008400000 */
[----:B------:R-:W2:Y:S01]  /*3da40*/  LDL.LU R34, [R1+0x638] ;  /* 0x0006380001227983 */ /* 0x000ea20000300800 */
[----:B---3--:R-:W-:-:S03]  /*3da50*/  FMUL R6, R33, UR21 ;  /* 0x0000001521067c20 */ /* 0x008fc60008400000 */
[----:B------:R-:W3:Y:S01]  /*3da60*/  LDL.LU R33, [R1+0x63c] ;  /* 0x00063c0001217983 */ /* 0x000ee20000300800 */
[----:B0-----:R-:W-:Y:S01]  /*3da70*/  F2FP.SATFINITE.E4M3.F32.PACK_AB_MERGE_C R7, RZ, R4, RZ ;  /* 0x00000004ff07723e */ /* 0x001fe200048070ff */
[----:B----4-:R-:W-:Y:S02]  /*3da80*/  FMUL R5, R36, UR21 ;  /* 0x0000001524057c20 */ /* 0x010fe40008400000 */
[----:B------:R-:W4:Y:S01]  /*3da90*/  LDL.LU R37, [R1+0x640] ;  /* 0x0006400001257983 */ /* 0x000f220000300800 */
[----:B------:R-:W-:-:S03]  /*3daa0*/  FMUL R4, R31, UR21 ;  /* 0x000000151f047c20 */ /* 0x000fc60008400000 */
[----:B------:R-:W4:Y:S04]  /*3dab0*/  LDL.LU R36, [R1+0x644] ;  /* 0x0006440001247983 */ /* 0x000f280000300800 */
[----:B------:R-:W4:Y:S04]  /*3dac0*/  LDL.LU R31, [R1+0x648] ;  /* 0x00064800011f7983 */ /* 0x000f280000300800 */
[----:B------:R0:W-:Y:S02]  /*3dad0*/  @!P6 STG.E.U8 desc[UR22][R2.64+0xe1], R7 ;  /* 0x0000e1070200e986 */ /* 0x0001e4000c101116 */
[----:B0-----:R-:W-:-:S02]  /*3dae0*/  F2FP.SATFINITE.E4M3.F32.PACK_AB_MERGE_C R7, RZ, R6, RZ ;  /* 0x00000006ff07723e */ /* 0x001fc400048070ff */
[----:B------:R-:W-:Y:S02]  /*3daf0*/  F2FP.SATFINITE.E4M3.F32.PACK_AB_MERGE_C R6, RZ, R5, RZ ;  /* 0x00000005ff06723e */ /* 0x000fe400048070ff */
[----:B------:R-:W-:Y:S01]  /*3db00*/  F2FP.SATFINITE.E4M3.F32.PACK_AB_MERGE_C R5, RZ, R4, RZ ;  /* 0x00000004ff05723e */ /* 0x000fe200048070ff */
[----:B------:R-:W-:Y:S02]  /*3db10*/  FMUL R4, R30, UR21 ;  /* 0x000000151e047c20 */ /* 0x000fe40008400000 */
[----:B------:R-:W4:Y:S01]  /*3db20*/  LDL.LU R30, [R1+0x64c] ;  /* 0x00064c00011e7983 */ /* 0x000f220000300800 */
[C---:B------:R-:W-:Y:S02]  /*3db30*/  ISETP.LT.OR P0, PT, R0.reuse, 0xe1, !P2 ;  /* 0x000000e10000780c */ /* 0x040fe40005701670 */
[C---:B------:R-:W-:Y:S02]  /*3db40*/  ISETP.LT.OR P1, PT, R0.reuse, 0xe2, !P2 ;  /* 0x000000e20000780c */ /* 0x040fe40005721670 */
[----:B------:R-:W-:-:S02]  /*3db50*/  ISETP.LT.OR P5, PT, R0, 0xe9, !P3 ;  /* 0x000000e90000780c */ /* 0x000fc40005fa1670 */
[----:B------:R-:W-:-:S07]  /*3db60*/  ISETP.LT.OR P6, PT, R0, 0xea, !P3 ;  /* 0x000000ea0000780c */ /* 0x000fce0005fc1670 */
[----:B------:R-:W-:Y:S04]  /*3db70*/  @!P0 STG.E.U8 desc[UR22][R24.64+0xe0], R7 ;  /* 0x0000e00718008986 */ /* 0x000fe8000c101116 */
[----:B------:R-:W-:Y:S04]  /*3db80*/  @!P1 STG.E.U8 desc[UR22][R24.64+0xe1], R6 ;  /* 0x0000e10618009986 */ /* 0x000fe8000c101116 */
[----:B------:R0:W-:Y:S01]  /*3db90*/  @!P5 STG.E.U8 desc[UR22][R2.64+0xe8], R5 ;  /* 0x0000e8050200d986 */ /* 0x0001e2000c101116 */
[C---:B------:R-:W-:Y:S02]  /*3dba0*/  ISETP.LT.OR P0, PT, R0.reuse, 0xe9, !P2 ;  /* 0x000000e90000780c */ /* 0x040fe40005701670 */
[----:B------:R-:W-:-:S02]  /*3dbb0*/  ISETP.LT.OR P1, PT, R0, 0xea, !P2 ;  /* 0x000000ea0000780c */ /* 0x000fc40005721670 */
[----:B------:R-:W-:Y:S02]  /*3dbc0*/  ISETP.LT.OR P5, PT, R0, 0xf1, !P3 ;  /* 0x000000f10000780c */ /* 0x000fe40005fa1670 */
[----:B0-----:R-:W-:-:S05]  /*3dbd0*/  F2FP.SATFINITE.E4M3.F32.PACK_AB_MERGE_C R5, RZ, R4, RZ ;  /* 0x00000004ff05723e */ /* 0x001fca00048070ff */
[----:B------:R2:W-:Y:S01]  /*3dbe0*/  @!P6 STG.E.U8 desc[UR22][R2.64+0xe9], R5 ;  /* 0x0000e9050200e986 */ /* 0x0005e2000c101116 */
[----:B------:R-:W-:Y:S01]  /*3dbf0*/  ISETP.LT.OR P6, PT, R0, 0xf2, !P3 ;  /* 0x000000f20000780c */ /* 0x000fe20005fc1670 */
[----:B------:R-:W-:Y:S02]  /*3dc00*/  FMUL R4, R35, UR21 ;  /* 0x0000001523047c20 */ /* 0x000fe40008400000 */
[----:B------:R-:W4:Y:S01]  /*3dc10*/  LDL.LU R35, [R1+0x650] ;  /* 0x0006500001237983 */ /* 0x000f220000300800 */
[----:B------:R-:W-:-:S05]  /*3dc20*/  FMUL R6, R38, UR21 ;  /* 0x0000001526067c20 */ /* 0x000fca0008400000 */
[----:B------:R-:W-:Y:S02]  /*3dc30*/  F2FP.SATFINITE.E4M3.F32.PACK_AB_MERGE_C R7, RZ, R6, RZ ;  /* 0x00000006ff07723e */ /* 0x000fe400048070ff */
[----:B------:R-:W-:-:S03]  /*3dc40*/  F2FP.SATFINITE.E4M3.F32.PACK_AB_MERGE_C R6, RZ, R4, RZ ;  /* 0x00000004ff06723e */ /* 0x000fc600048070ff */
[----:B------:R-:W-:Y:S04]  /*3dc50*/  @!P0 STG.E.U8 desc[UR22][R24.64+0xe8], R7 ;  /* 0x0000e80718008986 */ /* 0x000fe8000c101116 */
[----:B------:R-:W-:Y:S01]  /*3dc60*/  @!P1 STG.E.U8 desc[UR22][R24.64+0xe9], R6 ;  /* 0x0000e90618009986 */ /* 0x000fe2000c101116 */
[----:B--2---:R-:W-:-:S03]  /*3dc70*/  FMUL R5, R34, UR21 ;  /* 0x0000001522057c20 */ /* 0x004fc60008400000 */
[----:B------:R-:W2:Y:S01]  /*3dc80*/  LDL.LU R34, [R1+0x654] ;  /* 0x0006540001227983 */ /* 0x000ea20000300800 */
[----:B---3--:R-:W-:Y:S01]  /*3dc90*/  FMUL R4, R33, UR21 ;  /* 0x0000001521047c20 */ /* 0x008fe20008400000 */
[----:B------:R-:W-:Y:S02]  /*3dca0*/  F2FP.SATFINITE.E4M3.F32.PACK_AB_MERGE_C R5, RZ, R5, RZ ;  /* 0x00000005ff05723e */ /* 0x000fe400048070ff */
[----:B------:R-:W3:Y:S02]  /*3dcb0*/  LDL.LU R33, [R1+0x658] ;  /* 0x0006580001217983 */ /* 0x000ee40000300800 */
[----:B------:R-:W-:Y:S02]  /*3dcc0*/  F2FP.SATFINITE.E4M3.F32.PACK_AB_MERGE_C R4, RZ, R4, RZ ;  /* 0x00000004ff04723e */ /* 0x000fe400048070ff */
[----:B------:R4:W-:Y:S04]  /*3dcd0*/  @!P5 STG.E.U8 desc[UR22][R2.64+0xf0], R5 ;  /* 0x0000f0050200d986 */ /* 0x0009e8000c101116 */
[----:B------:R0:W-:Y:S01]  /*3dce0*/  @!P6 STG.E.U8 desc[UR22][R2.64+0xf1], R4 ;  /* 0x0000f1040200e986 */ /* 0x0001e2000c101116 */
[----:B----4-:R-:W-:-:S03]  /*3dcf0*/  FMUL R5, R31, UR21 ;  /* 0x000000151f057c20 */ /* 0x010fc60008400000 */
[----:B------:R-:W4:Y:S01]  /*3dd00*/  LDL.LU R31, [R1+0x65c] ;  /* 0x00065c00011f7983 */ /* 0x000f220000300800 */
[----:B0-----:R-:W-:-:S03]  /*3dd10*/  FMUL R4, R30, UR21 ;  /* 0x000000151e047c20 */ /* 0x001fc60008400000 */
[----:B------:R-:W4:Y:S01]  /*3dd20*/  LDL.LU R30, [R1+0x660] ;  /* 0x00066000011e7983 */ /* 0x000f220000300800 */
[C---:B------:R-:W-:Y:S01]  /*3dd30*/  ISETP.LT.OR P0, PT, R0.reuse, 0xf1, !P2 ;  /* 0x000000f10000780c */ /* 0x040fe20005701670 */
[----:B------:R-:W-:Y:S01]  /*3dd40*/  FMUL R7, R37, UR21 ;  /* 0x0000001525077c20 */ /* 0x000fe20008400000 */
[C---:B------:R-:W-:Y:S01]  /*3dd50*/  ISETP.LT.OR P1, PT, R0.reuse, 0xf2, !P2 ;  /* 0x000000f20000780c */ /* 0x040fe20005721670 */
[----:B------:R-:W4:Y:S01]  /*3dd60*/  LDL.LU R37, [R1+0x664] ;  /* 0x0006640001257983 */ /* 0x000f220000300800 */
[----:B------:R-:W-:Y:S01]  /*3dd70*/  ISETP.LT.OR P5, PT, R0, 0xf9, !P3 ;  /* 0x000000f90000780c */ /* 0x000fe20005fa1670 */
[----:B------:R-:W-:Y:S01]  /*3dd80*/  FMUL R6, R36, UR21 ;  /* 0x0000001524067c20 */ /* 0x000fe20008400000 */
[----:B------:R-:W-:Y:S01]  /*3dd90*/  F2FP.SATFINITE.E4M3.F32.PACK_AB_MERGE_C R7, RZ, R7, RZ ;  /* 0x00000007ff07723e */ /* 0x000fe200048070ff */
[----:B------:R-:W4:Y:S01]  /*3dda0*/  LDL.LU R36, [R1+0x668] ;  /* 0x0006680001247983 */ /* 0x000f220000300800 */
[----:B------:R-:W-:Y:S02]  /*3ddb0*/  F2FP.SATFINITE.E4M3.F32.PACK_AB_MERGE_C R5, RZ, R5, RZ ;  /* 0x00000005ff05723e */ /* 0x000fe400048070ff */
[----:B------:R-:W-:-:S02]  /*3ddc0*/  F2FP.SATFINITE.E4M3.F32.PACK_AB_MERGE_C R6, RZ, R6, RZ ;  /* 0x00000006ff06723e */ /* 0x000fc400048070ff */
[C---:B------:R-:W-:Y:S01]  /*3ddd0*/  ISETP.LT.OR P6, PT, R0.reuse, 0xfa, !P3 ;  /* 0x000000fa0000780c */ /* 0x040fe20005fc1670 */
[----:B------:R-:W-:Y:S04]  /*3dde0*/  @!P0 STG.E.U8 desc[UR22][R24.64+0xf0], R7 ;  /* 0x0000f00718008986 */ /* 0x000fe8000c101116 */
[----:B------:R0:W-:Y:S04]  /*3ddf0*/  @!P1 STG.E.U8 desc[UR22][R24.64+0xf1], R6 ;  /* 0x0000f10618009986 */ /* 0x0001e8000c101116 */
[----:B------:R1:W-:Y:S01]  /*3de00*/  @!P5 STG.E.U8 desc[UR22][R2.64+0xf8], R5 ;  /* 0x0000f8050200d986 */ /* 0x0003e2000c101116 */
[----:B------:R-:W-:-:S02]  /*3de10*/  ISETP.LT.OR P5, PT, R0, 0xfa, !P2 ;  /* 0x000000fa0000780c */ /* 0x000fc400057a1670 */
[----:B------:R-:W-:Y:S02]  /*3de20*/  ISETP.GE.AND P1, PT, R32, 0x81, PT ;  /* 0x000000812000780c */ /* 0x000fe40003f26270 */
[----:B0-----:R-:W-:Y:S02]  /*3de30*/  F2FP.SATFINITE.E4M3.F32.PACK_AB_MERGE_C R6, RZ, R4, RZ ;  /* 0x00000004ff06723e */ /* 0x001fe400048070ff */
[----:B------:R-:W-:-:S03]  /*3de40*/  ISETP.LT.OR P0, PT, R0, 0xf9, !P2 ;  /* 0x000000f90000780c */ /* 0x000fc60005701670 */
[----:B------:R0:W-:Y:S01]  /*3de50*/  @!P6 STG.E.U8 desc[UR22][R2.64+0xf9], R6 ;  /* 0x0000f9060200e986 */ /* 0x0001e2000c101116 */
[----:B------:R-:W-:Y:S01]  /*3de60*/  ISETP.LT.OR P6, PT, R0, 0x1, !P1 ;  /* 0x000000010000780c */ /* 0x000fe20004fc1670 */
[----:B-1----:R-:W-:Y:S02]  /*3de70*/  FMUL R5, R35, UR21 ;  /* 0x0000001523057c20 */ /* 0x002fe40008400000 */
[----:B------:R-:W4:Y:S03]  /*3de80*/  LDL.LU R35, [R1+0x66c] ;  /* 0x00066c0001237983 */ /* 0x000f260000300800 */
[----:B0-----:R-:W-:-:S05]  /*3de90*/  F2FP.SATFINITE.E4M3.F32.PACK_AB_MERGE_C R6, RZ, R5, RZ ;  /* 0x00000005ff06723e */ /* 0x001fca00048070ff */
[----:B------:R-:W-:Y:S01]  /*3dea0*/  @!P0 STG.E.U8 desc[UR22][R24.64+0xf8], R6 ;  /* 0x0000f80618008986 */ /* 0x000fe2000c101116 */
[----:B--2---:R-:W-:-:S03]  /*3deb0*/  FMUL R4, R34, UR21 ;  /* 0x0000001522047c20 */ /* 0x004fc60008400000 */
[----:B------:R-:W2:Y:S02]  /*3dec0*/  LDL.LU R34, [R1+0x670] ;  /* 0x0006700001227983 */ /* 0x000ea40000300800 */
[----:B------:R-:W-:Y:S01]  /*3ded0*/  F2FP.SATFINITE.E4M3.F32.PACK_AB_MERGE_C R5, RZ, R4, RZ ;  /* 0x00000004ff05723e */ /* 0x000fe200048070ff */
[----:B---3--:R-:W-:Y:S02]  /*3dee0*/  FMUL R4, R33, UR21 ;  /* 0x0000001521047c20 */ /* 0x008fe40008400000 */
[----:B------:R-:W3:Y:S04]  /*3def0*/  LDL.LU R33, [R1+0x674] ;  /* 0x0006740001217983 */ /* 0x000ee80000300800 */
[----:B------:R0:W-:Y:S02]  /*3df00*/  @!P5 STG.E.U8 desc[UR22][R24.64+0xf9], R5 ;  /* 0x0000f9051800d986 */ /* 0x0001e4000c101116 */
[----:B0-----:R-:W-:Y:S01]  /*3df10*/  F2FP.SATFINITE.E4M3.F32.PACK_AB_MERGE_C R5, RZ, R4, RZ ;  /* 0x00000004ff05723e */ /* 0x001fe200048070ff */
[----:B----4-:R-:W-:-:S02]  /*3df20*/  FMUL R4, R31, UR21 ;  /* 0x000000151f047c20 */ /* 0x010fc40008400000 */
[----:B------:R-:W4:Y:S04]  /*3df30*/  LDL.LU R31, [R1+0x678] ;  /* 0x00067800011f7983 */ /* 0x000f280000300800 */
[----:B------:R0:W-:Y:S02]  /*3df40*/  @!P6 STG.E.U8 desc[UR22][R28.64], R5 ;  /* 0x000000051c00e986 */ /* 0x0001e4000c101116 */
[----:B0-----:R-:W-:Y:S01]  /*3df50*/  F2FP.SATFINITE.E4M3.F32.PACK_AB_MERGE_C R5, RZ, R4, RZ ;  /* 0x00000004ff05723e */ /* 0x001fe200048070ff */
[----:B------:R-:W-:Y:S02]  /*3df60*/  FMUL R4, R30, UR21 ;  /* 0x000000151e047c20 */ /* 0x000fe40008400000 */
[----:B------:R-:W4:Y:S01]  /*3df70*/  LDL.LU R30, [R1+0x67c] ;  /* 0x00067c00011e7983 */ /* 0x000f220000300800 */
[----:B------:R-:W-:-:S02]  /*3df80*/  ISETP.LT.OR P5, PT, R0, 0x2, !P1 ;  /* 0x000000020000780c */ /* 0x000fc40004fa1670 */
[----:B------:R-:W-:-:S04]  /*3df90*/  ISETP.GE.AND P0, PT, R32, 0x89, PT ;  /* 0x000000892000780c */ /* 0x000fc80003f06270 */
[----:B------:R-:W-:-:S07]  /*3dfa0*/  ISETP.LT.OR P6, PT, R0, 0x1, !P0 ;  /* 0x000000010000780c */ /* 0x000fce00047c1670 */
[----:B------:R0:W-:Y:S01]  /*3dfb0*/  @!P5 STG.E.U8 desc[UR22][R28.64+0x1], R5 ;  /* 0x000001051c00d986 */ /* 0x0001e2000c101116 */
[C---:B------:R-:W-:Y:S02]  /*3dfc0*/  ISETP.LT.OR P5, PT, R0.reuse, 0x2, !P0 ;  /* 0x000000020000780c */ /* 0x040fe400047a1670 */
[----:B0-----:R-:W-:Y:S01]  /*3dfd0*/  F2FP.SATFINITE.E4M3.F32.PACK_AB_MERGE_C R5, RZ, R4, RZ ;  /* 0x00000004ff05723e */ /* 0x001fe200048070ff */
[----:B------:R-:W-:Y:S02]  /*3dfe0*/  FMUL R4, R37, UR21 ;  /* 0x0000001525047c20 */ /* 0x000fe40008400000 */
[----:B------:R-:W4:Y:S04]  /*3dff0*/  LDL.LU R37, [R1+0x680] ;  /* 0x0006800001257983 */ /* 0x000f280000300800 */
[----:B------:R0:W-:Y:S01]  /*3e000*/  @!P6 STG.E.U8 desc[UR22][R26.64], R5 ;  /* 0x000000051a00e986 */ /* 0x0001e2000c101116 */
[----:B------:R-:W-:-:S02]  /*3e010*/  ISETP.LT.OR P6, PT, R0, 0x9, !P1 ;  /* 0x000000090000780c */ /* 0x000fc40004fc1670 */
[----:B0-----:R-:W-:Y:S01]  /*3e020*/  F2FP.SATFINITE.E4M3.F32.PACK_AB_MERGE_C R5, RZ, R4, RZ ;  /* 0x00000004ff05723e */ /* 0x001fe200048070ff */
[----:B------:R-:W-:Y:S02]  /*3e030*/  FMUL R4, R36, UR21 ;  /* 0x0000001524047c20 */ /* 0x000fe40008400000 */
[----:B------:R-:W4:Y:S04]  /*3e040*/  LDL.LU R36, [R1+0x684] ;  /* 0x0006840001247983 */ /* 0x000f280000300800 */
[----:B------:R0:W-:Y:S01]  /*3e050*/  @!P5 STG.E.U8 desc[UR22][R26.64+0x1], R5 ;  /* 0x000001051a00d986 */ /* 0x0001e2000c101116 */
[----:B------:R-:W-:Y:S02]  /*3e060*/  ISETP.LT.OR P5, PT, R0, 0xa, !P1 ;  /* 0x0000000a0000780c */ /* 0x000fe40004fa1670 */
[----:B0-----:R-:W-:-:S05]  /*3e070*/  F2FP.SATFINITE.E4M3.F32.PACK_AB_MERGE_C R5, RZ, R4, RZ ;  /* 0x00000004ff05723e */ /* 0x001fca00048070ff */
[----:B------:R0:W-:Y:S01]  /*3e080*/  @!P6 STG.E.U8 desc[UR22][R28.64+0x8], R5 ;  /* 0x000008051c00e986 */ /* 0x0001e2000c101116 */
[----:B------:R-:W-:Y:S01]  /*3e090*/  ISETP.LT.OR P6, PT, R0, 0x9, !P0 ;  /* 0x000000090000780c */ /* 0x000fe200047c1670 */
[----:B------:R-:W-:Y:S02]  /*3e0a0*/  FMUL R4, R35, UR21 ;  /* 0x0000001523047c20 */ /* 0x000fe40008400000 */
[----:B------:R-:W4:Y:S03]  /*3e0b0*/  LDL.LU R35, [R1+0x688] ;  /* 0x0006880001237983 */ /* 0x000f260000300800 */
[----:B0-----:R-:W-:-:S05]  /*3e0c0*/  F2FP.SATFINITE.E4M3.F32.PACK_AB_MERGE_C R5, RZ, R4, RZ ;  /* 0x00000004ff05723e */ /* 0x001fca00048070ff */
[----:B------:R0:W-:Y:S01]  /*3e0d0*/  @!P5 STG.E.U8 desc[UR22][R28.64+0x9], R5 ;  /* 0x000009051c00d986 */ /* 0x0001e2000c101116 */
[----:B------:R-:W-:Y:S01]  /*3e0e0*/  ISETP.LT.OR P5, PT, R0, 0xa, !P0 ;  /* 0x0000000a0000780c */ /* 0x000fe200047a1670 */
[----:B--2---:R-:W-:Y:S02]  /*3e0f0*/  FMUL R4, R34, UR21 ;  /* 0x0000001522047c20 */ /* 0x004fe40008400000 */
[----:B------:R-:W2:Y:S03]  /*3e100*/  LDL.LU R34, [R1+0x68c] ;  /* 0x00068c0001227983 */ /* 0x000ea60000300800 */
[----:B0-----:R-:W-:Y:S01]  /*3e110*/  F2FP.SATFINITE.E4M3.F32.PACK_AB_MERGE_C R5, RZ, R4, RZ ;  /* 0x00000004ff05723e */ /* 0x001fe200048070ff */
        /* <DEDUP_REMOVED lines=11> */
[----:B------:R-:W-:-:S11]  /*3e1d0*/  ISETP.LT.OR P5, PT, R0, 0x12, !P1 ;  /* 0x000000120000780c */ /* 0x000fd60004fa1670 */
        /* <DEDUP_REMOVED lines=752> */
[----:B------:R-:W-:-:S05]  /*410e0*/  F2FP.SATFINITE.E4M3.F32.PACK_AB_MERGE_C R4, RZ, R4, RZ ;  /* 0x00000004ff04723e */ /* 0x000fca00048070ff */
[----:B------:R3:W-:Y:S01]  /*410f0*/  @!P5 STG.E.U8 desc[UR22][R24.64+0x139], R4 ;  /* 0x000139041800d986 */ /* 0x0007e2000c101116 */
[----:B--2---:R-:W-:-:S03]  /*41100*/  FMUL R5, R34, UR21 ;  /* 0x0000001522057c20 */ /* 0x004fc60008400000 */
[----:B------:R-:W2:Y:S02]  /*41110*/  LDL.LU R34, [R1+0x8f4] ;  /* 0x0008f40001227983 */ /* 0x000ea40000300800 */
[----:B------:R-:W-:Y:S01]  /*41120*/  F2FP.SATFINITE.E4M3.F32.PACK_AB_MERGE_C R5, RZ, R5, RZ ;  /* 0x00000005ff05723e */ /* 0x000fe200048070ff */
[----:B---3--:R-:W-:Y:S02]  /*41130*/  FMUL R4, R33, UR21 ;  /* 0x0000001521047c20 */ /* 0x008fe40008400000 */
[----:B------:R-:W3:Y:S04]  /*41140*/  LDL.LU R33, [R1+0x8f8] ;  /* 0x0008f80001217983 */ /* 0x000ee80000300800 */
[----:B------:R4:W-:Y:S02]  /*41150*/  @!P6 STG.E.U8 desc[UR22][R2.64+0x140], R5 ;  /* 0x000140050200e986 */ /* 0x0009e4000c101116 */
[----:B----4-:R-:W-:-:S02]  /*41160*/  FMUL R5, R31, UR21 ;  /* 0x000000151f057c20 */ /* 0x010fc40008400000 */
[----:B------:R-:W4:Y:S01]  /*41170*/  LDL.LU R31, [R1+0x8fc] ;  /* 0x0008fc00011f7983 */ /* 0x000f220000300800 */
[----:B------:R-:W-:-:S03]  /*41180*/  FMUL R6, R30, UR21 ;  /* 0x000000151e067c20 */ /* 0x000fc60008400000 */
[----:B------:R-:W4:Y:S01]  /*41190*/  LDL.LU R30, [R1+0x900] ;  /* 0x00090000011e7983 */ /* 0x000f220000300800 */
[C---:B------:R-:W-:Y:S02]  /*411a0*/  ISETP.LT.OR P5, PT, R0.reuse, 0x142, !P3 ;  /* 0x000001420000780c */ /* 0x040fe40005fa1670 */
[----:B------:R-:W-:Y:S02]  /*411b0*/  F2FP.SATFINITE.E4M3.F32.PACK_AB_MERGE_C R7, RZ, R5, RZ ;  /* 0x00000005ff07723e */ /* 0x000fe400048070ff */
[----:B------:R-:W-:Y:S02]  /*411c0*/  F2FP.SATFINITE.E4M3.F32.PACK_AB_MERGE_C R4, RZ, R4, RZ ;  /* 0x00000004ff04723e */ /* 0x000fe400048070ff */
[----:B------:R-:W-:-:S07]  /*411d0*/  ISETP.LT.OR P6, PT, R0, 0x141, !P2 ;  /* 0x000001410000780c */ /* 0x000fce00057c1670 */
[----:B------:R0:W-:Y:S01]  /*411e0*/  @!P5 STG.E.U8 desc[UR22][R2.64+0x141], R4 ;  /* 0x000141040200d986 */ /* 0x0001e2000c101116 */
[----:B------:R-:W-:Y:S01]  /*411f0*/  ISETP.LT.OR P5, PT, R0, 0x142, !P2 ;  /* 0x000001420000780c */ /* 0x000fe200057a1670 */
[----:B------:R-:W-:Y:S02]  /*41200*/  FMUL R5, R37, UR21 ;  /* 0x0000001525057c20 */ /* 0x000fe40008400000 */
[----:B------:R-:W4:Y:S01]  /*41210*/  LDL.LU R37, [R1+0x904] ;  /* 0x0009040001257983 */ /* 0x000f220000300800 */
[----:B------:R-:W-:-:S03]  /*41220*/  F2FP.SATFINITE.E4M3.F32.PACK_AB_MERGE_C R9, RZ, R6, RZ ;  /* 0x00000006ff09723e */ /* 0x000fc600048070ff */
[----:B------:R1:W-:Y:S01]  /*41230*/  @!P6 STG.E.U8 desc[UR22][R24.64+0x140], R7 ;  /* 0x000140071800e986 */ /* 0x0003e2000c101116 */
[----:B------:R-:W-:Y:S01]  /*41240*/  ISETP.LT.OR P6, PT, R0, 0x149, !P3 ;  /* 0x000001490000780c */ /* 0x000fe20005fc1670 */
[----:B0-----:R-:W-:Y:S02]  /*41250*/  FMUL R4, R36, UR21 ;  /* 0x0000001524047c20 */ /* 0x001fe40008400000 */
[----:B------:R-:W4:Y:S03]  /*41260*/  LDL.LU R36, [R1+0x908] ;  /* 0x0009080001247983 */ /* 0x000f260000300800 */
[----:B------:R-:W-:Y:S01]  /*41270*/  F2FP.SATFINITE.E4M3.F32.PACK_AB_MERGE_C R11, RZ, R4, RZ ;  /* 0x00000004ff0b723e */ /* 0x000fe200048070ff */
[----:B------:R0:W-:Y:S01]  /*41280*/  @!P5 STG.E.U8 desc[UR22][R24.64+0x141], R9 ;  /* 0x000141091800d986 */ /* 0x0001e2000c101116 */
[----:B------:R-:W-:Y:S02]  /*41290*/  ISETP.LT.OR P5, PT, R0, 0x14a, !P3 ;  /* 0x0000014a0000780c */ /* 0x000fe40005fa1670 */
[----:B------:R-:W-:-:S05]  /*412a0*/  F2FP.SATFINITE.E4M3.F32.PACK_AB_MERGE_C R5, RZ, R5, RZ ;  /* 0x00000005ff05723e */ /* 0x000fca00048070ff */
[----:B------:R3:W-:Y:S06]  /*412b0*/  @!P6 STG.E.U8 desc[UR22][R2.64+0x148], R5 ;  /* 0x000148050200e986 */ /* 0x0007ec000c101116 */
[----:B------:R4:W-:Y:S01]  /*412c0*/  @!P5 STG.E.U8 desc[UR22][R2.64+0x149], R11 ;  /* 0x0001490b0200d986 */ /* 0x0009e2000c101116 */
[----:B------:R-:W-:-:S03]  /*412d0*/  FMUL R4, R35, UR21 ;  /* 0x0000001523047c20 */ /* 0x000fc60008400000 */
[----:B------:R-:W4:Y:S02]  /*412e0*/  LDL.LU R35, [R1+0x90c] ;  /* 0x00090c0001237983 */ /* 0x000f240000300800 */
[----:B-1----:R-:W-:Y:S01]  /*412f0*/  F2FP.SATFINITE.E4M3.F32.PACK_AB_MERGE_C R7, RZ, R4, RZ ;  /* 0x00000004ff07723e */ /* 0x002fe200048070ff */
[----:B--2---:R-:W-:Y:S02]  /*41300*/  FMUL R4, R34, UR21 ;  /* 0x0000001522047c20 */ /* 0x004fe40008400000 */
[----:B------:R-:W2:Y:S03]  /*41310*/  LDL.LU R34, [R1+0x910] ;  /* 0x0009100001227983 */ /* 0x000ea60000300800 */
[----:B0-----:R-:W-:Y:S01]  /*41320*/  F2FP.SATFINITE.E4M3.F32.PACK_AB_MERGE_C R9, RZ, R4, RZ ;  /* 0x00000004ff09723e */ /* 0x001fe200048070ff */
[----:B---3--:R-:W-:Y:S02]  /*41330*/  FMUL R4, R33, UR21 ;  /* 0x0000001521047c20 */ /* 0x008fe40008400000 */
[----:B------:R-:W3:Y:S03]  /*41340*/  LDL.LU R33, [R1+0x914] ;  /* 0x0009140001217983 */ /* 0x000ee60000300800 */
[----:B------:R-:W-:Y:S01]  /*41350*/  F2FP.SATFINITE.E4M3.F32.PACK_AB_MERGE_C R5, RZ, R4, RZ ;  /* 0x00000004ff05723e */ /* 0x000fe200048070ff */
[----:B----4-:R-:W-:-:S02]  /*41360*/  FMUL R4, R31, UR21 ;  /* 0x000000151f047c20 */ /* 0x010fc40008400000 */
[----:B------:R-:W4:Y:S03]  /*41370*/  LDL.LU R31, [R1+0x918] ;  /* 0x00091800011f7983 */ /* 0x000f260000300800 */
[----:B------:R-:W-:Y:S01]  /*41380*/  F2FP.SATFINITE.E4M3.F32.PACK_AB_MERGE_C R11, RZ, R4, RZ ;  /* 0x00000004ff0b723e */ /* 0x000fe200048070ff */
[----:B------:R-:W-:Y:S02]  /*41390*/  FMUL R4, R30, UR21 ;  /* 0x000000151e047c20 */ /* 0x000fe40008400000 */
[----:B------:R-:W4:Y:S01]  /*413a0*/  LDL.LU R30, [R1+0x91c] ;  /* 0x00091c00011e7983 */ /* 0x000f220000300800 */
[C---:B------:R-:W-:Y:S02]  /*413b0*/  ISETP.LT.OR P6, PT, R0.reuse, 0x149, !P2 ;  /* 0x000001490000780c */ /* 0x040fe400057c1670 */
[----:B------:R-:W-:-:S11]  /*413c0*/  ISETP.LT.OR P5, PT, R0, 0x14a, !P2 ;  /* 0x0000014a0000780c */ /* 0x000fd600057a1670 */
[----:B------:R0:W-:Y:S01]  /*413d0*/  @!P6 STG.E.U8 desc[UR22][R24.64+0x148], R7 ;  /* 0x000148071800e986 */ /* 0x0001e2000c101116 */
[----:B------:R-:W-:-:S03]  /*413e0*/  ISETP.LT.OR P6, PT, R0, 0x151, !P3 ;  /* 0x000001510000780c */ /* 0x000fc60005fc1670 */
[----:B------:R1:W-:Y:S01]  /*413f0*/  @!P5 STG.E.U8 desc[UR22][R24.64+0x149], R9 ;  /* 0x000149091800d986 */ /* 0x0003e2000c101116 */
[C---:B------:R-:W-:Y:S02]  /*41400*/  ISETP.LT.OR P5, PT, R0.reuse, 0x152, !P3 ;  /* 0x000001520000780c */ /* 0x040fe40005fa1670 */
[----:B0-----:R-:W-:Y:S01]  /*41410*/  F2FP.SATFINITE.E4M3.F32.PACK_AB_MERGE_C R7, RZ, R4, RZ ;  /* 0x00000004ff07723e */ /* 0x001fe200048070ff */
[----:B------:R-:W-:Y:S02]  /*41420*/  FMUL R4, R37, UR21 ;  /* 0x0000001525047c20 */ /* 0x000fe40008400000 */
[----:B------:R-:W4:Y:S03]  /*41430*/  LDL.LU R37, [R1+0x920] ;  /* 0x0009200001257983 */ /* 0x000f260000300800 */
[----:B-1----:R-:W-:Y:S01]  /*41440*/  F2FP.SATFINITE.E4M3.F32.PACK_AB_MERGE_C R9, RZ, R4, RZ ;  /* 0x00000004ff09723e */ /* 0x002fe200048070ff */
[----:B------:R0:W-:Y:S01]  /*41450*/  @!P6 STG.E.U8 desc[UR22][R2.64+0x150], R5 ;  /* 0x000150050200e986 */ /* 0x0001e2000c101116 */
[----:B------:R-:W-:-:S03]  /*41460*/  ISETP.LT.OR P6, PT, R0, 0x151, !P2 ;  /* 0x000001510000780c */ /* 0x000fc600057c1670 */
[----:B------:R1:W-:Y:S01]  /*41470*/  @!P5 STG.E.U8 desc[UR22][R2.64+0x151], R11 ;  /* 0x0001510b0200d986 */ /* 0x0003e2000c101116 */
[----:B------:R-:W-:-:S03]  /*41480*/  FMUL R4, R36, UR21 ;  /* 0x0000001524047c20 */ /* 0x000fc60008400000 */
[----:B------:R-:W4:Y:S02]  /*41490*/  LDL.LU R36, [R1+0x924] ;  /* 0x0009240001247983 */ /* 0x000f240000300800 */
[----:B0-----:R-:W-:Y:S02]  /*414a0*/  F2FP.SATFINITE.E4M3.F32.PACK_AB_MERGE_C R5, RZ, R4, RZ ;  /* 0x00000004ff05723e */ /* 0x001fe400048070ff */
[C---:B------:R-:W-:Y:S02]  /*414b0*/  ISETP.LT.OR P5, PT, R0.reuse, 0x152, !P2 ;  /* 0x000001520000780c */ /* 0x040fe400057a1670 */
[----:B------:R0:W-:Y:S01]  /*414c0*/  @!P6 STG.E.U8 desc[UR22][R24.64+0x150], R7 ;  /* 0x000150071800e986 */ /* 0x0001e2000c101116 */
[----:B------:R-:W-:-:S10]  /*414d0*/  ISETP.LT.OR P6, PT, R0, 0x159, !P3 ;  /* 0x000001590000780c */ /* 0x000fd40005fc1670 */
[----:B------:R3:W-:Y:S04]  /*414e0*/  @!P5 STG.E.U8 desc[UR22][R24.64+0x151], R9 ;  /* 0x000151091800d986 */ /* 0x0007e8000c101116 */
        /* <DEDUP_REMOVED lines=335> */
[----:B------:R-:W-:Y:S02]  /*429e0*/  ISETP.LT.OR P5, PT, R0, 0x1da, !P2 ;  /* 0x000001da0000780c */ /* 0x000fe400057a1670 */
[----:B0-----:R-:W-:Y:S01]  /*429f0*/  F2FP.SATFINITE.E4M3.F32.PACK_AB_MERGE_C R5, RZ, R4, RZ ;  /* 0x00000004ff05723e */ /* 0x001fe200048070ff */
[----:B------:R-:W-:-:S06]  /*42a00*/  FMUL R4, R37, UR21 ;  /* 0x0000001525047c20 */ /* 0x000fcc0008400000 */
[----:B------:R0:W-:Y:S01]  /*42a10*/  @!P6 STG.E.U8 desc[UR22][R24.64+0x1d8], R7 ;  /* 0x0001d8071800e986 */ /* 0x0001e2000c101116 */
[----:B------:R-:W-:Y:S02]  /*42a20*/  ISETP.LT.OR P6, PT, R0, 0x1e1, !P3 ;  /* 0x000001e10000780c */ /* 0x000fe40005fc1670 */
[----:B-1----:R-:W-:Y:S01]  /*42a30*/  F2FP.SATFINITE.E4M3.F32.PACK_AB_MERGE_C R11, RZ, R4, RZ ;  /* 0x00000004ff0b723e */ /* 0x002fe200048070ff */
[----:B------:R-:W4:Y:S04]  /*42a40*/  LDL.LU R37, [R1+0xa38] ;  /* 0x000a380001257983 */ /* 0x000f280000300800 */
[----:B------:R1:W-:Y:S01]  /*42a50*/  @!P5 STG.E.U8 desc[UR22][R24.64+0x1d9], R9 ;  /* 0x0001d9091800d986 */ /* 0x0003e2000c101116 */
[----:B------:R-:W-:-:S03]  /*42a60*/  FMUL R4, R36, UR21 ;  /* 0x0000001524047c20 */ /* 0x000fc60008400000 */
[----:B------:R-:W4:Y:S02]  /*42a70*/  LDL.LU R36, [R1+0xa3c] ;  /* 0x000a3c0001247983 */ /* 0x000f240000300800 */
[----:B0-----:R-:W-:Y:S02]  /*42a80*/  F2FP.SATFINITE.E4M3.F32.PACK_AB_MERGE_C R7, RZ, R4, RZ ;  /* 0x00000004ff07723e */ /* 0x001fe400048070ff */
[C---:B------:R-:W-:Y:S01]  /*42a90*/  ISETP.LT.OR P5, PT, R0.reuse, 0x1e2, !P3 ;  /* 0x000001e20000780c */ /* 0x040fe20005fa1670 */
[----:B------:R0:W-:Y:S01]  /*42aa0*/  @!P6 STG.E.U8 desc[UR22][R2.64+0x1e0], R5 ;  /* 0x0001e0050200e986 */ /* 0x0001e2000c101116 */
[----:B------:R-:W-:-:S11]  /*42ab0*/  ISETP.LT.OR P6, PT, R0, 0x1e1, !P2 ;  /* 0x000001e10000780c */ /* 0x000fd600057c1670 */
        /* <DEDUP_REMOVED lines=17> */
[C---:B------:R-:W-:Y:S01]  /*42bd0*/  ISETP.LT.OR P6, PT, R0.reuse, 0x1e9, !P3 ;  /* 0x000001e90000780c */ /* 0x040fe20005fc1670 */
[----:B------:R-:W4:Y:S10]  /*42be0*/  LDL.LU R38, [R1+0xa54] ;  /* 0x000a540001267983 */ /* 0x000f340000300800 */
[----:B------:R0:W-:Y:S01]  /*42bf0*/  @!P5 STG.E.U8 desc[UR22][R24.64+0x1e1], R9 ;  /* 0x0001e1091800d986 */ /* 0x0001e2000c101116 */
[----:B------:R-:W-:-:S03]  /*42c00*/  ISETP.LT.OR P5, PT, R0, 0x1ea, !P3 ;  /* 0x000001ea0000780c */ /* 0x000fc60005fa1670 */
[----:B------:R1:W-:Y:S01]  /*42c10*/  @!P6 STG.E.U8 desc[UR22][R2.64+0x1e8], R5 ;  /* 0x0001e8050200e986 */ /* 0x0003e2000c101116 */
[----:B------:R-:W-:Y:S02]  /*42c20*/  ISETP.LT.OR P6, PT, R0, 0x1e9, !P2 ;  /* 0x000001e90000780c */ /* 0x000fe400057c1670 */
[----:B0-----:R-:W-:-:S07]  /*42c30*/  F2FP.SATFINITE.E4M3.F32.PACK_AB_MERGE_C R9, RZ, R4, RZ ;  /* 0x00000004ff09723e */ /* 0x001fce00048070ff */
[----:B------:R0:W-:Y:S01]  /*42c40*/  @!P5 STG.E.U8 desc[UR22][R2.64+0x1e9], R11 ;  /* 0x0001e90b0200d986 */ /* 0x0001e2000c101116 */
[----:B------:R-:W-:Y:S01]  /*42c50*/  ISETP.LT.OR P5, PT, R0, 0x1ea, !P2 ;  /* 0x000001ea0000780c */ /* 0x000fe200057a1670 */
[----:B------:R-:W-:Y:S02]  /*42c60*/  FMUL R4, R37, UR21 ;  /* 0x0000001525047c20 */ /* 0x000fe40008400000 */
[----:B------:R-:W4:Y:S03]  /*42c70*/  LDL.LU R37, [R1+0xa58] ;  /* 0x000a580001257983 */ /* 0x000f260000300800 */
[----:B-1----:R-:W-:Y:S01]  /*42c80*/  F2FP.SATFINITE.E4M3.F32.PACK_AB_MERGE_C R5, RZ, R4, RZ ;  /* 0x00000004ff05723e */ /* 0x002fe200048070ff */
[----:B------:R1:W-:Y:S01]  /*42c90*/  @!P6 STG.E.U8 desc[UR22][R24.64+0x1e8], R7 ;  /* 0x0001e8071800e986 */ /* 0x0003e2000c101116 */
[----:B------:R-:W-:-:S05]  /*42ca0*/  FMUL R4, R36, UR21 ;  /* 0x0000001524047c20 */ /* 0x000fca0008400000 */
[----:B------:R2:W-:Y:S01]  /*42cb0*/  @!P5 STG.E.U8 desc[UR22][R24.64+0x1e9], R9 ;  /* 0x0001e9091800d986 */ /* 0x0005e2000c101116 */
[----:B0-----:R-:W-:-:S03]  /*42cc0*/  F2FP.SATFINITE.E4M3.F32.PACK_AB_MERGE_C R11, RZ, R4, RZ ;  /* 0x00000004ff0b723e */ /* 0x001fc600048070ff */
[----:B------:R-:W4:Y:S01]  /*42cd0*/  LDL.LU R36, [R1+0xa5c] ;  /* 0x000a5c0001247983 */ /* 0x000f220000300800 */
[C---:B------:R-:W-:Y:S02]  /*42ce0*/  ISETP.LT.OR P6, PT, R0.reuse, 0x1f1, !P3 ;  /* 0x000001f10000780c */ /* 0x040fe40005fc1670 */
[----:B------:R-:W-:-:S11]  /*42cf0*/  ISETP.LT.OR P5, PT, R0, 0x1f2, !P3 ;  /* 0x000001f20000780c */ /* 0x000fd60005fa1670 */
[----:B------:R-:W-:Y:S04]  /*42d00*/  @!P6 STG.E.U8 desc[UR22][R2.64+0x1f0], R5 ;  /* 0x0001f0050200e986 */ /* 0x000fe8000c101116 */
[----:B------:R0:W-:Y:S01]  /*42d10*/  @!P5 STG.E.U8 desc[UR22][R2.64+0x1f1], R11 ;  /* 0x0001f10b0200d986 */ /* 0x0001e2000c101116 */
[----:B------:R-:W-:-:S03]  /*42d20*/  FMUL R4, R35, UR21 ;  /* 0x0000001523047c20 */ /* 0x000fc60008400000 */
[----:B------:R-:W4:Y:S02]  /*42d30*/  LDL.LU R35, [R1+0xa60] ;  /* 0x000a600001237983 */ /* 0x000f240000300800 */
[----:B-1----:R-:W-:Y:S01]  /*42d40*/  F2FP.SATFINITE.E4M3.F32.PACK_AB_MERGE_C R7, RZ, R4, RZ ;  /* 0x00000004ff07723e */ /* 0x002fe200048070ff */
[----:B--2---:R-:W-:Y:S02]  /*42d50*/  FMUL R4, R34, UR21 ;  /* 0x0000001522047c20 */ /* 0x004fe40008400000 */
[----:B------:R-:W2:Y:S03]  /*42d60*/  LDL.LU R34, [R1+0xa64] ;  /* 0x000a640001227983 */ /* 0x000ea60000300800 */
[----:B------:R-:W-:Y:S01]  /*42d70*/  F2FP.SATFINITE.E4M3.F32.PACK_AB_MERGE_C R9, RZ, R4, RZ ;  /* 0x00000004ff09723e */ /* 0x000fe200048070ff */
[----:B---3--:R-:W-:Y:S02]  /*42d80*/  FMUL R4, R33, UR21 ;  /* 0x0000001521047c20 */ /* 0x008fe40008400000 */
[----:B------:R-:W3:Y:S03]  /*42d90*/  LDL.LU R33, [R1+0xa68] ;  /* 0x000a680001217983 */ /* 0x000ee60000300800 */
[----:B0-----:R-:W-:Y:S01]  /*42da0*/  F2FP.SATFINITE.E4M3.F32.PACK_AB_MERGE_C R11, RZ, R4, RZ ;  /* 0x00000004ff0b723e */ /* 0x001fe200048070ff */
[----:B----4-:R-:W-:-:S02]  /*42db0*/  FMUL R5, R31, UR21 ;  /* 0x000000151f057c20 */ /* 0x010fc40008400000 */
[----:B------:R-:W4:Y:S01]  /*42dc0*/  LDL.LU R31, [R1+0xa6c] ;  /* 0x000a6c00011f7983 */ /* 0x000f220000300800 */
[----:B------:R-:W-:-:S03]  /*42dd0*/  FMUL R4, R30, UR21 ;  /* 0x000000151e047c20 */ /* 0x000fc60008400000 */
[----:B------:R-:W4:Y:S01]  /*42de0*/  LDL.LU R30, [R1+0xa70] ;  /* 0x000a7000011e7983 */ /* 0x000f220000300800 */
[C---:B------:R-:W-:Y:S02]  /*42df0*/  ISETP.LT.OR P6, PT, R0.reuse, 0x1f1, !P2 ;  /* 0x000001f10000780c */ /* 0x040fe400057c1670 */
[----:B------:R-:W-:Y:S02]  /*42e00*/  ISETP.LT.OR P5, PT, R0, 0x1f2, !P2 ;  /* 0x000001f20000780c */ /* 0x000fe400057a1670 */
[----:B------:R-:W-:-:S09]  /*42e10*/  F2FP.SATFINITE.E4M3.F32.PACK_AB_MERGE_C R13, RZ, R5, RZ ;  /* 0x00000005ff0d723e */ /* 0x000fd200048070ff */
[----:B------:R0:W-:Y:S01]  /*42e20*/  @!P6 STG.E.U8 desc[UR22][R24.64+0x1f0], R7 ;  /* 0x0001f0071800e986 */ /* 0x0001e2000c101116 */
[C---:B------:R-:W-:Y:S02]  /*42e30*/  ISETP.LT.OR P6, PT, R0.reuse, 0x1f9, !P3 ;  /* 0x000001f90000780c */ /* 0x040fe40005fc1670 */
[----:B------:R-:W-:Y:S01]  /*42e40*/  ISETP.LT.OR P3, PT, R0, 0x1fa, !P3 ;  /* 0x000001fa0000780c */ /* 0x000fe20005f61670 */
[----:B------:R-:W-:Y:S02]  /*42e50*/  FMUL R5, R38, UR21 ;  /* 0x0000001526057c20 */ /* 0x000fe40008400000 */
[----:B------:R-:W4:Y:S01]  /*42e60*/  LDL.LU R38, [R1+0xa74] ;  /* 0x000a740001267983 */ /* 0x000f220000300800 */
[----:B0-----:R-:W-:-:S03]  /*42e70*/  F2FP.SATFINITE.E4M3.F32.PACK_AB_MERGE_C R7, RZ, R4, RZ ;  /* 0x00000004ff07723e */ /* 0x001fc600048070ff */
[----:B------:R0:W-:Y:S01]  /*42e80*/  @!P5 STG.E.U8 desc[UR22][R24.64+0x1f1], R9 ;  /* 0x0001f1091800d986 */ /* 0x0001e2000c101116 */
[----:B------:R-:W-:-:S03]  /*42e90*/  FMUL R4, R37, UR21 ;  /* 0x0000001525047c20 */ /* 0x000fc60008400000 */
[----:B------:R-:W4:Y:S01]  /*42ea0*/  LDL.LU R37, [R1+0xa78] ;  /* 0x000a780001257983 */ /* 0x000f220000300800 */
[C---:B------:R-:W-:Y:S02]  /*42eb0*/  ISETP.LT.OR P5, PT, R0.reuse, 0x1f9, !P2 ;  /* 0x000001f90000780c */ /* 0x040fe400057a1670 */
[----:B------:R-:W-:Y:S01]  /*42ec0*/  ISETP.LT.OR P2, PT, R0, 0x1fa, !P2 ;  /* 0x000001fa0000780c */ /* 0x000fe20005741670 */
[----:B------:R-:W-:Y:S04]  /*42ed0*/  @!P6 STG.E.U8 desc[UR22][R2.64+0x1f8], R11 ;  /* 0x0001f80b0200e986 */ /* 0x000fe8000c101116 */
[----:B------:R1:W-:Y:S01]  /*42ee0*/  @!P3 STG.E.U8 desc[UR22][R2.64+0x1f9], R13 ;  /* 0x0001f90d0200b986 */ /* 0x0003e2000c101116 */
[----:B------:R-:W-:Y:S01]  /*42ef0*/  F2FP.SATFINITE.E4M3.F32.PACK_AB_MERGE_C R5, RZ, R5, RZ ;  /* 0x00000005ff05723e */ /* 0x000fe200048070ff */
[----:B------:R-:W-:-:S02]  /*42f00*/  FMUL R6, R36, UR21 ;  /* 0x0000001524067c20 */ /* 0x000fc40008400000 */
[----:B------:R-:W4:Y:S01]  /*42f10*/  LDL.LU R36, [R1+0xa7c] ;  /* 0x000a7c0001247983 */ /* 0x000f220000300800 */
[----:B0-----:R-:W-:-:S03]  /*42f20*/  F2FP.SATFINITE.E4M3.F32.PACK_AB_MERGE_C R9, RZ, R4, RZ ;  /* 0x00000004ff09723e */ /* 0x001fc600048070ff */
[----:B------:R0:W-:Y:S01]  /*42f30*/  @!P2 STG.E.U8 desc[UR22][R24.64+0x1f9], R5 ;  /* 0x0001f9051800a986 */ /* 0x0001e2000c101116 */
[----:B-1----:R-:W-:-:S03]  /*42f40*/  FMUL R2, R35, UR21 ;  /* 0x0000001523027c20 */ /* 0x002fc60008400000 */
[----:B------:R-:W4:Y:S02]  /*42f50*/  LDL.LU R35, [R1+0xa80] ;  /* 0x000a800001237983 */ /* 0x000f240000300800 */
[----:B------:R-:W-:Y:S01]  /*42f60*/  F2FP.SATFINITE.E4M3.F32.PACK_AB_MERGE_C R13, RZ, R2, RZ ;  /* 0x00000002ff0d723e */ /* 0x000fe200048070ff */
[----:B--2---:R-:W-:Y:S02]  /*42f70*/  FMUL R2, R34, UR21 ;  /* 0x0000001522027c20 */ /* 0x004fe40008400000 */
[----:B------:R-:W2:Y:S01]  /*42f80*/  LDL.LU R34, [R1+0xa84] ;  /* 0x000a840001227983 */ /* 0x000ea20000300800 */
[----:B---3--:R-:W-:-:S03]  /*42f90*/  FMUL R3, R33, UR21 ;  /* 0x0000001521037c20 */ /* 0x008fc60008400000 */
[----:B------:R-:W3:Y:S01]  /*42fa0*/  LDL.LU R33, [R1+0xa88] ;  /* 0x000a880001217983 */ /* 0x000ee20000300800 */
[----:B----4-:R-:W-:-:S03]  /*42fb0*/  FMUL R4, R31, UR21 ;  /* 0x000000151f047c20 */ /* 0x010fc60008400000 */
[----:B------:R-:W4:Y:S01]  /*42fc0*/  LDL.LU R31, [R1+0xa8c] ;  /* 0x000a8c00011f7983 */ /* 0x000f220000300800 */
[----:B0-----:R-:W-:-:S03]  /*42fd0*/  FMUL R5, R30, UR21 ;  /* 0x000000151e057c20 */ /* 0x001fc60008400000 */
[----:B------:R-:W4:Y:S01]  /*42fe0*/  LDL.LU R30, [R1+0xa90] ;  /* 0x000a9000011e7983 */ /* 0x000f220000300800 */
[C---:B------:R-:W-:Y:S02]  /*42ff0*/  ISETP.LT.OR P6, PT, R0.reuse, 0x101, !P1 ;  /* 0x000001010000780c */ /* 0x040fe40004fc1670 */
[C---:B------:R-:W-:Y:S01]  /*43000*/  ISETP.LT.OR P3, PT, R0.reuse, 0x102, !P1 ;  /* 0x000001020000780c */ /* 0x040fe20004f61670 */
[----:B------:R0:W-:Y:S01]  /*43010*/  @!P5 STG.E.U8 desc[UR22][R24.64+0x1f8], R7 ;  /* 0x0001f8071800d986 */ /* 0x0001e2000c101116 */
[----:B------:R-:W-:Y:S02]  /*43020*/  F2FP.SATFINITE.E4M3.F32.PACK_AB_MERGE_C R11, RZ, R6, RZ ;  /* 0x00000006ff0b723e */ /* 0x000fe400048070ff */
[----:B------:R-:W-:-:S07]  /*43030*/  ISETP.LT.OR P5, PT, R0, 0x101, !P0 ;  /* 0x000001010000780c */ /* 0x000fce00047a1670 */
[----:B------:R1:W-:Y:S01]  /*43040*/  @!P6 STG.E.U8 desc[UR22][R28.64+0x100], R9 ;  /* 0x000100091c00e986 */ /* 0x0003e2000c101116 */
[----:B------:R-:W-:-:S03]  /*43050*/  ISETP.LT.OR P6, PT, R0, 0x102, !P0 ;  /* 0x000001020000780c */ /* 0x000fc600047c1670 */
[----:B------:R1:W-:Y:S01]  /*43060*/  @!P3 STG.E.U8 desc[UR22][R28.64+0x101], R11 ;  /* 0x0001010b1c00b986 */ /* 0x0003e2000c101116 */
[----:B------:R-:W-:Y:S02]  /*43070*/  ISETP.LT.OR P3, PT, R0, 0x109, !P1 ;  /* 0x000001090000780c */ /* 0x000fe40004f61670 */
[----:B0-----:R-:W-:Y:S01]  /*43080*/  F2FP.SATFINITE.E4M3.F32.PACK_AB_MERGE_C R7, RZ, R2, RZ ;  /* 0x00000002ff07723e */ /* 0x001fe200048070ff */
[----:B------:R-:W-:Y:S02]  /*43090*/  FMUL R2, R38, UR21 ;  /* 0x0000001526027c20 */ /* 0x000fe40008400000 */
[----:B------:R-:W4:Y:S01]  /*430a0*/  LDL.LU R38, [R1+0xa94] ;  /* 0x000a940001267983 */ /* 0x000f220000300800 */
[----:B-1----:R-:W-:Y:S02]  /*430b0*/  F2FP.SATFINITE.E4M3.F32.PACK_AB_MERGE_C R9, RZ, R3, RZ ;  /* 0x00000003ff09723e */ /* 0x002fe400048070ff */
[----:B------:R-:W-:Y:S01]  /*430c0*/  ISETP.LT.OR P2, PT, R0, 0x10a, !P1 ;  /* 0x0000010a0000780c */ /* 0x000fe20004f41670 */
[----:B------:R-:W-:-:S02]  /*430d0*/  FMUL R3, R37, UR21 ;  /* 0x0000001525037c20 */ /* 0x000fc40008400000 */
[----:B------:R-:W4:Y:S01]  /*430e0*/  LDL.LU R37, [R1+0xa98] ;  /* 0x000a980001257983 */ /* 0x000f220000300800 */
[----:B------:R-:W-:-:S03]  /*430f0*/  F2FP.SATFINITE.E4M3.F32.PACK_AB_MERGE_C R11, RZ, R4, RZ ;  /* 0x00000004ff0b723e */ /* 0x000fc600048070ff */
[----:B------:R0:W-:Y:S01]  /*43100*/  @!P6 STG.E.U8 desc[UR22][R26.64+0x101], R7 ;  /* 0x000101071a00e986 */ /* 0x0001e2000c101116 */
[----:B------:R-:W-:-:S03]  /*43110*/  ISETP.LT.OR P6, PT, R0, 0x10a, !P0 ;  /* 0x0000010a0000780c */ /* 0x000fc600047c1670 */
[----:B------:R-:W-:Y:S01]  /*43120*/  @!P5 STG.E.U8 desc[UR22][R26.64+0x100], R13 ;  /* 0x0001000d1a00d986 */ /* 0x000fe2000c101116 */
[----:B0-----:R-:W-:Y:S01]  /*43130*/  F2FP.SATFINITE.E4M3.F32.PACK_AB_MERGE_C R7, RZ, R2, RZ ;  /* 0x00000002ff07723e */ /* 0x001fe200048070ff */
[----:B------:R-:W-:Y:S02]  /*43140*/  FMUL R4, R36, UR21 ;  /* 0x0000001524047c20 */ /* 0x000fe40008400000 */
[----:B------:R-:W4:Y:S04]  /*43150*/  LDL.LU R36, [R1+0xa9c] ;  /* 0x000a9c0001247983 */ /* 0x000f280000300800 */
[----:B------:R0:W-:Y:S04]  /*43160*/  @!P3 STG.E.U8 desc[UR22][R28.64+0x108], R9 ;  /* 0x000108091c00b986 */ /* 0x0001e8000c101116 */
[----:B------:R1:W-:Y:S01]  /*43170*/  @!P2 STG.E.U8 desc[UR22][R28.64+0x109], R11 ;  /* 0x0001090b1c00a986 */ /* 0x0003e2000c101116 */
[----:B0-----:R-:W-:-:S03]  /*43180*/  F2FP.SATFINITE.E4M3.F32.PACK_AB_MERGE_C R9, RZ, R3, RZ ;  /* 0x00000003ff09723e */ /* 0x001fc600048070ff */
[----:B------:R0:W-:Y:S01]  /*43190*/  @!P6 STG.E.U8 desc[UR22][R26.64+0x109], R7 ;  /* 0x000109071a00e986 */ /* 0x0001e2000c101116 */
[----:B-1----:R-:W-:Y:S01]  /*431a0*/  F2FP.SATFINITE.E4M3.F32.PACK_AB_MERGE_C R11, RZ, R4, RZ ;  /* 0x00000004ff0b723e */ /* 0x002fe200048070ff */
[----:B------:R-:W-:Y:S02]  /*431b0*/  FMUL R2, R35, UR21 ;  /* 0x0000001523027c20 */ /* 0x000fe40008400000 */
[----:B------:R-:W4:Y:S03]  /*431c0*/  LDL.LU R35, [R1+0xaa0] ;  /* 0x000aa00001237983 */ /* 0x000f260000300800 */
[----:B------:R-:W-:Y:S01]  /*431d0*/  F2FP.SATFINITE.E4M3.F32.PACK_AB_MERGE_C R13, RZ, R2, RZ ;  /* 0x00000002ff0d723e */ /* 0x000fe200048070ff */
[----:B--2---:R-:W-:Y:S02]  /*431e0*/  FMUL R3, R34, UR21 ;  /* 0x0000001522037c20 */ /* 0x004fe40008400000 */
[----:B------:R-:W2:Y:S01]  /*431f0*/  LDL.LU R34, [R1+0xaa4] ;  /* 0x000aa40001227983 */ /* 0x000ea20000300800 */
[----:B---3--:R-:W-:-:S03]  /*43200*/  FMUL R2, R33, UR21 ;  /* 0x0000001521027c20 */ /* 0x008fc60008400000 */
[----:B------:R-:W3:Y:S02]  /*43210*/  LDL.LU R33, [R1+0xaa8] ;  /* 0x000aa80001217983 */ /* 0x000ee40000300800 */
[----:B0-----:R-:W-:Y:S01]  /*43220*/  F2FP.SATFINITE.E4M3.F32.PACK_AB_MERGE_C R7, RZ, R2, RZ ;  /* 0x00000002ff07723e */ /* 0x001fe200048070ff */
[----:B----4-:R-:W-:Y:S02]  /*43230*/  FMUL R4, R31, UR21 ;  /* 0x000000151f047c20 */ /* 0x010fe40008400000 */
[----:B------:R-:W4:Y:S01]  /*43240*/  LDL.LU R31, [R1+0xaac] ;  /* 0x000aac00011f7983 */ /* 0x000f220000300800 */
[----:B------:R-:W-:-:S03]  /*43250*/  FMUL R2, R30, UR21 ;  /* 0x000000151e027c20 */ /* 0x000fc60008400000 */
[----:B------:R-:W4:Y:S01]  /*43260*/  LDL.LU R30, [R1+0xab0] ;  /* 0x000ab000011e7983 */ /* 0x000f220000300800 */
[C---:B------:R-:W-:Y:S02]  /*43270*/  ISETP.LT.OR P5, PT, R0.reuse, 0x109, !P0 ;  /* 0x000001090000780c */ /* 0x040fe400047a1670 */
[C---:B------:R-:W-:Y:S02]  /*43280*/  ISETP.LT.OR P3, PT, R0.reuse, 0x111, !P1 ;  /* 0x000001110000780c */ /* 0x040fe40004f61670 */
[C---:B------:R-:W-:Y:S02]  /*43290*/  ISETP.LT.OR P2, PT, R0.reuse, 0x112, !P1 ;  /* 0x000001120000780c */ /* 0x040fe40004f41670 */
[----:B------:R-:W-:Y:S02]  /*432a0*/  F2FP.SATFINITE.E4M3.F32.PACK_AB_MERGE_C R5, RZ, R5, RZ ;  /* 0x00000005ff05723e */ /* 0x000fe400048070ff */
[----:B------:R-:W-:-:S05]  /*432b0*/  ISETP.LT.OR P6, PT, R0, 0x112, !P0 ;  /* 0x000001120000780c */ /* 0x000fca00047c1670 */
[----:B------:R0:W-:Y:S01]  /*432c0*/  @!P5 STG.E.U8 desc[UR22][R26.64+0x108], R5 ;  /* 0x000108051a00d986 */ /* 0x0001e2000c101116 */
[----:B------:R-:W-:-:S03]  /*432d0*/  ISETP.LT.OR P5, PT, R0, 0x111, !P0 ;  /* 0x000001110000780c */ /* 0x000fc600047a1670 */
[----:B------:R-:W-:Y:S01]  /*432e0*/  @!P3 STG.E.U8 desc[UR22][R28.64+0x110], R9 ;  /* 0x000110091c00b986 */ /* 0x000fe2000c101116 */
[----:B------:R-:W-:-:S03]  /*432f0*/  ISETP.LT.OR P3, PT, R0, 0x119, !P1 ;  /* 0x000001190000780c */ /* 0x000fc60004f61670 */
[----:B------:R1:W-:Y:S01]  /*43300*/  @!P2 STG.E.U8 desc[UR22][R28.64+0x111], R11 ;  /* 0x0001110b1c00a986 */ /* 0x0003e2000c101116 */
[----:B------:R-:W-:Y:S02]  /*43310*/  ISETP.LT.OR P2, PT, R0, 0x11a, !P1 ;  /* 0x0000011a0000780c */ /* 0x000fe40004f41670 */
[----:B0-----:R-:W-:Y:S01]  /*43320*/  F2FP.SATFINITE.E4M3.F32.PACK_AB_MERGE_C R5, RZ, R3, RZ ;  /* 0x00000003ff05723e */ /* 0x001fe200048070ff */
[----:B------:R-:W-:Y:S01]  /*43330*/  FMUL R3, R37, UR21 ;  /* 0x0000001525037c20 */ /* 0x000fe20008400000 */
[----:B-1----:R-:W-:Y:S01]  /*43340*/  F2FP.SATFINITE.E4M3.F32.PACK_AB_MERGE_C R11, RZ, R2, RZ ;  /* 0x00000002ff0b723e */ /* 0x002fe200048070ff */
[----:B------:R-:W-:Y:S02]  /*43350*/  FMUL R2, R38, UR21 ;  /* 0x0000001526027c20 */ /* 0x000fe40008400000 */
[----:B------:R-:W4:Y:S01]  /*43360*/  LDL.LU R38, [R1+0xab4] ;  /* 0x000ab40001267983 */ /* 0x000f220000300800 */
[----:B------:R-:W-:-:S03]  /*43370*/  F2FP.SATFINITE.E4M3.F32.PACK_AB_MERGE_C R9, RZ, R4, RZ ;  /* 0x00000004ff09723e */ /* 0x000fc600048070ff */
[----:B------:R-:W4:Y:S04]  /*43380*/  LDL.LU R37, [R1+0xab8] ;  /* 0x000ab80001257983 */ /* 0x000f280000300800 */
[----:B------:R-:W-:Y:S01]  /*43390*/  @!P6 STG.E.U8 desc[UR22][R26.64+0x111], R5 ;  /* 0x000111051a00e986 */ /* 0x000fe2000c101116 */
[----:B------:R-:W-:Y:S01]  /*433a0*/  ISETP.LT.OR P6, PT, R0, 0x11a, !P0 ;  /* 0x0000011a0000780c */ /* 0x000fe200047c1670 */
[----:B------:R-:W-:Y:S02]  /*433b0*/  FMUL R4, R36, UR21 ;  /* 0x0000001524047c20 */ /* 0x000fe40008400000 */
[----:B------:R-:W4:Y:S04]  /*433c0*/  LDL.LU R36, [R1+0xabc] ;  /* 0x000abc0001247983 */ /* 0x000f280000300800 */
[----:B------:R-:W-:Y:S04]  /*433d0*/  @!P5 STG.E.U8 desc[UR22][R26.64+0x110], R13 ;  /* 0x0001100d1a00d986 */ /* 0x000fe8000c101116 */
[----:B------:R0:W-:Y:S04]  /*433e0*/  @!P3 STG.E.U8 desc[UR22][R28.64+0x118], R7 ;  /* 0x000118071c00b986 */ /* 0x0001e8000c101116 */
[----:B------:R1:W-:Y:S01]  /*433f0*/  @!P2 STG.E.U8 desc[UR22][R28.64+0x119], R9 ;  /* 0x000119091c00a986 */ /* 0x0003e2000c101116 */
[----:B0-----:R-:W-:-:S02]  /*43400*/  F2FP.SATFINITE.E4M3.F32.PACK_AB_MERGE_C R7, RZ, R2, RZ ;  /* 0x00000002ff07723e */ /* 0x001fc400048070ff */
[----:B-1----:R-:W-:-:S03]  /*43410*/  F2FP.SATFINITE.E4M3.F32.PACK_AB_MERGE_C R9, RZ, R3, RZ ;  /* 0x00000003ff09723e */ /* 0x002fc600048070ff */
[----:B------:R0:W-:Y:S01]  /*43420*/  @!P6 STG.E.U8 desc[UR22][R26.64+0x119], R7 ;  /* 0x000119071a00e986 */ /* 0x0001e2000c101116 */
[----:B------:R-:W-:Y:S01]  /*43430*/  F2FP.SATFINITE.E4M3.F32.PACK_AB_MERGE_C R13, RZ, R4, RZ ;  /* 0x00000004ff0d723e */ /* 0x000fe200048070ff */
[----:B------:R-:W-:Y:S02]  /*43440*/  FMUL R5, R35, UR21 ;  /* 0x0000001523057c20 */ /* 0x000fe40008400000 */
[----:B------:R-:W4:Y:S01]  /*43450*/  LDL.LU R35, [R1+0xac0] ;  /* 0x000ac00001237983 */ /* 0x000f220000300800 */
        /* <DEDUP_REMOVED lines=12> */
[----:B------:R-:W-:-:S07]  /*43520*/  ISETP.LT.OR P6, PT, R0, 0x122, !P0 ;  /* 0x000001220000780c */ /* 0x000fce00047c1670 */
[----:B------:R-:W-:Y:S01]  /*43530*/  @!P5 STG.E.U8 desc[UR22][R26.64+0x118], R11 ;  /* 0x0001180b1a00d986 */ /* 0x000fe2000c101116 */
[----:B------:R-:W-:-:S03]  /*43540*/  ISETP.LT.OR P5, PT, R0, 0x121, !P0 ;  /* 0x000001210000780c */ /* 0x000fc600047a1670 */
[----:B------:R0:W-:Y:S04]  /*43550*/  @!P3 STG.E.U8 desc[UR22][R28.64+0x120], R9 ;  /* 0x000120091c00b986 */ /* 0x0001e8000c101116 */
[----:B------:R1:W-:Y:S01]  /*43560*/  @!P2 STG.E.U8 desc[UR22][R28.64+0x121], R13 ;  /* 0x0001210d1c00a986 */ /* 0x0003e2000c101116 */
[C---:B------:R-:W-:Y:S02]  /*43570*/  ISETP.LT.OR P2, PT, R0.reuse, 0x12a, !P1 ;  /* 0x0000012a0000780c */ /* 0x040fe40004f41670 */
[----:B------:R-:W-:Y:S02]  /*43580*/  ISETP.LT.OR P3, PT, R0, 0x129, !P1 ;  /* 0x000001290000780c */ /* 0x000fe40004f61670 */
[----:B0-----:R-:W-:Y:S02]  /*43590*/  F2FP.SATFINITE.E4M3.F32.PACK_AB_MERGE_C R9, RZ, R3, RZ ;  /* 0x00000003ff09723e */ /* 0x001fe400048070ff */
[----:B-1----:R-:W-:Y:S01]  /*435a0*/  F2FP.SATFINITE.E4M3.F32.PACK_AB_MERGE_C R13, RZ, R2, RZ ;  /* 0x00000002ff0d723e */ /* 0x002fe200048070ff */
[----:B------:R-:W-:-:S02]  /*435b0*/  FMUL R3, R38, UR21 ;  /* 0x0000001526037c20 */ /* 0x000fc40008400000 */
[----:B------:R-:W4:Y:S01]  /*435c0*/  LDL.LU R38, [R1+0xad4] ;  /* 0x000ad40001267983 */ /* 0x000f220000300800 */
[----:B------:R-:W-:-:S03]  /*435d0*/  FMUL R2, R37, UR21 ;  /* 0x0000001525027c20 */ /* 0x000fc60008400000 */
[----:B------:R-:W4:Y:S01]  /*435e0*/  LDL.LU R37, [R1+0xad8] ;  /* 0x000ad80001257983 */ /* 0x000f220000300800 */
[----:B------:R-:W-:Y:S02]  /*435f0*/  F2FP.SATFINITE.E4M3.F32.PACK_AB_MERGE_C R5, RZ, R5, RZ ;  /* 0x00000005ff05723e */ /* 0x000fe400048070ff */
[----:B------:R-:W-:Y:S01]  /*43600*/  F2FP.SATFINITE.E4M3.F32.PACK_AB_MERGE_C R11, RZ, R4, RZ ;  /* 0x00000004ff0b723e */ /* 0x000fe200048070ff */
[----:B------:R0:W-:Y:S01]  /*43610*/  @!P6 STG.E.U8 desc[UR22][R26.64+0x121], R7 ;  /* 0x000121071a00e986 */ /* 0x0001e2000c101116 */
[----:B------:R-:W-:Y:S01]  /*43620*/  ISETP.LT.OR P6, PT, R0, 0x12a, !P0 ;  /* 0x0000012a0000780c */ /* 0x000fe200047c1670 */
[----:B------:R-:W-:Y:S02]  /*43630*/  FMUL R4, R36, UR21 ;  /* 0x0000001524047c20 */ /* 0x000fe40008400000 */
[----:B------:R-:W4:Y:S01]  /*43640*/  LDL.LU R36, [R1+0xadc] ;  /* 0x000adc0001247983 */ /* 0x000f220000300800 */
[----:B0-----:R-:W-:-:S03]  /*43650*/  F2FP.SATFINITE.E4M3.F32.PACK_AB_MERGE_C R7, RZ, R2, RZ ;  /* 0x00000002ff07723e */ /* 0x001fc600048070ff */
[----:B------:R0:W-:Y:S04]  /*43660*/  @!P5 STG.E.U8 desc[UR22][R26.64+0x120], R5 ;  /* 0x000120051a00d986 */ /* 0x0001e8000c101116 */
[----:B------:R-:W-:Y:S04]  /*43670*/  @!P2 STG.E.U8 desc[UR22][R28.64+0x129], R11 ;  /* 0x0001290b1c00a986 */ /* 0x000fe8000c101116 */
[----:B------:R1:W-:Y:S01]  /*43680*/  @!P3 STG.E.U8 desc[UR22][R28.64+0x128], R9 ;  /* 0x000128091c00b986 */ /* 0x0003e2000c101116 */
[----:B0-----:R-:W-:-:S05]  /*43690*/  F2FP.SATFINITE.E4M3.F32.PACK_AB_MERGE_C R5, RZ, R3, RZ ;  /* 0x00000003ff05723e */ /* 0x001fca00048070ff */
        /* <DEDUP_REMOVED lines=14> */
[C---:B------:R-:W-:Y:S02]  /*43780*/  ISETP.LT.OR P3, PT, R0.reuse, 0x131, !P1 ;  /* 0x000001310000780c */ /* 0x040fe40004f61670 */
[C---:B------:R-:W-:Y:S02]  /*43790*/  ISETP.LT.OR P2, PT, R0.reuse, 0x132, !P1 ;  /* 0x000001320000780c */ /* 0x040fe40004f41670 */
[----:B------:R-:W-:-:S07]  /*437a0*/  ISETP.LT.OR P6, PT, R0, 0x132, !P0 ;  /* 0x000001320000780c */ /* 0x000fce00047c1670 */
[----:B------:R-:W-:Y:S01]  /*437b0*/  @!P5 STG.E.U8 desc[UR22][R26.64+0x128], R13 ;  /* 0x0001280d1a00d986 */ /* 0x000fe2000c101116 */
[----:B------:R-:W-:-:S03]  /*437c0*/  ISETP.LT.OR P5, PT, R0, 0x131, !P0 ;  /* 0x000001310000780c */ /* 0x000fc600047a1670 */
[----:B------:R0:W-:Y:S01]  /*437d0*/  @!P3 STG.E.U8 desc[UR22][R28.64+0x130], R7 ;  /* 0x000130071c00b986 */ /* 0x0001e2000c101116 */
[----:B------:R-:W-:-:S03]  /*437e0*/  ISETP.LT.OR P3, PT, R0, 0x139, !P1 ;  /* 0x000001390000780c */ /* 0x000fc60004f61670 */
[----:B------:R1:W-:Y:S01]  /*437f0*/  @!P2 STG.E.U8 desc[UR22][R28.64+0x131], R9 ;  /* 0x000131091c00a986 */ /* 0x0003e2000c101116 */
[----:B------:R-:W-:Y:S02]  /*43800*/  ISETP.LT.OR P2, PT, R0, 0x13a, !P1 ;  /* 0x0000013a0000780c */ /* 0x000fe40004f41670 */
[----:B0-----:R-:W-:Y:S02]  /*43810*/  F2FP.SATFINITE.E4M3.F32.PACK_AB_MERGE_C R7, RZ, R2, RZ ;  /* 0x00000002ff07723e */ /* 0x001fe400048070ff */
[----:B-1----:R-:W-:Y:S01]  /*43820*/  F2FP.SATFINITE.E4M3.F32.PACK_AB_MERGE_C R9, RZ, R3, RZ ;  /* 0x00000003ff09723e */ /* 0x002fe200048070ff */
[----:B------:R-:W-:Y:S02]  /*43830*/  FMUL R2, R38, UR21 ;  /* 0x0000001526027c20 */ /* 0x000fe40008400000 */
[----:B------:R-:W4:Y:S01]  /*43840*/  LDL.LU R38, [R1+0xaf4] ;  /* 0x000af40001267983 */ /* 0x000f220000300800 */
[----:B------:R-:W-:-:S03]  /*43850*/  FMUL R3, R37, UR21 ;  /* 0x0000001525037c20 */ /* 0x000fc60008400000 */
[----:B------:R-:W4:Y:S01]  /*43860*/  LDL.LU R37, [R1+0xaf8] ;  /* 0x000af80001257983 */ /* 0x000f220000300800 */
[----:B------:R-:W-:-:S03]  /*43870*/  F2FP.SATFINITE.E4M3.F32.PACK_AB_MERGE_C R13, RZ, R4, RZ ;  /* 0x00000004ff0d723e */ /* 0x000fc600048070ff */
[----:B------:R0:W-:Y:S01]  /*43880*/  @!P6 STG.E.U8 desc[UR22][R26.64+0x131], R7 ;  /* 0x000131071a00e986 */ /* 0x0001e2000c101116 */
[----:B------:R-:W-:Y:S01]  /*43890*/  ISETP.LT.OR P6, PT, R0, 0x13a, !P0 ;  /* 0x0000013a0000780c */ /* 0x000fe200047c1670 */
[----:B------:R-:W-:Y:S02]  /*438a0*/  FMUL R4, R36, UR21 ;  /* 0x0000001524047c20 */ /* 0x000fe40008400000 */
[----:B------:R-:W4:Y:S01]  /*438b0*/  LDL.LU R36, [R1+0xafc] ;  /* 0x000afc0001247983 */ /* 0x000f220000300800 */
[----:B0-----:R-:W-:-:S03]  /*438c0*/  F2FP.SATFINITE.E4M3.F32.PACK_AB_MERGE_C R7, RZ, R2, RZ ;  /* 0x00000002ff07723e */ /* 0x001fc600048070ff */
[----:B------:R-:W-:Y:S04]  /*438d0*/  @!P5 STG.E.U8 desc[UR22][R26.64+0x130], R11 ;  /* 0x0001300b1a00d986 */ /* 0x000fe8000c101116 */
[----:B------:R0:W-:Y:S04]  /*438e0*/  @!P3 STG.E.U8 desc[UR22][R28.64+0x138], R9 ;  /* 0x000138091c00b986 */ /* 0x0001e8000c101116 */
[----:B------:R1:W-:Y:S01]  /*438f0*/  @!P2 STG.E.U8 desc[UR22][R28.64+0x139], R13 ;  /* 0x0001390d1c00a986 */ /* 0x0003e2000c101116 */
[----:B0-----:R-:W-:-:S03]  /*43900*/  F2FP.SATFINITE.E4M3.F32.PACK_AB_MERGE_C R9, RZ, R3, RZ ;  /* 0x00000003ff09723e */ /* 0x001fc600048070ff */
[----:B------:R0:W-:Y:S01]  /*43910*/  @!P6 STG.E.U8 desc[UR22][R26.64+0x139], R7 ;  /* 0x000139071a00e986 */ /* 0x0001e2000c101116 */
[----:B------:R-:W-:Y:S01]  /*43920*/  F2FP.SATFINITE.E4M3.F32.PACK_AB_MERGE_C R11, RZ, R4, RZ ;  /* 0x00000004ff0b723e */ /* 0x000fe200048070ff */
[----:B------:R-:W-:Y:S02]  /*43930*/  FMUL R2, R35, UR21 ;  /* 0x0000001523027c20 */ /* 0x000fe40008400000 */
[----:B------:R-:W4:Y:S03]  /*43940*/  LDL.LU R35, [R1+0xb00] ;  /* 0x000b000001237983 */ /* 0x000f260000300800 */
[----:B-1----:R-:W-:Y:S01]  /*43950*/  F2FP.SATFINITE.E4M3.F32.PACK_AB_MERGE_C R13, RZ, R2, RZ ;  /* 0x00000002ff0d723e */ /* 0x002fe200048070ff */
        /* <DEDUP_REMOVED lines=59> */
[----:B------:R-:W-:Y:S02]  /*43d10*/  F2FP.SATFINITE.E4M3.F32.PACK_AB_MERGE_C R5, RZ, R5, RZ ;  /* 0x00000005ff05723e */ /* 0x000fe400048070ff */
        /* <DEDUP_REMOVED lines=244> */
[----:B------:R-:W-:Y:S01]  /*44c60*/  FMUL R2, R37, UR21 ;  /* 0x0000001525027c20 */ /* 0x000fe20008400000 */
[----:B------:R-:W-:-:S02]  /*44c70*/  F2FP.SATFINITE.E4M3.F32.PACK_AB_MERGE_C R11, RZ, R4, RZ ;  /* 0x00000004ff0b723e */ /* 0x000fc400048070ff */
[----:B------:R0:W-:Y:S01]  /*44c80*/  @!P6 STG.E.U8 desc[UR22][R26.64+0x1b1], R7 ;  /* 0x0001b1071a00e986 */ /* 0x0001e2000c101116 */
[----:B------:R-:W-:-:S03]  /*44c90*/  ISETP.LT.OR P6, PT, R0, 0x1ba, !P0 ;  /* 0x000001ba0000780c */ /* 0x000fc600047c1670 */
[----:B------:R-:W4:Y:S01]  /*44ca0*/  LDL.LU R37, [R1+0xbf8] ;  /* 0x000bf80001257983 */ /* 0x000f220000300800 */
[----:B------:R-:W-:-:S03]  /*44cb0*/  FMUL R4, R36, UR21 ;  /* 0x0000001524047c20 */ /* 0x000fc60008400000 */
        /* <DEDUP_REMOVED lines=32> */
[----:B------:R0:W-:Y:S01]  /*44ec0*/  @!P6 STG.E.U8 desc[UR22][R26.64+0x1c1], R7 ;  /* 0x0001c1071a00e986 */ /* 0x0001e2000c101116 */
[----:B------:R-:W-:-:S03]  /*44ed0*/  ISETP.LT.OR P6, PT, R0, 0x1ca, !P0 ;  /* 0x000001ca0000780c */ /* 0x000fc600047c1670 */
[----:B------:R-:W4:Y:S01]  /*44ee0*/  LDL.LU R38, [R1+0xc14] ;  /* 0x000c140001267983 */ /* 0x000f220000300800 */
[----:B------:R-:W-:-:S03]  /*44ef0*/  FMUL R3, R37, UR21 ;  /* 0x0000001525037c20 */ /* 0x000fc60008400000 */
[----:B------:R-:W4:Y:S01]  /*44f00*/  LDL.LU R37, [R1+0xc18] ;  /* 0x000c180001257983 */ /* 0x000f220000300800 */
[----:B------:R-:W-:Y:S02]  /*44f10*/  F2FP.SATFINITE.E4M3.F32.PACK_AB_MERGE_C R13, RZ, R4, RZ ;  /* 0x00000004ff0d723e */ /* 0x000fe400048070ff */
[----:B0-----:R-:W-:Y:S01]  /*44f20*/  F2FP.SATFINITE.E4M3.F32.PACK_AB_MERGE_C R7, RZ, R2, RZ ;  /* 0x00000002ff07723e */ /* 0x001fe200048070ff */
[----:B------:R-:W-:Y:S01]  /*44f30*/  @!P5 STG.E.U8 desc[UR22][R26.64+0x1c0], R11 ;  /* 0x0001c00b1a00d986 */ /* 0x000fe2000c101116 */
[----:B------:R-:W-:-:S03]  /*44f40*/  FMUL R4, R36, UR21 ;  /* 0x0000001524047c20 */ /* 0x000fc60008400000 */
[----:B------:R0:W-:Y:S04]  /*44f50*/  @!P3 STG.E.U8 desc[UR22][R28.64+0x1c8], R9 ;  /* 0x0001c8091c00b986 */ /* 0x0001e8000c101116 */
[----:B------:R1:W-:Y:S04]  /*44f60*/  @!P2 STG.E.U8 desc[UR22][R28.64+0x1c9], R13 ;  /* 0x0001c90d1c00a986 */ /* 0x0003e8000c101116 */
[----:B------:R-:W4:Y:S01]  /*44f70*/  LDL.LU R36, [R1+0xc1c] ;  /* 0x000c1c0001247983 */ /* 0x000f220000300800 */
        /* <DEDUP_REMOVED lines=16> */
[C---:B------:R-:W-:Y:S01]  /*45080*/  ISETP.LT.OR P3, PT, R0.reuse, 0x1d1, !P1 ;  /* 0x000001d10000780c */ /* 0x040fe20004f61670 */
[----:B------:R-:W4:Y:S01]  /*45090*/  LDL.LU R39, [R1+0xc34] ;  /* 0x000c340001277983 */ /* 0x000f220000300800 */
[C---:B------:R-:W-:Y:S02]  /*450a0*/  ISETP.LT.OR P2, PT, R0.reuse, 0x1d2, !P1 ;  /* 0x000001d20000780c */ /* 0x040fe40004f41670 */
[----:B------:R-:W-:Y:S02]  /*450b0*/  ISETP.LT.OR P6, PT, R0, 0x1d2, !P0 ;  /* 0x000001d20000780c */ /* 0x000fe400047c1670 */
[----:B------:R-:W-:-:S05]  /*450c0*/  F2FP.SATFINITE.E4M3.F32.PACK_AB_MERGE_C R5, RZ, R5, RZ ;  /* 0x00000005ff05723e */ /* 0x000fca00048070ff */
[----:B------:R0:W-:Y:S01]  /*450d0*/  @!P5 STG.E.U8 desc[UR22][R26.64+0x1c8], R5 ;  /* 0x0001c8051a00d986 */ /* 0x0001e2000c101116 */
[----:B------:R-:W-:-:S03]  /*450e0*/  ISETP.LT.OR P5, PT, R0, 0x1d1, !P0 ;  /* 0x000001d10000780c */ /* 0x000fc600047a1670 */
[----:B------:R-:W-:Y:S01]  /*450f0*/  @!P3 STG.E.U8 desc[UR22][R28.64+0x1d0], R9 ;  /* 0x0001d0091c00b986 */ /* 0x000fe2000c101116 */
[----:B------:R-:W-:-:S03]  /*45100*/  ISETP.LT.OR P3, PT, R0, 0x1d9, !P1 ;  /* 0x000001d90000780c */ /* 0x000fc60004f61670 */
[----:B------:R1:W-:Y:S01]  /*45110*/  @!P2 STG.E.U8 desc[UR22][R28.64+0x1d1], R11 ;  /* 0x0001d10b1c00a986 */ /* 0x0003e2000c101116 */
[----:B0-----:R-:W-:Y:S02]  /*45120*/  F2FP.SATFINITE.E4M3.F32.PACK_AB_MERGE_C R5, RZ, R3, RZ ;  /* 0x00000003ff05723e */ /* 0x001fe400048070ff */
[----:B------:R-:W-:-:S03]  /*45130*/  ISETP.LT.OR P2, PT, R0, 0x1da, !P1 ;  /* 0x000001da0000780c */ /* 0x000fc60004f41670 */
[----:B------:R-:W-:Y:S01]  /*45140*/  @!P6 STG.E.U8 desc[UR22][R26.64+0x1d1], R5 ;  /* 0x0001d1051a00e986 */ /* 0x000fe2000c101116 */
[----:B-1----:R-:W-:Y:S02]  /*45150*/  F2FP.SATFINITE.E4M3.F32.PACK_AB_MERGE_C R11, RZ, R2, RZ ;  /* 0x00000002ff0b723e */ /* 0x002fe400048070ff */
[----:B------:R-:W-:Y:S01]  /*45160*/  ISETP.LT.OR P6, PT, R0, 0x1da, !P0 ;  /* 0x000001da0000780c */ /* 0x000fe200047c1670 */
[----:B------:R-:W-:Y:S02]  /*45170*/  FMUL R2, R38, UR21 ;  /* 0x0000001526027c20 */ /* 0x000fe40008400000 */
[----:B------:R-:W4:Y:S01]  /*45180*/  LDL.LU R38, [R1+0xc38] ;  /* 0x000c380001267983 */ /* 0x000f220000300800 */
[----:B------:R-:W-:-:S03]  /*45190*/  FMUL R3, R37, UR21 ;  /* 0x0000001525037c20 */ /* 0x000fc60008400000 */
[----:B------:R-:W4:Y:S01]  /*451a0*/  LDL.LU R37, [R1+0xc3c] ;  /* 0x000c3c0001257983 */ /* 0x000f220000300800 */
[----:B------:R-:W-:-:S03]  /*451b0*/  F2FP.SATFINITE.E4M3.F32.PACK_AB_MERGE_C R9, RZ, R4, RZ ;  /* 0x00000004ff09723e */ /* 0x000fc600048070ff */
[----:B------:R-:W-:Y:S04]  /*451c0*/  @!P5 STG.E.U8 desc[UR22][R26.64+0x1d0], R13 ;  /* 0x0001d00d1a00d986 */ /* 0x000fe8000c101116 */
[----:B------:R0:W-:Y:S01]  /*451d0*/  @!P3 STG.E.U8 desc[UR22][R28.64+0x1d8], R7 ;  /* 0x0001d8071c00b986 */ /* 0x0001e2000c101116 */
[----:B------:R-:W-:-:S03]  /*451e0*/  FMUL R4, R36, UR21 ;  /* 0x0000001524047c20 */ /* 0x000fc60008400000 */
[----:B------:R-:W4:Y:S01]  /*451f0*/  LDL.LU R36, [R1+0xc40] ;  /* 0x000c400001247983 */ /* 0x000f220000300800 */
[----:B0-----:R-:W-:-:S03]  /*45200*/  F2FP.SATFINITE.E4M3.F32.PACK_AB_MERGE_C R7, RZ, R2, RZ ;  /* 0x00000002ff07723e */ /* 0x001fc600048070ff */
[----:B------:R0:W-:Y:S01]  /*45210*/  @!P2 STG.E.U8 desc[UR22][R28.64+0x1d9], R9 ;  /* 0x0001d9091c00a986 */ /* 0x0001e2000c101116 */
[----:B------:R-:W-:-:S03]  /*45220*/  F2FP.SATFINITE.E4M3.F32.PACK_AB_MERGE_C R13, RZ, R4, RZ ;  /* 0x00000004ff0d723e */ /* 0x000fc600048070ff */
[----:B------:R1:W-:Y:S01]  /*45230*/  @!P6 STG.E.U8 desc[UR22][R26.64+0x1d9], R7 ;  /* 0x0001d9071a00e986 */ /* 0x0003e2000c101116 */
[----:B0-----:R-:W-:Y:S01]  /*45240*/  F2FP.SATFINITE.E4M3.F32.PACK_AB_MERGE_C R9, RZ, R3, RZ ;  /* 0x00000003ff09723e */ /* 0x001fe200048070ff */
[----:B------:R-:W-:Y:S02]  /*45250*/  FMUL R5, R35, UR21 ;  /* 0x0000001523057c20 */ /* 0x000fe40008400000 */
[----:B------:R-:W4:Y:S01]  /*45260*/  LDL.LU R35, [R1+0xc44] ;  /* 0x000c440001237983 */ /* 0x000f220000300800 */
[----:B--2---:R-:W-:-:S03]  /*45270*/  FMUL R2, R34, UR21 ;  /* 0x0000001522027c20 */ /* 0x004fc60008400000 */
[----:B------:R-:W2:Y:S02]  /*45280*/  LDL.LU R34, [R1+0xc48] ;  /* 0x000c480001227983 */ /* 0x000ea40000300800 */
[----:B-1----:R-:W-:Y:S01]  /*45290*/  F2FP.SATFINITE.E4M3.F32.PACK_AB_MERGE_C R7, RZ, R2, RZ ;  /* 0x00000002ff07723e */ /* 0x002fe200048070ff */
[----:B---3--:R-:W-:Y:S02]  /*452a0*/  FMUL R3, R33, UR21 ;  /* 0x0000001521037c20 */ /* 0x008fe40008400000 */
[----:B------:R-:W3:Y:S01]  /*452b0*/  LDL.LU R33, [R1+0xc4c] ;  /* 0x000c4c0001217983 */ /* 0x000ee20000300800 */
[----:B----4-:R-:W-:-:S03]  /*452c0*/  FMUL R4, R31, UR21 ;  /* 0x000000151f047c20 */ /* 0x010fc60008400000 */
[----:B------:R-:W4:Y:S01]  /*452d0*/  LDL.LU R31, [R1+0xc54] ;  /* 0x000c5400011f7983 */ /* 0x000f220000300800 */
[----:B------:R-:W-:-:S03]  /*452e0*/  FMUL R2, R30, UR21 ;  /* 0x000000151e027c20 */ /* 0x000fc60008400000 */
[----:B------:R-:W4:Y:S01]  /*452f0*/  LDL.LU R30, [R1+0xc50] ;  /* 0x000c5000011e7983 */ /* 0x000f220000300800 */
[C---:B------:R-:W-:Y:S02]  /*45300*/  ISETP.LT.OR P5, PT, R0.reuse, 0x1d9, !P0 ;  /* 0x000001d90000780c */ /* 0x040fe400047a1670 */
[C---:B------:R-:W-:Y:S02]  /*45310*/  ISETP.LT.OR P2, PT, R0.reuse, 0x1e2, !P1 ;  /* 0x000001e20000780c */ /* 0x040fe40004f41670 */
[C---:B------:R-:W-:Y:S02]  /*45320*/  ISETP.LT.OR P3, PT, R0.reuse, 0x1e1, !P1 ;  /* 0x000001e10000780c */ /* 0x040fe40004f61670 */
[----:B------:R-:W-:-:S07]  /*45330*/  ISETP.LT.OR P6, PT, R0, 0x1e2, !P0 ;  /* 0x000001e20000780c */ /* 0x000fce00047c1670 */
[----:B------:R0:W-:Y:S01]  /*45340*/  @!P5 STG.E.U8 desc[UR22][R26.64+0x1d8], R11 ;  /* 0x0001d80b1a00d986 */ /* 0x0001e2000c101116 */
[----:B------:R-:W-:-:S03]  /*45350*/  ISETP.LT.OR P5, PT, R0, 0x1e1, !P0 ;  /* 0x000001e10000780c */ /* 0x000fc600047a1670 */
[----:B------:R-:W-:Y:S01]  /*45360*/  @!P2 STG.E.U8 desc[UR22][R28.64+0x1e1], R13 ;  /* 0x0001e10d1c00a986 */ /* 0x000fe2000c101116 */
[----:B------:R-:W-:-:S03]  /*45370*/  ISETP.LT.OR P2, PT, R0, 0x1ea, !P1 ;  /* 0x000001ea0000780c */ /* 0x000fc60004f41670 */
[----:B------:R1:W-:Y:S01]  /*45380*/  @!P3 STG.E.U8 desc[UR22][R28.64+0x1e0], R9 ;  /* 0x0001e0091c00b986 */ /* 0x0003e2000c101116 */
[C---:B------:R-:W-:Y:S02]  /*45390*/  ISETP.LT.OR P3, PT, R0.reuse, 0x1e9, !P1 ;  /* 0x000001e90000780c */ /* 0x040fe40004f61670 */
[----:B------:R-:W-:Y:S02]  /*453a0*/  F2FP.SATFINITE.E4M3.F32.PACK_AB_MERGE_C R5, RZ, R5, RZ ;  /* 0x00000005ff05723e */ /* 0x000fe400048070ff */
[----:B0-----:R-:W-:Y:S01]  /*453b0*/  F2FP.SATFINITE.E4M3.F32.PACK_AB_MERGE_C R11, RZ, R4, RZ ;  /* 0x00000004ff0b723e */ /* 0x001fe200048070ff */
[----:B------:R0:W-:Y:S01]  /*453c0*/  @!P6 STG.E.U8 desc[UR22][R26.64+0x1e1], R7 ;  /* 0x0001e1071a00e986 */ /* 0x0001e2000c101116 */
[C---:B------:R-:W-:Y:S02]  /*453d0*/  ISETP.LT.OR P6, PT, R0.reuse, 0x1ea, !P0 ;  /* 0x000001ea0000780c */ /* 0x040fe400047c1670 */
[----:B-1----:R-:W-:Y:S01]  /*453e0*/  F2FP.SATFINITE.E4M3.F32.PACK_AB_MERGE_C R9, RZ, R3, RZ ;  /* 0x00000003ff09723e */ /* 0x002fe200048070ff */
[----:B------:R1:W-:Y:S01]  /*453f0*/  @!P5 STG.E.U8 desc[UR22][R26.64+0x1e0], R5 ;  /* 0x0001e0051a00d986 */ /* 0x0003e2000c101116 */
[----:B------:R-:W-:-:S03]  /*45400*/  ISETP.LT.OR P5, PT, R0, 0x1e9, !P0 ;  /* 0x000001e90000780c */ /* 0x000fc600047a1670 */
[----:B------:R-:W-:Y:S01]  /*45410*/  @!P2 STG.E.U8 desc[UR22][R28.64+0x1e9], R11 ;  /* 0x0001e90b1c00a986 */ /* 0x000fe2000c101116 */
[C---:B------:R-:W-:Y:S01]  /*45420*/  ISETP.LT.OR P2, PT, R0.reuse, 0x1f2, !P1 ;  /* 0x000001f20000780c */ /* 0x040fe20004f41670 */
[----:B------:R-:W-:Y:S02]  /*45430*/  FMUL R3, R39, UR21 ;  /* 0x0000001527037c20 */ /* 0x000fe40008400000 */
[----:B------:R1:W-:Y:S01]  /*45440*/  @!P3 STG.E.U8 desc[UR22][R28.64+0x1e8], R9 ;  /* 0x0001e8091c00b986 */ /* 0x0003e2000c101116 */
[----:B------:R-:W-:Y:S01]  /*45450*/  ISETP.LT.OR P3, PT, R0, 0x1f1, !P1 ;  /* 0x000001f10000780c */ /* 0x000fe20004f61670 */
[----:B------:R-:W-:Y:S01]  /*45460*/  FMUL R4, R37, UR21 ;  /* 0x0000001525047c20 */ /* 0x000fe20008400000 */
[----:B------:R-:W-:Y:S01]  /*45470*/  F2FP.SATFINITE.E4M3.F32.PACK_AB_MERGE_C R13, RZ, R2, RZ ;  /* 0x00000002ff0d723e */ /* 0x000fe200048070ff */
[----:B------:R-:W-:Y:S01]  /*45480*/  FMUL R2, R38, UR21 ;  /* 0x0000001526027c20 */ /* 0x000fe20008400000 */
[----:B------:R-:W-:Y:S02]  /*45490*/  F2FP.SATFINITE.E4M3.F32.PACK_AB_MERGE_C R3, RZ, R3, RZ ;  /* 0x00000003ff03723e */ /* 0x000fe400048070ff */
[----:B0-----:R-:W-:-:S02]  /*454a0*/  F2FP.SATFINITE.E4M3.F32.PACK_AB_MERGE_C R7, RZ, R4, RZ ;  /* 0x00000004ff07723e */ /* 0x001fc400048070ff */
[----:B-1----:R-:W-:Y:S01]  /*454b0*/  F2FP.SATFINITE.E4M3.F32.PACK_AB_MERGE_C R5, RZ, R2, RZ ;  /* 0x00000002ff05723e */ /* 0x002fe200048070ff */
[----:B------:R-:W-:Y:S01]  /*454c0*/  @!P5 STG.E.U8 desc[UR22][R26.64+0x1e8], R13 ;  /* 0x0001e80d1a00d986 */ /* 0x000fe2000c101116 */
[----:B------:R-:W-:-:S03]  /*454d0*/  ISETP.LT.OR P5, PT, R0, 0x1f1, !P0 ;  /* 0x000001f10000780c */ /* 0x000fc600047a1670 */
[----:B------:R-:W-:Y:S01]  /*454e0*/  @!P6 STG.E.U8 desc[UR22][R26.64+0x1e9], R3 ;  /* 0x0001e9031a00e986 */ /* 0x000fe2000c101116 */
[----:B------:R-:W-:Y:S01]  /*454f0*/  FMUL R2, R36, UR21 ;  /* 0x0000001524027c20 */ /* 0x000fe20008400000 */
[C---:B------:R-:W-:Y:S02]  /*45500*/  ISETP.LT.OR P6, PT, R0.reuse, 0x1f2, !P0 ;  /* 0x000001f20000780c */ /* 0x040fe400047c1670 */
[----:B------:R0:W-:Y:S01]  /*45510*/  @!P2 STG.E.U8 desc[UR22][R28.64+0x1f1], R7 ;  /* 0x0001f1071c00a986 */ /* 0x0001e2000c101116 */
[C---:B------:R-:W-:Y:S02]  /*45520*/  ISETP.LT.OR P2, PT, R0.reuse, 0x1fa, !P1 ;  /* 0x000001fa0000780c */ /* 0x040fe40004f41670 */
[C---:B------:R-:W-:Y:S01]  /*45530*/  ISETP.LT.OR P1, PT, R0.reuse, 0x1f9, !P1 ;  /* 0x000001f90000780c */ /* 0x040fe20004f21670 */
[----:B------:R4:W-:Y:S01]  /*45540*/  @!P3 STG.E.U8 desc[UR22][R28.64+0x1f0], R5 ;  /* 0x0001f0051c00b986 */ /* 0x0009e2000c101116 */
[C---:B------:R-:W-:Y:S02]  /*45550*/  ISETP.LT.OR P3, PT, R0.reuse, 0x1fa, !P0 ;  /* 0x000001fa0000780c */ /* 0x040fe40004761670 */
[----:B------:R-:W-:-:S02]  /*45560*/  ISETP.LT.OR P0, PT, R0, 0x1f9, !P0 ;  /* 0x000001f90000780c */ /* 0x000fc40004701670 */
[----:B------:R-:W-:-:S05]  /*45570*/  F2FP.SATFINITE.E4M3.F32.PACK_AB_MERGE_C R9, RZ, R2, RZ ;  /* 0x00000002ff09723e */ /* 0x000fca00048070ff */
[----:B------:R1:W-:Y:S01]  /*45580*/  @!P5 STG.E.U8 desc[UR22][R26.64+0x1f0], R9 ;  /* 0x0001f0091a00d986 */ /* 0x0003e2000c101116 */
[----:B------:R-:W-:-:S05]  /*45590*/  FMUL R0, R35, UR21 ;  /* 0x0000001523007c20 */ /* 0x000fca0008400000 */
[----:B0-----:R-:W-:-:S05]  /*455a0*/  F2FP.SATFINITE.E4M3.F32.PACK_AB_MERGE_C R7, RZ, R0, RZ ;  /* 0x00000000ff07723e */ /* 0x001fca00048070ff */
[----:B------:R1:W-:Y:S01]  /*455b0*/  @!P6 STG.E.U8 desc[UR22][R26.64+0x1f1], R7 ;  /* 0x0001f1071a00e986 */ /* 0x0003e2000c101116 */
[----:B--2---:R-:W-:Y:S01]  /*455c0*/  FMUL R2, R34, UR21 ;  /* 0x0000001522027c20 */ /* 0x004fe20008400000 */
[----:B---3--:R-:W-:-:S04]  /*455d0*/  FMUL R3, R33, UR21 ;  /* 0x0000001521037c20 */ /* 0x008fc80008400000 */
[----:B------:R-:W-:Y:S02]  /*455e0*/  F2FP.SATFINITE.E4M3.F32.PACK_AB_MERGE_C R11, RZ, R2, RZ ;  /* 0x00000002ff0b723e */ /* 0x000fe400048070ff */
[----:B------:R-:W-:-:S03]  /*455f0*/  F2FP.SATFINITE.E4M3.F32.PACK_AB_MERGE_C R3, RZ, R3, RZ ;  /* 0x00000003ff03723e */ /* 0x000fc600048070ff */
[----:B------:R1:W-:Y:S01]  /*45600*/  @!P1 STG.E.U8 desc[UR22][R28.64+0x1f8], R11 ;  /* 0x0001f80b1c009986 */ /* 0x0003e2000c101116 */
[----:B----4-:R-:W-:-:S05]  /*45610*/  FMUL R5, R31, UR21 ;  /* 0x000000151f057c20 */ /* 0x010fca0008400000 */
[----:B------:R-:W-:Y:S01]  /*45620*/  F2FP.SATFINITE.E4M3.F32.PACK_AB_MERGE_C R13, RZ, R5, RZ ;  /* 0x00000005ff0d723e */ /* 0x000fe200048070ff */
[----:B------:R1:W-:Y:S01]  /*45630*/  @!P2 STG.E.U8 desc[UR22][R28.64+0x1f9], R3 ;  /* 0x0001f9031c00a986 */ /* 0x0003e2000c101116 */
[----:B------:R-:W-:-:S05]  /*45640*/  FMUL R4, R30, UR21 ;  /* 0x000000151e047c20 */ /* 0x000fca0008400000 */
[----:B------:R-:W-:Y:S01]  /*45650*/  F2FP.SATFINITE.E4M3.F32.PACK_AB_MERGE_C R5, RZ, R4, RZ ;  /* 0x00000004ff05723e */ /* 0x000fe200048070ff */
[----:B------:R1:W-:Y:S04]  /*45660*/  @!P3 STG.E.U8 desc[UR22][R26.64+0x1f9], R13 ;  /* 0x0001f90d1a00b986 */ /* 0x0003e8000c101116 */
[----:B------:R1:W-:Y:S02]  /*45670*/  @!P0 STG.E.U8 desc[UR22][R26.64+0x1f8], R5 ;  /* 0x0001f8051a008986 */ /* 0x0003e4000c101116 */
.L_x_1064:
[----:B------:R-:W-:Y:S05]  /*45680*/  BSYNC B0 ;  /* 0x0000000000007941 */ /* 0x000fea0003800000 */
.L_x_38:
[----:B-123--:R-:W2:Y:S04]  /*45690*/  LDL.LU R3, [R1+0xc60] ;  /* 0x000c600001037983 */ /* 0x00eea80000300800 */
[----:B------:R-:W2:Y:S01]  /*456a0*/  LDL.LU R2, [R1+0xc64] ;  /* 0x000c640001027983 */ /* 0x000ea20000300800 */
[----:B------:R-:W-:Y:S01]  /*456b0*/  ULDC UR6, c[0x0][0xc] ;  /* 0x0000030000067ab9 */ /* 0x000fe20000000800 */
[----:B------:R-:W-:Y:S01]  /*456c0*/  ULDC UR7, c[0x0][0x10] ;  /* 0x0000040000077ab9 */ /* 0x000fe20000000800 */
[----:B0---4-:R-:W2:Y:S01]  /*456d0*/  LDC R5, c[0x0][0x14] ;  /* 0x00000500ff057b82 */ /* 0x011ea20000000800 */
[----:B------:R-:W-:Y:S01]  /*456e0*/  UIMAD.WIDE.U32 UR6, UR6, UR7, URZ ;  /* 0x00000007060672a5 */ /* 0x000fe2000f8e003f */
[----:B-----5:R-:W-:Y:S01]  /*456f0*/  PRMT R0, RZ, 0x7610, R0 ;  /* 0x00007610ff007816 */ /* 0x020fe20000000000 */
[----:B------:R-:W-:-:S04]  /*45700*/  UMOV UR14, 0xffffffff ;  /* 0xffffffff000e7882 */ /* 0x000fc80000000000 */
[----:B--2---:R-:W-:-:S04]  /*45710*/  IMAD.WIDE.U32 R2, R5, UR6, R2 ;  /* 0x0000000605027c25 */ /* 0x004fc8000f8e0002 */
[----:B------:R-:W-:Y:S01]  /*45720*/  IMAD R5, R5, UR7, RZ ;  /* 0x0000000705057c24 */ /* 0x000fe2000f8e02ff */
[----:B------:R-:W-:Y:S01]  /*45730*/  ULDC.64 UR6, c[0x0][0x650] ;  /* 0x0001940000067ab9 */ /* 0x000fe20000000a00 */
[----:B------:R-:W-:Y:S01]  /*45740*/  IMAD.MOV.U32 R11, RZ, RZ, R2 ;  /* 0x000000ffff0b7224 */ /* 0x000fe200078e0002 */
[----:B------:R-:W-:Y:S01]  /*45750*/  ISETP.GE.U32.AND P0, PT, R2, UR6, PT ;  /* 0x0000000602007c0c */ /* 0x000fe2000bf06070 */
[----:B------:R-:W-:Y:S02]  /*45760*/  IMAD.IADD R13, R3, 0x1, R5 ;  /* 0x00000001030d7824 */ /* 0x000fe400078e0205 */
[----:B------:R-:W-:-:S03]  /*45770*/  IMAD.MOV.U32 R2, RZ, RZ, -0x1 ;  /* 0xffffffffff027424 */ /* 0x000fc600078e00ff */
[----:B------:R0:W-:Y:S01]  /*45780*/  STL [R1+0xc60], R13 ;  /* 0x000c600d01007387 */ /* 0x0001e20000100800 */
[----:B------:R-:W-:-:S03]  /*45790*/  ISETP.GE.U32.AND.EX P0, PT, R13, UR7, PT, P0 ;  /* 0x000000070d007c0c */ /* 0x000fc6000bf06100 */
[----:B------:R0:W-:Y:S04]  /*457a0*/  STL [R1+0xc64], R11 ;  /* 0x000c640b01007387 */ /* 0x0001e80000100800 */
[----:B------:R0:W-:Y:S06]  /*457b0*/  STL [R1+0xc6c], R2 ;  /* 0x000c6c0201007387 */ /* 0x0001ec0000100800 */
[----:B------:R-:W-:Y:S05]  /*457c0*/  @P0 BRA `(.L_x_1065) ;  /* 0x0000000400740947 */ /* 0x000fea0003800000 */
[----:B------:R-:W1:Y:S01]  /*457d0*/  S2R R8, SR_CTAID.X ;  /* 0x0000000000087919 */ /* 0x000e620000002500 */
[----:B------:R-:W-:Y:S01]  /*457e0*/  ULDC.64 UR14, c[0x0][0x628] ;  /* 0x00018a00000e7ab9 */ /* 0x000fe20000000a00 */
[----:B------:R-:W2:Y:S01]  /*457f0*/  LDC R9, c[0x0][0x144] ;  /* 0x00005100ff097b82 */ /* 0x000ea20000000800 */
[----:B------:R-:W-:Y:S01]  /*45800*/  ULDC UR6, c[0x0][0x150] ;  /* 0x0000540000067ab9 */ /* 0x000fe20000000800 */
[----:B------:R-:W3:Y:S01]  /*45810*/  S2R R12, SR_CTAID.Y ;  /* 0x00000000000c7919 */ /* 0x000ee20000002600 */
[----:B------:R-:W-:Y:S01]  /*45820*/  ISETP.NE.U32.AND P0, PT, RZ, UR14, PT ;  /* 0x0000000eff007c0c */ /* 0x000fe2000bf05070 */
[----:B------:R-:W-:Y:S01]  /*45830*/  ULDC UR17, c[0x0][0x630] ;  /* 0x00018c0000117ab9 */ /* 0x000fe20000000800 */
[----:B------:R-:W-:Y:S02]  /*45840*/  R2UR UR10, R11 ;  /* 0x000000000b0a72ca */ /* 0x000fe400000e0000 */
[----:B------:R-:W-:Y:S01]  /*45850*/  ISETP.NE.AND.EX P0, PT, RZ, UR15, PT, P0 ;  /* 0x0000000fff007c0c */ /* 0x000fe2000bf05300 */
[----:B------:R-:W4:Y:S01]  /*45860*/  LDC.64 R6, c[0x0][0x620] ;  /* 0x00018800ff067b82 */ /* 0x000f220000000a00 */
[----:B------:R-:W-:-:S02]  /*45870*/  R2UR UR11, R13 ;  /* 0x000000000d0b72ca */ /* 0x000fc400000e0000 */
[----:B-1----:R-:W-:-:S05]  /*45880*/  I2FP.F32.U32 R0, R8 ;  /* 0x0000000800007245 */ /* 0x002fca0000201000 */
[----:B------:R-:W-:-:S06]  /*45890*/  FMUL R0, R0, UR6 ;  /* 0x0000000600007c20 */ /* 0x000fcc0008400000 */
[----:B------:R-:W1:Y:S01]  /*458a0*/  F2I.U32.TRUNC.NTZ R0, R0 ;  /* 0x0000000000007305 */ /* 0x000e62000020f000 */
[----:B---3--:R-:W-:Y:S05]  /*458b0*/  @!P0 BRA `(.L_x_1066) ;  /* 0x0000000000308947 */ /* 0x008fea0003800000 */
        /* <DEDUP_REMOVED lines=12> */
.L_x_1066:
[----:B------:R-:W-:Y:S01]  /*45980*/  USHF.R.U64 UR14, UR10, UR17, UR11 ;  /* 0x000000110a0e7299 */ /* 0x000fe2000800120b */
[----:B------:R-:W3:Y:S01]  /*45990*/  LDC.64 R20, c[0x0][0x640] ;  /* 0x00019000ff147b82 */ /* 0x000ee20000000a00 */
[----:B------:R-:W-:Y:S01]  /*459a0*/  USHF.R.U32.HI UR6, URZ, UR17, UR11 ;  /* 0x000000113f067299 */ /* 0x000fe2000801160b */
[----:B-1----:R-:W-:Y:S02]  /*459b0*/  IMAD.MOV R10, RZ, RZ, -R0 ;  /* 0x000000ffff0a7224 */ /* 0x002fe400078e0a00 */
[----:B0-----:R-:W-:Y:S01]  /*459c0*/  IMAD.MOV.U32 R2, RZ, RZ, R11 ;  /* 0x000000ffff027224 */ /* 0x001fe200078e000b */
[----:B------:R-:W-:Y:S01]  /*459d0*/  IADD3 R5, P0, RZ, -UR14, RZ ;  /* 0x8000000eff057c10 */ /* 0x000fe2000ff1e0ff */
[----:B--2---:R-:W-:Y:S02]  /*459e0*/  IMAD R17, R9, R10, R8 ;  /* 0x0000000a09117224 */ /* 0x004fe400078e0208 */
[----:B------:R-:W0:Y:S02]  /*459f0*/  LDC R4, c[0x0][0x618] ;  /* 0x00018600ff047b82 */ /* 0x000e240000000800 */
[----:B------:R-:W-:Y:S01]  /*45a00*/  IMAD.X R3, RZ, RZ, ~UR6, P0 ;  /* 0x80000006ff037e24 */ /* 0x000fe200080e06ff */
[----:B------:R-:W-:-:S03]  /*45a10*/  ULDC UR6, c[0x0][0x154] ;  /* 0x0000550000067ab9 */ /* 0x000fc60000000800 */
[-C--:B----4-:R-:W-:Y:S02]  /*45a20*/  IMAD R0, R3, R6.reuse, RZ ;  /* 0x0000000603007224 */ /* 0x090fe400078e02ff */
[----:B------:R-:W1:Y:S01]  /*45a30*/  LDC R14, c[0x0][0x608] ;  /* 0x00018200ff0e7b82 */ /* 0x000e620000000800 */
[----:B------:R-:W-:Y:S02]  /*45a40*/  IMAD.MOV.U32 R3, RZ, RZ, R13 ;  /* 0x000000ffff037224 */ /* 0x000fe400078e000d */
[----:B------:R-:W-:-:S05]  /*45a50*/  IMAD.WIDE.U32 R2, R5, R6, R2 ;  /* 0x0000000605027225 */ /* 0x000fca00078e0002 */
[----:B------:R-:W2:Y:S01]  /*45a60*/  LDC R18, c[0x0][0x658] ;  /* 0x00019600ff127b82 */ /* 0x000ea20000000800 */
[----:B------:R-:W-:Y:S01]  /*45a70*/  IMAD R5, R5, R7, R0 ;  /* 0x0000000705057224 */ /* 0x000fe200078e0200 */
[----:B------:R-:W-:Y:S01]  /*45a80*/  I2FP.F32.U32 R0, R12 ;  /* 0x0000000c00007245 */ /* 0x000fe20000201000 */
[----:B------:R-:W-:Y:S01]  /*45a90*/  IMAD.MOV.U32 R7, RZ, RZ, 0x1 ;  /* 0x00000001ff077424 */ /* 0x000fe200078e00ff */
[----:B---3--:R-:W-:Y:S01]  /*45aa0*/  ISETP.NE.U32.AND P0, PT, R20, RZ, PT ;  /* 0x000000ff1400720c */ /* 0x008fe20003f05070 */
[----:B------:R-:W-:Y:S02]  /*45ab0*/  IMAD.IADD R3, R3, 0x1, R5 ;  /* 0x0000000103037824 */ /* 0x000fe400078e0205 */
[----:B------:R-:W-:Y:S01]  /*45ac0*/  FMUL R0, R0, UR6 ;  /* 0x0000000600007c20 */ /* 0x000fe20008400000 */
[----:B------:R-:W3:Y:S01]  /*45ad0*/  LDC R15, c[0x0][0x148] ;  /* 0x00005200ff0f7b82 */ /* 0x000ee20000000800 */
[----:B------:R-:W-:Y:S01]  /*45ae0*/  ISETP.NE.AND.EX P0, PT, R21, RZ, PT, P0 ;  /* 0x000000ff1500720c */ /* 0x000fe20003f05300 */
[----:B------:R-:W-:Y:S01]  /*45af0*/  IMAD.MOV.U32 R5, RZ, RZ, -0x1 ;  /* 0xffffffffff057424 */ /* 0x000fe200078e00ff */
[-CC-:B0-----:R-:W-:Y:S01]  /*45b00*/  SHF.R.U64 R10, R2, R4.reuse, R3.reuse ;  /* 0x00000004020a7219 */ /* 0x181fe20000001203 */
[----:B------:R0:W4:Y:S01]  /*45b10*/  F2I.U32.TRUNC.NTZ R13, R0 ;  /* 0x00000000000d7305 */ /* 0x000122000020f000 */
[----:B------:R-:W-:-:S03]  /*45b20*/  SHF.R.U32.HI R3, RZ, R4, R3 ;  /* 0x00000004ff037219 */ /* 0x000fc60000011603 */
[----:B------:R-:W0:Y:S01]  /*45b30*/  LDC R16, c[0x0][0x600] ;  /* 0x00018000ff107b82 */ /* 0x000e220000000800 */
[-CC-:B-1----:R-:W-:Y:S02]  /*45b40*/  SHF.R.U64 R8, R10, R14.reuse, R3.reuse ;  /* 0x0000000e0a087219 */ /* 0x182fe40000001203 */
[----:B------:R-:W-:-:S05]  /*45b50*/  SHF.R.U32.HI R3, RZ, R14, R3 ;  /* 0x0000000eff037219 */ /* 0x000fca0000011603 */
[----:B------:R-:W1:Y:S01]  /*45b60*/  LDC R22, c[0x0][0x648] ;  /* 0x00019200ff167b82 */ /* 0x000e620000000800 */
[-CC-:B--2---:R-:W-:Y:S02]  /*45b70*/  SHF.R.U64 R11, R8, R18.reuse, R3.reuse ;  /* 0x00000012080b7219 */ /* 0x184fe40000001203 */
[-C--:B------:R-:W-:Y:S02]  /*45b80*/  SHF.L.U32 R5, R5, R18.reuse, RZ ;  /* 0x0000001205057219 */ /* 0x080fe400000006ff */
[-C--:B------:R-:W-:Y:S01]  /*45b90*/  SHF.R.U32.HI R3, RZ, R18.reuse, R3 ;  /* 0x00000012ff037219 */ /* 0x080fe20000011603 */
[----:B------:R-:W-:Y:S01]  /*45ba0*/  IMAD.MOV.U32 R2, RZ, RZ, R11 ;  /* 0x000000ffff027224 */ /* 0x000fe200078e000b */
[----:B------:R-:W-:Y:S01]  /*45bb0*/  SHF.L.U32 R40, R7, R18, RZ ;  /* 0x0000001207287219 */ /* 0x000fe200000006ff */
[----:B------:R-:W2:Y:S01]  /*45bc0*/  LDC R23, c[0x0][0x638] ;  /* 0x00018e00ff177b82 */ /* 0x000ea20000000800 */
[----:B------:R-:W-:-:S07]  /*45bd0*/  LOP3.LUT R19, RZ, R5, RZ, 0x33, !PT ;  /* 0x00000005ff137212 */ /* 0x000fce00078e33ff */
[----:B------:R-:W0:Y:S01]  /*45be0*/  LDC R24, c[0x0][0x610] ;  /* 0x00018400ff187b82 */ /* 0x000e220000000800 */
[----:B----4-:R-:W-:Y:S05]  /*45bf0*/  @!P0 BRA `(.L_x_1067) ;  /* 0x0000000000288947 */ /* 0x010fea0003800000 */
[----:B0-----:R-:W0:Y:S02]  /*45c00*/  LDC R0, c[0x0][0x64c] ;  /* 0x00019300ff007b82 */ /* 0x001e240000000800 */
[----:B0-----:R-:W-:-:S05]  /*45c10*/  IADD3 R7, P0, R11, R0, RZ ;  /* 0x000000000b077210 */ /* 0x001fca0007f1e0ff */
        /* <DEDUP_REMOVED lines=8> */
.L_x_1067:
[----:B01----:R-:W-:Y:S01]  /*45ca0*/  SHF.R.U64 R0, R2, R22, R3 ;  /* 0x0000001602007219 */ /* 0x003fe20000001203 */
[----:B------:R-:W-:Y:S01]  /*45cb0*/  VIADD R5, R16, 0xffffffff ;  /* 0xffffffff10057836 */ /* 0x000fe20000000000 */
[----:B------:R-:W-:Y:S01]  /*45cc0*/  LOP3.LUT R3, R8, R19, RZ, 0xc0, !PT ;  /* 0x0000001308037212 */ /* 0x000fe200078ec0ff */
[----:B------:R-:W-:Y:S02]  /*45cd0*/  IMAD.MOV R13, RZ, RZ, -R13 ;  /* 0x000000ffff0d7224 */ /* 0x000fe400078e0a0d */
[----:B------:R-:W-:Y:S02]  /*45ce0*/  IMAD.MOV R2, RZ, RZ, -R0 ;  /* 0x000000ffff027224 */ /* 0x000fe400078e0a00 */
[----:B------:R-:W-:Y:S01]  /*45cf0*/  IMAD R40, R40, R0, R3 ;  /* 0x0000000028287224 */ /* 0x000fe200078e0203 */
[----:B------:R-:W-:Y:S01]  /*45d00*/  LOP3.LUT R3, R10, R5, RZ, 0xc0, !PT ;  /* 0x000000050a037212 */ /* 0x000fe200078ec0ff */
[----:B---3--:R-:W-:Y:S02]  /*45d10*/  @P4 IMAD R17, R15, R13, R12 ;  /* 0x0000000d0f114224 */ /* 0x008fe400078e020c */
[----:B--2---:R-:W-:-:S02]  /*45d20*/  IMAD R0, R2, R23, R11 ;  /* 0x0000001702007224 */ /* 0x004fc400078e020b */
[----:B------:R-:W-:Y:S02]  /*45d30*/  IMAD.MOV.U32 R2, RZ, RZ, 0x1 ;  /* 0x00000001ff027424 */ /* 0x000fe400078e00ff */
[----:B------:R-:W-:Y:S02]  /*45d40*/  IMAD R40, R40, R24, R17 ;  /* 0x0000001828287224 */ /* 0x000fe400078e0211 */
[----:B------:R-:W-:Y:S01]  /*45d50*/  IMAD R3, R0, R16, R3 ;  /* 0x0000001000037224 */ /* 0x000fe200078e0203 */
[----:B------:R-:W-:-:S04]  /*45d60*/  PRMT R0, R2, 0x7610, R0 ;  /* 0x0000761002007816 */ /* 0x000fc80000000000 */
[----:B------:R-:W-:Y:S02]  /*45d70*/  SEL R2, R3, R40, !P4 ;  /* 0x0000002803027207 */ /* 0x000fe40006000000 */
[----:B------:R-:W-:-:S03]  /*45d80*/  SEL R40, R40, R3, !P4 ;  /* 0x0000000328287207 */ /* 0x000fc60006000000 */
[----:B------:R1:W-:Y:S04]  /*45d90*/  STL [R1+0xc6c], R2 ;  /* 0x000c6c0201007387 */ /* 0x0003e80000100800 */
.L_x_1065:
[----:B------:R2:W-:Y:S01]  /*45da0*/  STL [R1+0xc68], R40 ;  /* 0x000c682801007387 */ /* 0x0005e20000100800 */
[----:B------:R-:W-:-:S13]  /*45db0*/  LOP3.LUT P0, RZ, R0, 0xff, RZ, 0xc0, !PT ;  /* 0x000000ff00ff7812 */ /* 0x000fda000780c0ff */
[----:B--2---:R-:W-:Y:S05]  /*45dc0*/  @P0 BRA `(.L_x_1068) ;  /* 0xfffffbb400800947 */ /* 0x004fea000383ffff */
[----:B------:R-:W-:Y:S05]  /*45dd0*/  EXIT ;  /* 0x000000000000794d */ /* 0x000fea0003800000 */
.L_x_8:
[----:B------:R-:W2:Y:S01]  /*45de0*/  LDL R20, [R1+0xc64] ;  /* 0x000c640001147983 */ /* 0x000ea20000100800 */
[----:B------:R-:W-:-:S03]  /*45df0*/  ULDC.64 UR4, c[0x0][0x650] ;  /* 0x0001940000047ab9 */ /* 0x000fc60000000a00 */
[----:B------:R-:W3:Y:S01]  /*45e00*/  LDL R163, [R1+0xc60] ;  /* 0x000c600001a37983 */ /* 0x000ee20000100800 */
[----:B------:R-:W-:Y:S01]  /*45e10*/  PRMT R0, RZ, 0x7610, R0 ;  /* 0x00007610ff007816 */ /* 0x000fe20000000000 */
[----:B------:R-:W-:Y:S02]  /*45e20*/  IMAD.MOV.U32 R4, RZ, RZ, -0x1 ;  /* 0xffffffffff047424 */ /* 0x000fe400078e00ff */
[----:B------:R-:W-:Y:S02]  /*45e30*/  IMAD.MOV.U32 R5, RZ, RZ, -0x1 ;  /* 0xffffffffff057424 */ /* 0x000fe400078e00ff */
[----:B------:R-:W-:Y:S01]  /*45e40*/  IMAD.MOV.U32 R11, RZ, RZ, -0x1 ;  /* 0xffffffffff0b7424 */ /* 0x000fe200078e00ff */
[----:B--2---:R-:W-:-:S04]  /*45e50*/  ISETP.GE.U32.AND P0, PT, R20, UR4, PT ;  /* 0x0000000414007c0c */ /* 0x004fc8000bf06070 */
[----:B---3--:R-:W-:-:S13]  /*45e60*/  ISETP.GE.U32.AND.EX P0, PT, R163, UR5, PT, P0 ;  /* 0x00000005a3007c0c */ /* 0x008fda000bf06100 */
[----:B------:R-:W-:Y:S05]  /*45e70*/  @P0 BRA `(.L_x_1069) ;  /* 0x0000000400300947 */ /* 0x000fea0003800000 */
[----:B------:R-:W1:Y:S01]  /*45e80*/  LDC.64 R10, c[0x0][0x628] ;  /* 0x00018a00ff0a7b82 */ /* 0x000e620000000a00 */
[----:B0-----:R-:W-:Y:S02]  /*45e90*/  IMAD.MOV.U32 R8, RZ, RZ, R20 ;  /* 0x000000ffff087224 */ /* 0x001fe400078e0014 */
[----:B------:R-:W-:-:S05]  /*45ea0*/  IMAD.MOV.U32 R9, RZ, RZ, R163 ;  /* 0x000000ffff097224 */ /* 0x000fca00078e00a3 */
[----:B------:R-:W0:Y:S08]  /*45eb0*/  LDC R16, c[0x0][0x630] ;  /* 0x00018c00ff107b82 */ /* 0x000e300000000800 */
[----:B------:R-:W2:Y:S01]  /*45ec0*/  LDC.64 R18, c[0x0][0x620] ;  /* 0x00018800ff127b82 */ /* 0x000ea20000000a00 */
[----:B-1----:R-:W-:-:S04]  /*45ed0*/  ISETP.NE.U32.AND P0, PT, R10, RZ, PT ;  /* 0x000000ff0a00720c */ /* 0x002fc80003f05070 */
[----:B------:R-:W-:-:S13]  /*45ee0*/  ISETP.NE.AND.EX P0, PT, R11, RZ, PT, P0 ;  /* 0x000000ff0b00720c */ /* 0x000fda0003f05300 */
[----:B0-2---:R-:W-:Y:S05]  /*45ef0*/  @!P0 BRA `(.L_x_1070) ;  /* 0x0000000000288947 */ /* 0x005fea0003800000 */
[----:B------:R-:W0:Y:S02]  /*45f00*/  LDC R0, c[0x0][0x634] ;  /* 0x00018d00ff007b82 */ /* 0x000e240000000800 */
        /* <DEDUP_REMOVED lines=9> */
.L_x_1070:
[----:B------:R-:W0:Y:S01]  /*45fa0*/  LDC.64 R22, c[0x0][0x640] ;  /* 0x00019000ff167b82 */ /* 0x000e220000000a00 */
[-CC-:B------:R-:W-:Y:S01]  /*45fb0*/  SHF.R.U64 R14, R8, R16.reuse, R9.reuse ;  /* 0x00000010080e7219 */ /* 0x180fe20000001209 */
[----:B------:R-:W-:Y:S01]  /*45fc0*/  IMAD.MOV.U32 R4, RZ, RZ, R20 ;  /* 0x000000ffff047224 */ /* 0x000fe200078e0014 */
[----:B------:R-:W-:Y:S02]  /*45fd0*/  SHF.R.U32.HI R0, RZ, R16, R9 ;  /* 0x00000010ff007219 */ /* 0x000fe40000011609 */
[----:B------:R-:W-:-:S03]  /*45fe0*/  IADD3 R7, P0, RZ, -R14, RZ ;  /* 0x8000000eff077210 */ /* 0x000fc60007f1e0ff */
[----:B------:R-:W1:Y:S02]  /*45ff0*/  LDC R6, c[0x0][0x618] ;  /* 0x00018600ff067b82 */ /* 0x000e640000000800 */
[----:B------:R-:W-:-:S04]  /*46000*/  IMAD.X R5, RZ, RZ, ~R0, P0 ;  /* 0x000000ffff057224 */ /* 0x000fc800000e0e00 */
[-C--:B------:R-:W-:Y:S02]  /*46010*/  IMAD R0, R5, R18.reuse, RZ ;  /* 0x0000001205007224 */ /* 0x080fe400078e02ff */
[----:B------:R-:W2:Y:S01]  /*46020*/  LDC R8, c[0x0][0x608] ;  /* 0x00018200ff087b82 */ /* 0x000ea20000000800 */
[----:B------:R-:W-:Y:S02]  /*46030*/  IMAD.MOV.U32 R5, RZ, RZ, R163 ;  /* 0x000000ffff057224 */ /* 0x000fe400078e00a3 */
[----:B------:R-:W-:-:S05]  /*46040*/  IMAD.WIDE.U32 R4, R7, R18, R4 ;  /* 0x0000001207047225 */ /* 0x000fca00078e0004 */
[----:B------:R-:W3:Y:S01]  /*46050*/  LDC R21, c[0x0][0x658] ;  /* 0x00019600ff157b82 */ /* 0x000ee20000000800 */
[----:B------:R-:W-:Y:S01]  /*46060*/  IMAD R7, R7, R19, R0 ;  /* 0x0000001307077224 */ /* 0x000fe200078e0200 */
[----:B0-----:R-:W-:-:S03]  /*46070*/  ISETP.NE.U32.AND P0, PT, R22, RZ, PT ;  /* 0x000000ff1600720c */ /* 0x001fc60003f05070 */
[----:B------:R-:W-:Y:S01]  /*46080*/  IMAD.IADD R5, R5, 0x1, R7 ;  /* 0x0000000105057824 */ /* 0x000fe200078e0207 */
[----:B------:R-:W-:Y:S02]  /*46090*/  ISETP.NE.AND.EX P0, PT, R23, RZ, PT, P0 ;  /* 0x000000ff1700720c */ /* 0x000fe40003f05300 */
[----:B------:R-:W0:Y:S02]  /*460a0*/  LDC R18, c[0x0][0x600] ;  /* 0x00018000ff127b82 */ /* 0x000e240000000800 */
[-CC-:B-1----:R-:W-:Y:S01]  /*460b0*/  SHF.R.U64 R10, R4, R6.reuse, R5.reuse ;  /* 0x00000006040a7219 */ /* 0x182fe20000001205 */
[----:B------:R-:W-:Y:S01]  /*460c0*/  IMAD.MOV.U32 R4, RZ, RZ, -0x1 ;  /* 0xffffffffff047424 */ /* 0x000fe200078e00ff */
[----:B------:R-:W-:-:S04]  /*460d0*/  SHF.R.U32.HI R5, RZ, R6, R5 ;  /* 0x00000006ff057219 */ /* 0x000fc80000011605 */
[----:B------:R-:W1:Y:S01]  /*460e0*/  LDC R19, c[0x0][0x648] ;  /* 0x00019200ff137b82 */ /* 0x000e620000000800 */
[-CC-:B--2---:R-:W-:Y:S02]  /*460f0*/  SHF.R.U64 R17, R10, R8.reuse, R5.reuse ;  /* 0x000000080a117219 */ /* 0x184fe40000001205 */
[----:B------:R-:W-:-:S05]  /*46100*/  SHF.R.U32.HI R0, RZ, R8, R5 ;  /* 0x00000008ff007219 */ /* 0x000fca0000011605 */
[----:B------:R-:W2:Y:S01]  /*46110*/  LDC R20, c[0x0][0x638] ;  /* 0x00018e00ff147b82 */ /* 0x000ea20000000800 */
[-C--:B---3--:R-:W-:Y:S02]  /*46120*/  SHF.L.U32 R4, R4, R21.reuse, RZ ;  /* 0x0000001504047219 */ /* 0x088fe400000006ff */
[-CC-:B------:R-:W-:Y:S02]  /*46130*/  SHF.R.U64 R16, R17, R21.reuse, R0.reuse ;  /* 0x0000001511107219 */ /* 0x180fe40000001200 */
[----:B------:R-:W-:Y:S01]  /*46140*/  SHF.R.U32.HI R5, RZ, R21, R0 ;  /* 0x00000015ff057219 */ /* 0x000fe20000011600 */
[----:B------:R-:W-:Y:S01]  /*46150*/  IMAD.MOV.U32 R0, RZ, RZ, 0x1 ;  /* 0x00000001ff007424 */ /* 0x000fe200078e00ff */
[----:B------:R-:W-:Y:S01]  /*46160*/  LOP3.LUT R24, RZ, R4, RZ, 0x33, !PT ;  /* 0x00000004ff187212 */ /* 0x000fe200078e33ff */
[----:B------:R-:W3:Y:S01]  /*46170*/  LDC R25, c[0x0][0x610] ;  /* 0x00018400ff197b82 */ /* 0x000ee20000000800 */
[----:B------:R-:W-:Y:S01]  /*46180*/  IMAD.MOV.U32 R4, RZ, RZ, R16 ;  /* 0x000000ffff047224 */ /* 0x000fe200078e0010 */
[----:B------:R-:W-:Y:S06]  /*46190*/  @!P0 BRA `(.L_x_1071) ;  /* 0x0000000000288947 */ /* 0x000fec0003800000 */
        /* <DEDUP_REMOVED lines=10> */
.L_x_1071:
[----:B-1----:R-:W-:Y:S01]  /*46240*/  SHF.R.U64 R3, R4, R19, R5 ;  /* 0x0000001304037219 */ /* 0x002fe20000001205 */
[----:B0-----:R-:W-:Y:S01]  /*46250*/  VIADD R7, R18, 0xffffffff ;  /* 0xffffffff12077836 */ /* 0x001fe20000000000 */
[----:B------:R-:W-:Y:S01]  /*46260*/  SHF.L.U32 R4, R0, R21, RZ ;  /* 0x0000001500047219 */ /* 0x000fe200000006ff */
[----:B------:R-:W-:Y:S01]  /*46270*/  @P4 IMAD R13, R15, R12, R2 ;  /* 0x0000000c0f0d4224 */ /* 0x000fe200078e0202 */
[----:B------:R-:W-:Y:S01]  /*46280*/  LOP3.LUT R0, R17, R24, RZ, 0xc0, !PT ;  /* 0x0000001811007212 */ /* 0x000fe200078ec0ff */
[----:B------:R-:W-:Y:S02]  /*46290*/  IMAD.MOV R5, RZ, RZ, -R3 ;  /* 0x000000ffff057224 */ /* 0x000fe400078e0a03 */
[----:B------:R-:W-:Y:S02]  /*462a0*/  IMAD.MOV.U32 R2, RZ, RZ, 0x1 ;  /* 0x00000001ff027424 */ /* 0x000fe400078e00ff */
[----:B------:R-:W-:Y:S01]  /*462b0*/  IMAD R4, R4, R3, R0 ;  /* 0x0000000304047224 */ /* 0x000fe200078e0200 */
[----:B------:R-:W-:Y:S01]  /*462c0*/  LOP3.LUT R3, R10, R7, RZ, 0xc0, !PT ;  /* 0x000000070a037212 */ /* 0x000fe200078ec0ff */
[----:B--2---:R-:W-:-:S02]  /*462d0*/  IMAD R0, R5, R20, R16 ;  /* 0x0000001405007224 */ /* 0x004fc400078e0210 */
[----:B---3--:R-:W-:Y:S02]  /*462e0*/  IMAD R4, R4, R25, R13 ;  /* 0x0000001904047224 */ /* 0x008fe400078e020d */
[----:B------:R-:W-:Y:S01]  /*462f0*/  IMAD R3, R0, R18, R3 ;  /* 0x0000001200037224 */ /* 0x000fe200078e0203 */
[----:B------:R-:W-:Y:S01]  /*46300*/  PRMT R0, R2, 0x7610, R0 ;  /* 0x0000761002007816 */ /* 0x000fe20000000000 */
[----:B------:R-:W-:-:S03]  /*46310*/  IMAD.MOV.U32 R11, RZ, RZ, R14 ;  /* 0x000000ffff0b7224 */ /* 0x000fc600078e000e */
[----:B------:R-:W-:Y:S02]  /*46320*/  SEL R5, R3, R4, !P4 ;  /* 0x0000000403057207 */ /* 0x000fe40006000000 */
[----:B------:R-:W-:-:S07]  /*46330*/  SEL R4, R4, R3, !P4 ;  /* 0x0000000304047207 */ /* 0x000fce0006000000 */
.L_x_1069:
[----:B------:R-:W-:-:S08]  /*46340*/  NOP ;  /* 0x0000000000007918 */ /* 0x000fd00000000000 */
[----:B0-----:R-:W0:-:S00]  /*46350*/  USETMAXREG.DEALLOC.CTAPOOL 0x18 ;  /* 0x00000018000079c8 */ /* 0x001e0000080e0500 */
[----:B------:R-:W-:-:S13]  /*46360*/  ISETP.NE.AND P0, PT, RZ, UR8, PT ;  /* 0x00000008ff007c0c */ /* 0x000fda000bf05270 */
[----:B------:R-:W-:Y:S05]  /*46370*/  @P0 EXIT ;  /* 0x000000000000094d */ /* 0x000fea0003800000 */
[----:B0-----:R-:W-:Y:S01]  /*46380*/  LOP3.LUT P0, RZ, R0, 0xff, RZ, 0xc0, !PT ;  /* 0x000000ff00ff7812 */ /* 0x001fe2000780c0ff */
[----:B------:R-:W-:Y:S02]  /*46390*/  IMAD.MOV.U32 R0, RZ, RZ, 0x1 ;  /* 0x00000001ff007424 */ /* 0x000fe400078e00ff */
[----:B------:R-:W-:-:S10]  /*463a0*/  IMAD.MOV.U32 R7, RZ, RZ, RZ ;  /* 0x000000ffff077224 */ /* 0x000fd400078e00ff */
[----:B------:R-:W-:Y:S05]  /*463b0*/  @!P0 BRA `(.L_x_1072) ;  /* 0x0000000c00588947 */ /* 0x000fea0003800000 */
[----:B------:R-:W0:Y:S01]  /*463c0*/  LDC R0, c[0x0][0x28c] ;  /* 0x0000a300ff007b82 */ /* 0x000e220000000800 */
[----:B------:R-:W1:Y:S01]  /*463d0*/  S2R R10, SR_CgaCtaId ;  /* 0x00000000000a7919 */ /* 0x000e620000008800 */
[----:B------:R-:W-:Y:S01]  /*463e0*/  ULDC UR5, c[0x0][0x658] ;  /* 0x0001960000057ab9 */ /* 0x000fe20000000800 */
[----:B------:R-:W-:Y:S01]  /*463f0*/  UMOV UR7, 0xffffffff ;  /* 0xffffffff00077882 */ /* 0x000fe20000000000 */
[----:B------:R-:W-:Y:S01]  /*46400*/  ULDC UR6, c[0x0][0xc] ;  /* 0x0000030000067ab9 */ /* 0x000fe20000000800 */
[----:B------:R-:W-:Y:S01]  /*46410*/  USHF.L.U32 UR9, UR7, UR5, URZ ;  /* 0x0000000507097299 */ /* 0x000fe2000800063f */
[----:B------:R-:W-:Y:S01]  /*46420*/  BSSY B0, `(.L_x_1072) ;  /* 0x00000cf000007945 */ /* 0x000fe20003800000 */
[----:B------:R-:W-:Y:S01]  /*46430*/  UMOV UR8, 0x1 ;  /* 0x0000000100087882 */ /* 0x000fe20000000000 */
[----:B------:R-:W-:Y:S01]  /*46440*/  ULDC UR7, c[0x0][0x10] ;  /* 0x0000040000077ab9 */ /* 0x000fe20000000800 */
[----:B------:R-:W-:Y:S01]  /*46450*/  USHF.L.U32 UR5, UR8, UR5, URZ ;  /* 0x0000000508057299 */ /* 0x000fe2000800063f */
[----:B------:R-:W-:Y:S01]  /*46460*/  IMAD.MOV.U32 R9, RZ, RZ, 0x1 ;  /* 0x00000001ff097424 */ /* 0x000fe200078e00ff */
[----:B------:R-:W-:Y:S01]  /*46470*/  UIMAD.WIDE.U32 UR6, UR6, UR7, URZ ;  /* 0x00000007060672a5 */ /* 0x000fe2000f8e003f */
[----:B------:R-:W-:Y:S01]  /*46480*/  IMAD.MOV.U32 R7, RZ, RZ, RZ ;  /* 0x000000ffff077224 */ /* 0x000fe200078e00ff */
[----:B------:R-:W-:Y:S01]  /*46490*/  ULDC UR8, c[0x0][0x14] ;  /* 0x0000050000087ab9 */ /* 0x000fe20000000800 */
[----:B------:R-:W-:Y:S01]  /*464a0*/  ULDC UR4, c[0x0][0x600] ;  /* 0x0001800000047ab9 */ /* 0x000fe20000000800 */
[----:B------:R-:W-:-:S02]  /*464b0*/  UIMAD.WIDE.U32 UR22, UR6, UR8, URZ ;  /* 0x00000008061672a5 */ /* 0x000fc4000f8e003f */
[----:B------:R-:W-:Y:S02]  /*464c0*/  UIMAD UR16, UR7, UR8, URZ ;  /* 0x00000008071072a4 */ /* 0x000fe4000f8e023f */
[----:B------:R-:W-:Y:S02]  /*464d0*/  ULOP3.LUT UR21, UR13, 0x2, URZ, 0xfc, !UPT ;  /* 0x000000020d157892 */ /* 0x000fe4000f8efc3f */
[----:B------:R-:W-:Y:S02]  /*464e0*/  UIADD3 UR4, UR4, -0x1, URZ ;  /* 0xffffffff04047890 */ /* 0x000fe4000fffe03f */
[----:B------:R-:W-:Y:S01]  /*464f0*/  ULOP3.LUT UR19, URZ, UR9, URZ, 0x33, !UPT ;  /* 0x000000093f137292 */ /* 0x000fe2000f8e333f */
[----:B0-----:R-:W-:Y:S01]  /*46500*/  VIADD R0, R0, 0x1f ;  /* 0x0000001f00007836 */ /* 0x001fe20000000000 */
[----:B------:R-:W-:Y:S01]  /*46510*/  UIADD3 UR16, UR23, UR16, URZ ;  /* 0x0000001017107290 */ /* 0x000fe2000fffe03f */
[----:B------:R-:W-:-:S03]  /*46520*/  ULDC.64 UR24, c[0x0][0x198] ;  /* 0x0000660000187ab9 */ /* 0x000fc60000000a00 */
[----:B------:R-:W-:-:S04]  /*46530*/  SHF.R.S32.HI R3, RZ, 0x1f, R0 ;  /* 0x0000001fff037819 */ /* 0x000fc80000011400 */
[----:B------:R-:W-:Y:S01]  /*46540*/  LEA.HI R3, R3, R0, RZ, 0x5 ;  /* 0x0000000003037211 */ /* 0x000fe200078f28ff */
[C---:B-1----:R-:W-:Y:S02]  /*46550*/  IMAD.SHL.U32 R16, R10.reuse, 0x100, RZ ;  /* 0x000001000a107824 */ /* 0x042fe400078e00ff */
[----:B------:R-:W-:Y:S01]  /*46560*/  IMAD.SHL.U32 R10, R10, 0x2000, RZ ;  /* 0x000020000a0a7824 */ /* 0x000fe200078e00ff */
[----:B------:R-:W-:Y:S01]  /*46570*/  SHF.R.S32.HI R6, RZ, 0x5, R3 ;  /* 0x00000005ff067819 */ /* 0x000fe20000011403 */
[----:B------:R-:W-:Y:S01]  /*46580*/  IMAD.MOV.U32 R0, RZ, RZ, 0x1 ;  /* 0x00000001ff007424 */ /* 0x000fe200078e00ff */
[----:B------:R-:W-:Y:S02]  /*46590*/  LOP3.LUT R16, R16, 0x100, RZ, 0xc0, !PT ;  /* 0x0000010010107812 */ /* 0x000fe400078ec0ff */
[----:B------:R-:W-:Y:S01]  /*465a0*/  LOP3.LUT R10, R10, 0x2000, RZ, 0xc0, !PT ;  /* 0x000020000a0a7812 */ /* 0x000fe200078ec0ff */
[----:B------:R-:W-:-:S07]  /*465b0*/  VIADD R17, R6, 0x1 ;  /* 0x0000000106117836 */ /* 0x000fce0000000000 */
.L_x_1083:
[----:B------:R-:W-:-:S03]  /*465c0*/  UMOV UR6, 0xffffffff ;  /* 0xffffffff00067882 */ /* 0x000fc60000000000 */
[----:B------:R-:W-:Y:S05]  /*465d0*/  BRA.DIV UR6, `(.L_x_1073) ;  /* 0x0000001206807947 */ /* 0x000fea000b800000 */
[----:B------:R-:W-:-:S13]  /*465e0*/  ELECT P0, URZ, PT ;  /* 0x00000000003f782f */ /* 0x000fda0003800000 */
.L_x_1099:
[----:B------:R-:W0:Y:S01]  /*465f0*/  LDC R2, c[0x0][0x28c] ;  /* 0x0000a300ff027b82 */ /* 0x000e220000000800 */
[----:B------:R-:W-:Y:S01]  /*46600*/  BSSY B1, `(.L_x_1074) ;  /* 0x000003a000017945 */ /* 0x000fe20003800000 */
[----:B0-----:R-:W-:-:S13]  /*46610*/  ISETP.LT.OR P0, PT, R2, 0x1, !P0 ;  /* 0x000000010200780c */ /* 0x001fda0004701670 */
[----:B------:R-:W-:Y:S05]  /*46620*/  @P0 BRA `(.L_x_1075) ;  /* 0x0000000000dc0947 */ /* 0x000fea0003800000 */
[----:B------:R-:W-:Y:S02]  /*46630*/  IMAD R5, R5, 0x200, R16 ;  /* 0x0000020005057824 */ /* 0x000fe400078e0210 */
[----:B------:R-:W-:Y:S02]  /*46640*/  IMAD.SHL.U32 R4, R4, 0x100, RZ ;  /* 0x0000010004047824 */ /* 0x000fe400078e00ff */
[----:B------:R-:W-:Y:S02]  /*46650*/  IMAD.MOV.U32 R14, RZ, RZ, RZ ;  /* 0x000000ffff0e7224 */ /* 0x000fe400078e00ff */
[----:B------:R-:W-:Y:S02]  /*46660*/  IMAD.MOV.U32 R2, RZ, RZ, R17 ;  /* 0x000000ffff027224 */ /* 0x000fe400078e0011 */
[----:B------:R-:W-:Y:S02]  /*46670*/  IMAD.MOV.U32 R3, RZ, RZ, R0 ;  /* 0x000000ffff037224 */ /* 0x000fe400078e0000 */
[----:B------:R-:W-:-:S07]  /*46680*/  IMAD.MOV.U32 R13, RZ, RZ, R7 ;  /* 0x000000ffff0d7224 */ /* 0x000fce00078e0007 */
.L_x_1078:
[----:B------:R-:W0:Y:S01]  /*46690*/  S2R R15, SR_CgaCtaId ;  /* 0x00000000000f7919 */ /* 0x000e220000008800 */
[----:B------:R-:W-:Y:S02]  /*466a0*/  MOV R8, 0x400 ;  /* 0x0000040000087802 */ /* 0x000fe40000000f00 */
[----:B------:R-:W-:Y:S02]  /*466b0*/  SHF.L.U32 R12, R3, 0x1f, RZ ;  /* 0x0000001f030c7819 */ /* 0x000fe400000006ff */
[----:B0-----:R-:W-:-:S05]  /*466c0*/  LEA R8, R15, R8, 0x18 ;  /* 0x000000080f087211 */ /* 0x001fca00078ec0ff */
[----:B------:R-:W-:-:S04]  /*466d0*/  IMAD R15, R13, 0x8, R8 ;  /* 0x000000080d0f7824 */ /* 0x000fc800078e0208 */
[----:B------:R-:W0:Y:S02]  /*466e0*/  SYNCS.PHASECHK.TRANS64.TRYWAIT P0, [R15+URZ+0x48], R12 ;  /* 0x0000480c0f0075a7 */ /* 0x000e24000800017f */
[----:B0-----:R-:W-:Y:S05]  /*466f0*/  @!P0 BRA `(.L_x_1076) ;  /* 0x0000001000588947 */ /* 0x001fea0003800000 */
.L_x_1100:
[----:B------:R-:W1:Y:S01]  /*46700*/  S2R R18, SR_TID.X ;  /* 0x0000000000127919 */ /* 0x000e620000002100 */
[----:B------:R-:W-:-:S04]  /*46710*/  UPRMT UR6, UR21, 0x9910, URZ ;  /* 0x0000991015067896 */ /* 0x000fc8000800003f */
[----:B------:R-:W-:Y:S01]  /*46720*/  UISETP.NE.AND UP0, UPT, UR6, 0x2, UPT ;  /* 0x000000020600788c */ /* 0x000fe2000bf05270 */
[----:B-1----:R-:W-:-:S13]  /*46730*/  LOP3.LUT P0, RZ, R18, 0x7f, RZ, 0xc0, !PT ;  /* 0x0000007f12ff7812 */ /* 0x002fda000780c0ff */
[----:B0-----:R-:W0:Y:S02]  /*46740*/  @!P0 LDC R12, c[0x0][0x500] ;  /* 0x00014000ff0c8b82 */ /* 0x001e240000000800 */
[----:B0-----:R0:W-:Y:S01]  /*46750*/  @!P0 SYNCS.ARRIVE.TRANS64 RZ, [R15+URZ], R12 ;  /* 0x0000000c0fff89a7 */ /* 0x0011e2000800003f */
[----:B------:R-:W-:-:S13]  /*46760*/  PLOP3.LUT P0, PT, PT, PT, UP0, 0x80, 0x0 ;  /* 0x000000000000781c */ /* 0x000fda0003f0f008 */
[----:B0-----:R-:W-:Y:S05]  /*46770*/  @P0 BRA `(.L_x_1077) ;  /* 0x0000000000040947 */ /* 0x001fea0003800000 */
[----:B------:R-:W-:Y:S01]  /*46780*/  BPT.TRAP 0x1 ;  /* 0x000000040000795c */ /* 0x000fe20000300000 */
.L_x_1077:
[C---:B------:R-:W-:Y:S01]  /*46790*/  IMAD R12, R13.reuse, 0x2000, R8 ;  /* 0x000020000d0c7824 */ /* 0x040fe200078e0208 */
[----:B------:R-:W-:Y:S01]  /*467a0*/  R2UR UR18, R8 ;  /* 0x00000000081272ca */ /* 0x000fe200000e0000 */
[----:B------:R-:W-:Y:S01]  /*467b0*/  IMAD R8, R13, 0x4000, R10 ;  /* 0x000040000d087824 */ /* 0x000fe200078e020a */
[----:B------:R-:W-:Y:S01]  /*467c0*/  R2UR UR9, R15 ;  /* 0x000000000f0972ca */ /* 0x000fe200000e0000 */
[----:B------:R-:W-:Y:S01]  /*467d0*/  VIADD R2, R2, 0xffffffff ;  /* 0xffffffff02027836 */ /* 0x000fe20000000000 */
[----:B------:R-:W-:Y:S01]  /*467e0*/  R2UR UR7, R12 ;  /* 0x000000000c0772ca */ /* 0x000fe200000e0000 */
[----:B------:R-:W-:Y:S01]  /*467f0*/  UIADD3 UR6, UP0, UR24, 0xf0, URZ ;  /* 0x000000f018067890 */ /* 0x000fe2000ff1e03f */
[----:B------:R-:W-:Y:S01]  /*46800*/  R2UR UR8, R8 ;  /* 0x00000000080872ca */ /* 0x000fe200000e0000 */
[----:B------:R-:W-:Y:S01]  /*46810*/  UIADD3 UR26, UP1, UR24, 0x1f0, URZ ;  /* 0x000001f0181a7890 */ /* 0x000fe2000ff3e03f */
[----:B------:R-:W-:Y:S01]  /*46820*/  R2UR UR11, R4 ;  /* 0x00000000040b72ca */ /* 0x000fe200000e0000 */
[----:B------:R-:W-:Y:S01]  /*46830*/  VIADD R13, R13, 0x1 ;  /* 0x000000010d0d7836 */ /* 0x000fe20000000000 */
[----:B------:R-:W-:Y:S01]  /*46840*/  R2UR UR10, R14 ;  /* 0x000000000e0a72ca */ /* 0x000fe200000e0000 */
[----:B------:R-:W-:Y:S01]  /*46850*/  UIADD3.X UR27, URZ, UR25, URZ, UP1, !UPT ;  /* 0x000000193f1b7290 */ /* 0x000fe20008ffe43f */
[----:B------:R-:W-:Y:S01]  /*46860*/  R2UR UR12, R11 ;  /* 0x000000000b0c72ca */ /* 0x000fe200000e0000 */
[----:B------:R-:W-:Y:S01]  /*46870*/  UMOV UR14, 0x0 ;  /* 0x00000000000e7882 */ /* 0x000fe20000000000 */
[----:B------:R-:W-:Y:S01]  /*46880*/  R2UR UR20, R5 ;  /* 0x00000000051472ca */ /* 0x000fe200000e0000 */
[----:B------:R-:W-:Y:S01]  /*46890*/  UMOV UR15, 0x10000000 ;  /* 0x10000000000f7882 */ /* 0x000fe20000000000 */
[----:B------:R-:W-:Y:S01]  /*468a0*/  ISETP.GT.AND P1, PT, R2, 0x1, PT ;  /* 0x000000010200780c */ /* 0x000fe20003f24270 */
[----:B------:R-:W-:Y:S01]  /*468b0*/  UIADD3 UR17, UR7, 0x180, URZ ;  /* 0x0000018007117890 */ /* 0x000fe2000fffe03f */
[C---:B------:R-:W-:Y:S01]  /*468c0*/  ISETP.NE.AND P0, PT, R13.reuse, 0x9, PT ;  /* 0x000000090d00780c */ /* 0x040fe20003f05270 */
[----:B------:R-:W-:Y:S01]  /*468d0*/  UIADD3.X UR7, URZ, UR25, URZ, UP0, !UPT ;  /* 0x000000193f077290 */ /* 0x000fe200087fe43f */
[----:B------:R-:W-:Y:S01]  /*468e0*/  VIADD R14, R14, 0x20 ;  /* 0x000000200e0e7836 */ /* 0x000fe20000000000 */
[----:B------:R-:W-:Y:S01]  /*468f0*/  UIADD3 UR18, UR18, 0x12180, UR8 ;  /* 0x0001218012127890 */ /* 0x000fe2000fffe008 */
[----:B------:R-:W-:Y:S01]  /*46900*/  SEL R8, RZ, 0x1, P0 ;  /* 0x00000001ff087807 */ /* 0x000fe20000000000 */
[----:B------:R-:W-:Y:S01]  /*46910*/  UMOV UR28, 0x30000 ;  /* 0x00030000001c7882 */ /* 0x000fe20000000000 */
[----:B------:R-:W-:Y:S01]  /*46920*/  UMOV UR8, UR17 ;  /* 0x0000001100087c82 */ /* 0x000fe20008000000 */
[----:B------:R-:W-:-:S02]  /*46930*/  SEL R13, R13, RZ, P0 ;  /* 0x000000ff0d0d7207 */ /* 0x000fc40000000000 */
[----:B------:R-:W-:Y:S01]  /*46940*/  LOP3.LUT R3, R3, R8, RZ, 0x3c, !PT ;  /* 0x0000000803037212 */ /* 0x000fe200078e3cff */
[----:B------:R0:W-:Y:S02]  /*46950*/  UTMALDG.3D [UR8], [UR6], desc[UR14] ;  /* 0x00000e08060075b4 */ /* 0x0001e40008011000 */
[----:B0-----:R-:W-:Y:S01]  /*46960*/  UMOV UR11, UR20 ;  /* 0x00000014000b7c82 */ /* 0x001fe20008000000 */
[----:B------:R-:W-:Y:S02]  /*46970*/  UMOV UR8, UR18 ;  /* 0x0000001200087c82 */ /* 0x000fe40008000000 */
[----:B------:R0:W-:Y:S02]  /*46980*/  UTMALDG.3D.MULTICAST [UR8], [UR26], UR28, desc[UR14] ;  /* 0x00000e081a0073b4 */ /* 0x0001e4000801181c */
[----:B0-----:R-:W-:Y:S05]  /*46990*/  @P1 BRA `(.L_x_1078) ;  /* 0xfffffffc003c1947 */ /* 0x001fea000383ffff */
.L_x_1075:
[----:B------:R-:W-:Y:S05]  /*469a0*/  BSYNC B1 ;  /* 0x0000000000017941 */ /* 0x000fea0003800000 */
.L_x_1074:
[----:B------:R-:W2:Y:S01]  /*469b0*/  LDL.LU R15, [R1+0xc60] ;  /* 0x000c6000010f7983 */ /* 0x000ea20000300800 */
[----:B------:R-:W-:Y:S01]  /*469c0*/  LOP3.LUT P0, RZ, R9, 0xff, RZ, 0xc0, !PT ;  /* 0x000000ff09ff7812 */ /* 0x000fe2000780c0ff */
[C---:B------:R-:W-:Y:S01]  /*469d0*/  IMAD.IADD R4, R6.reuse, 0x1, R7 ;  /* 0x0000000106047824 */ /* 0x040fe200078e0207 */
[----:B------:R-:W-:Y:S01]  /*469e0*/  ULDC.64 UR6, c[0x0][0x650] ;  /* 0x0001940000067ab9 */ /* 0x000fe20000000a00 */
[----:B------:R-:W3:Y:S01]  /*469f0*/  LDL.LU R12, [R1+0xc64] ;  /* 0x000c6400010c7983 */ /* 0x000ee20000300800 */
[----:B------:R-:W-:Y:S01]  /*46a00*/  ISETP.GE.U32.AND P1, PT, R6, 0x9, PT ;  /* 0x000000090600780c */ /* 0x000fe20003f26070 */
[----:B------:R-:W-:Y:S01]  /*46a10*/  BSSY B1, `(.L_x_1079) ;  /* 0x000006d000017945 */ /* 0x000fe20003800000 */
[----:B------:R-:W-:Y:S01]  /*46a20*/  IMAD.MOV.U32 R11, RZ, RZ, -0x1 ;  /* 0xffffffffff0b7424 */ /* 0x000fe200078e00ff */
[----:B------:R-:W-:-:S06]  /*46a30*/  PRMT R9, RZ, 0x7610, R9 ;  /* 0x00007610ff097816 */ /* 0x000fcc0000000009 */
[----:B------:R-:W0:Y:S01]  /*46a40*/  @P0 S2R R3, SR_CgaCtaId ;  /* 0x0000000000030919 */ /* 0x000e220000008800 */
[----:B------:R-:W-:-:S04]  /*46a50*/  @P0 MOV R2, 0x400 ;  /* 0x0000040000020802 */ /* 0x000fc80000000f00 */
[----:B0-----:R-:W-:-:S04]  /*46a60*/  @P0 LEA R2, R3, R2, 0x18 ;  /* 0x0000000203020211 */ /* 0x001fc800078ec0ff */
[----:B------:R0:W-:Y:S01]  /*46a70*/  @P0 SYNCS.ARRIVE.TRANS64.A1T0 RZ, [R2+URZ+0xa8], RZ ;  /* 0x0000a8ff02ff09a7 */ /* 0x0001e2000810003f */
[----:B------:R-:W-:-:S04]  /*46a80*/  ISETP.GT.U32.AND P0, PT, R4, 0x8, PT ;  /* 0x000000080400780c */ /* 0x000fc80003f04070 */
[----:B------:R-:W-:Y:S01]  /*46a90*/  ISETP.LT.U32.AND P0, PT, R6, 0x9, P0 ;  /* 0x000000090600780c */ /* 0x000fe20000701070 */
[----:B0-----:R-:W-:-:S05]  /*46aa0*/  IMAD.WIDE.U32 R2, R4, 0x38e38e39, RZ ;  /* 0x38e38e3904027825 */ /* 0x001fca00078e00ff */
[----:B------:R-:W-:Y:S02]  /*46ab0*/  SHF.R.U32.HI R5, RZ, 0x1, R3 ;  /* 0x00000001ff057819 */ /* 0x000fe40000011603 */
[----:B------:R-:W-:Y:S02]  /*46ac0*/  SEL R3, RZ, 0x1, !P0 ;  /* 0x00000001ff037807 */ /* 0x000fe40004000000 */
[----:B------:R-:W-:Y:S01]  /*46ad0*/  PRMT R2, RZ, 0x7610, R2 ;  /* 0x00007610ff027816 */ /* 0x000fe20000000002 */
[----:B------:R-:W-:Y:S01]  /*46ae0*/  IMAD R7, R5, -0x9, R4 ;  /* 0xfffffff705077824 */ /* 0x000fe200078e0204 */
[----:B------:R-:W-:Y:S01]  /*46af0*/  LOP3.LUT R0, R0, R3, RZ, 0x3c, !PT ;  /* 0x0000000300007212 */ /* 0x000fe200078e3cff */
[----:B------:R-:W-:-:S03]  /*46b00*/  IMAD.MOV.U32 R4, RZ, RZ, -0x1 ;  /* 0xffffffffff047424 */ /* 0x000fc600078e00ff */
[----:B------:R-:W-:Y:S01]  /*46b10*/  @P1 LOP3.LUT R0, R0, 0x1, R5, 0x78, !PT ;  /* 0x0000000100001812 */ /* 0x000fe200078e7805 */
[----:B------:R-:W-:Y:S01]  /*46b20*/  IMAD.MOV.U32 R5, RZ, RZ, -0x1 ;  /* 0xffffffffff057424 */ /* 0x000fe200078e00ff */
[----:B---3--:R-:W-:-:S04]  /*46b30*/  IADD3 R12, P0, R12, UR22, RZ ;  /* 0x000000160c0c7c10 */ /* 0x008fc8000ff1e0ff */
[----:B--2---:R-:W-:Y:S01]  /*46b40*/  IADD3.X R15, R15, UR16, RZ, P0, !PT ;  /* 0x000000100f0f7c10 */ /* 0x004fe200087fe4ff */
[----:B------:R0:W-:Y:S01]  /*46b50*/  STL [R1+0xc64], R12 ;  /* 0x000c640c01007387 */ /* 0x0001e20000100800 */
[----:B------:R-:W-:-:S03]  /*46b60*/  ISETP.GE.U32.AND P0, PT, R12, UR6, PT ;  /* 0x000000060c007c0c */ /* 0x000fc6000bf06070 */
[----:B------:R0:W-:Y:S01]  /*46b70*/  STL [R1+0xc60], R15 ;  /* 0x000c600f01007387 */ /* 0x0001e20000100800 */
[----:B------:R-:W-:-:S13]  /*46b80*/  ISETP.GE.U32.AND.EX P0, PT, R15, UR7, PT, P0 ;  /* 0x000000070f007c0c */ /* 0x000fda000bf06100 */
[----:B0-----:R-:W-:Y:S05]  /*46b90*/  @P0 BRA `(.L_x_1080) ;  /* 0x0000000400500947 */ /* 0x001fea0003800000 */
[----:B------:R-:W0:Y:S01]  /*46ba0*/  S2R R8, SR_CTAID.X ;  /* 0x0000000000087919 */ /* 0x000e220000002500 */
[----:B------:R-:W-:Y:S01]  /*46bb0*/  ULDC UR6, c[0x0][0x150] ;  /* 0x0000540000067ab9 */ /* 0x000fe20000000800 */
[----:B------:R-:W1:Y:S01]  /*46bc0*/  LDC R5, c[0x0][0x144] ;  /* 0x00005100ff057b82 */ /* 0x000e620000000800 */
[----:B------:R-:W-:Y:S01]  /*46bd0*/  ULDC UR9, c[0x0][0x630] ;  /* 0x00018c0000097ab9 */ /* 0x000fe20000000800 */
[----:B------:R-:W2:Y:S06]  /*46be0*/  S2R R2, SR_CTAID.Y ;  /* 0x0000000000027919 */ /* 0x000eac0000002600 */
[----:B------:R-:W3:Y:S01]  /*46bf0*/  LDC R13, c[0x0][0x148] ;  /* 0x00005200ff0d7b82 */ /* 0x000ee20000000800 */
[----:B0-----:R-:W-:-:S02]  /*46c00*/  I2FP.F32.U32 R3, R8 ;  /* 0x0000000800037245 */ /* 0x001fc40000201000 */
[----:B--2---:R-:W-:-:S03]  /*46c10*/  I2FP.F32.U32 R4, R2 ;  /* 0x0000000200047245 */ /* 0x004fc60000201000 */
[----:B------:R-:W-:Y:S01]  /*46c20*/  FMUL R3, R3, UR6 ;  /* 0x0000000603037c20 */ /* 0x000fe20008400000 */
[----:B------:R-:W-:Y:S02]  /*46c30*/  ULDC UR6, c[0x0][0x154] ;  /* 0x0000550000067ab9 */ /* 0x000fe40000000800 */
[----:B------:R-:W-:Y:S01]  /*46c40*/  FMUL R11, R4, UR6 ;  /* 0x00000006040b7c20 */ /* 0x000fe20008400000 */
[----:B------:R-:W-:Y:S02]  /*46c50*/  ULDC.64 UR6, c[0x0][0x628] ;  /* 0x00018a0000067ab9 */ /* 0x000fe40000000a00 */
[----:B------:R-:W0:Y:S01]  /*46c60*/  F2I.U32.TRUNC.NTZ R3, R3 ;  /* 0x0000000300037305 */ /* 0x000e22000020f000 */
[----:B------:R-:W-:-:S04]  /*46c70*/  ISETP.NE.U32.AND P0, PT, RZ, UR6, PT ;  /* 0x00000006ff007c0c */ /* 0x000fc8000bf05070 */
[----:B------:R-:W-:-:S03]  /*46c80*/  ISETP.NE.AND.EX P0, PT, RZ, UR7, PT, P0 ;  /* 0x00000007ff007c0c */ /* 0x000fc6000bf05300 */
[----:B------:R-:W2:Y:S01]  /*46c90*/  F2I.U32.TRUNC.NTZ R11, R11 ;  /* 0x0000000b000b7305 */ /* 0x000ea2000020f000 */
[----:B0-----:R-:W-:Y:S02]  /*46ca0*/  IMAD.MOV R4, RZ, RZ, -R3 ;  /* 0x000000ffff047224 */ /* 0x001fe400078e0a03 */
[----:B------:R-:W-:Y:S02]  /*46cb0*/  IMAD.MOV.U32 R3, RZ, RZ, R15 ;  /* 0x000000ffff037224 */ /* 0x000fe400078e000f */
[----:B-1----:R-:W-:Y:S02]  /*46cc0*/  IMAD R8, R5, R4, R8 ;  /* 0x0000000405087224 */ /* 0x002fe400078e0208 */
[----:B--2---:R-:W-:-:S04]  /*46cd0*/  IMAD.MOV R4, RZ, RZ, -R11 ;  /* 0x000000ffff047224 */ /* 0x004fc800078e0a0b */
[----:B---3--:R-:W-:Y:S02]  /*46ce0*/  @P4 IMAD R8, R13, R4, R2 ;  /* 0x000000040d084224 */ /* 0x008fe400078e0202 */
[----:B------:R-:W-:Y:S01]  /*46cf0*/  IMAD.MOV.U32 R2, RZ, RZ, R12 ;  /* 0x000000ffff027224 */ /* 0x000fe200078e000c */
[----:B------:R-:W-:Y:S06]  /*46d00*/  @!P0 BRA `(.L_x_1081) ;  /* 0x0000000000288947 */ /* 0x000fec0003800000 */
[----:B------:R-:W-:Y:S02]  /*46d10*/  ULDC UR8, c[0x0][0x634] ;  /* 0x00018d0000087ab9 */ /* 0x000fe40000000800 */
[----:B------:R-:W-:-:S05]  /*46d20*/  IADD3 R3, P0, R12, UR8, RZ ;  /* 0x000000080c037c10 */ /* 0x000fca000ff1e0ff */
[----:B------:R-:W-:-:S04]  /*46d30*/  IMAD.X R11, RZ, RZ, R15, P0 ;  /* 0x000000ffff0b7224 */ /* 0x000fc800000e060f */
[----:B------:R-:W-:-:S04]  /*46d40*/  IMAD.WIDE.U32 R4, R11, UR6, RZ ;  /* 0x000000060b047c25 */ /* 0x000fc8000f8e00ff */
[----:B------:R-:W-:-:S04]  /*46d50*/  IMAD.WIDE.U32 R4, P0, R3, UR7, R4 ;  /* 0x0000000703047c25 */ /* 0x000fc8000f800004 */
[----:B------:R-:W-:-:S04]  /*46d60*/  IMAD.WIDE.U32 R2, R3, UR6, RZ ;  /* 0x0000000603027c25 */ /* 0x000fc8000f8e00ff */
[----:B------:R-:W-:Y:S01]  /*46d70*/  IMAD.MOV.U32 R2, RZ, RZ, R5 ;  /* 0x000000ffff027224 */ /* 0x000fe200078e0005 */
[----:B------:R-:W-:Y:S01]  /*46d80*/  IADD3 RZ, P1, R3, R4, RZ ;  /* 0x0000000403ff7210 */ /* 0x000fe20007f3e0ff */
[----:B------:R-:W-:-:S04]  /*46d90*/  IMAD.X R3, RZ, RZ, RZ, P0 ;  /* 0x000000ffff037224 */ /* 0x000fc800000e06ff */
[----:B------:R-:W-:-:S08]  /*46da0*/  IMAD.WIDE.U32.X R2, R11, UR7, R2, P1 ;  /* 0x000000070b027c25 */ /* 0x000fd000088e0402 */
.L_x_1081:
[--C-:B------:R-:W-:Y:S01]  /*46db0*/  SHF.R.U64 R11, R2, UR9, R3.reuse ;  /* 0x00000009020b7c19 */ /* 0x100fe20008001203 */
[----:B------:R-:W-:Y:S01]  /*46dc0*/  ULDC.64 UR6, c[0x0][0x620] ;  /* 0x0001880000067ab9 */ /* 0x000fe20000000a00 */
[----:B------:R-:W-:Y:S01]  /*46dd0*/  SHF.R.U32.HI R2, RZ, UR9, R3 ;  /* 0x00000009ff027c19 */ /* 0x000fe20008011603 */
[----:B------:R-:W-:Y:S01]  /*46de0*/  IMAD.MOV.U32 R3, RZ, RZ, R15 ;  /* 0x000000ffff037224 */ /* 0x000fe200078e000f */
[----:B------:R-:W-:Y:S01]  /*46df0*/  IADD3 R13, P0, RZ, -R11, RZ ;  /* 0x8000000bff0d7210 */ /* 0x000fe20007f1e0ff */
[----:B------:R-:W-:-:S04]  /*46e00*/  ULDC.64 UR8, c[0x0][0x640] ;  /* 0x0001900000087ab9 */ /* 0x000fc80000000a00 */
[----:B------:R-:W-:Y:S01]  /*46e10*/  IMAD.X R2, RZ, RZ, ~R2, P0 ;  /* 0x000000ffff027224 */ /* 0x000fe200000e0e02 */
[----:B------:R-:W-:-:S03]  /*46e20*/  ISETP.NE.U32.AND P0, PT, RZ, UR8, PT ;  /* 0x00000008ff007c0c */ /* 0x000fc6000bf05070 */
[----:B------:R-:W-:Y:S01]  /*46e30*/  IMAD R2, R2, UR6, RZ ;  /* 0x0000000602027c24 */ /* 0x000fe2000f8e02ff */
[----:B------:R-:W-:-:S03]  /*46e40*/  ISETP.NE.AND.EX P0, PT, RZ, UR9, PT, P0 ;  /* 0x00000009ff007c0c */ /* 0x000fc6000bf05300 */
[----:B------:R-:W-:Y:S02]  /*46e50*/  IMAD R5, R13, UR7, R2 ;  /* 0x000000070d057c24 */ /* 0x000fe4000f8e0202 */
[----:B------:R-:W-:-:S04]  /*46e60*/  IMAD.MOV.U32 R2, RZ, RZ, R12 ;  /* 0x000000ffff027224 */ /* 0x000fc800078e000c */
[----:B------:R-:W-:Y:S01]  /*46e70*/  IMAD.WIDE.U32 R2, R13, UR6, R2 ;  /* 0x000000060d027c25 */ /* 0x000fe2000f8e0002 */
[----:B------:R-:W-:-:S03]  /*46e80*/  ULDC UR6, c[0x0][0x618] ;  /* 0x0001860000067ab9 */ /* 0x000fc60000000800 */
[----:B------:R-:W-:-:S05]  /*46e90*/  IMAD.IADD R3, R3, 0x1, R5 ;  /* 0x0000000103037824 */ /* 0x000fca00078e0205 */
[--C-:B------:R-:W-:Y:S02]  /*46ea0*/  SHF.R.U64 R12, R2, UR6, R3.reuse ;  /* 0x00000006020c7c19 */ /* 0x100fe40008001203 */
[----:B------:R-:W-:Y:S01]  /*46eb0*/  SHF.R.U32.HI R3, RZ, UR6, R3 ;  /* 0x00000006ff037c19 */ /* 0x000fe20008011603 */
[----:B------:R-:W-:-:S03]  /*46ec0*/  ULDC UR6, c[0x0][0x608] ;  /* 0x0001820000067ab9 */ /* 0x000fc60000000800 */
[--C-:B------:R-:W-:Y:S02]  /*46ed0*/  SHF.R.U64 R13, R12, UR6, R3.reuse ;  /* 0x000000060c0d7c19 */ /* 0x100fe40008001203 */
[----:B------:R-:W-:Y:S01]  /*46ee0*/  SHF.R.U32.HI R2, RZ, UR6, R3 ;  /* 0x00000006ff027c19 */ /* 0x000fe20008011603 */
[----:B------:R-:W-:-:S03]  /*46ef0*/  ULDC UR6, c[0x0][0x658] ;  /* 0x0001960000067ab9 */ /* 0x000fc60000000800 */
[--C-:B------:R-:W-:Y:S02]  /*46f00*/  SHF.R.U64 R14, R13, UR6, R2.reuse ;  /* 0x000000060d0e7c19 */ /* 0x100fe40008001202 */
[----:B------:R-:W-:-:S03]  /*46f10*/  SHF.R.U32.HI R15, RZ, UR6, R2 ;  /* 0x00000006ff0f7c19 */ /* 0x000fc60008011602 */
[----:B------:R-:W-:Y:S02]  /*46f20*/  IMAD.MOV.U32 R2, RZ, RZ, R14 ;  /* 0x000000ffff027224 */ /* 0x000fe400078e000e */
        /* <DEDUP_REMOVED lines=12> */
.L_x_1082:
[----:B------:R-:W-:Y:S01]  /*46ff0*/  ULDC UR6, c[0x0][0x648] ;  /* 0x0001920000067ab9 */ /* 0x000fe20000000800 */
[----:B------:R-:W-:Y:S02]  /*47000*/  LOP3.LUT R13, R13, UR19, RZ, 0xc0, !PT ;  /* 0x000000130d0d7c12 */ /* 0x000fe4000f8ec0ff */
[----:B------:R-:W-:Y:S01]  /*47010*/  SHF.R.U64 R2, R2, UR6, R3 ;  /* 0x0000000602027c19 */ /* 0x000fe20008001203 */
[----:B------:R-:W-:-:S04]  /*47020*/  ULDC UR6, c[0x0][0x638] ;  /* 0x00018e0000067ab9 */ /* 0x000fc80000000800 */
[----:B------:R-:W-:Y:S02]  /*47030*/  IMAD.MOV R3, RZ, RZ, -R2 ;  /* 0x000000ffff037224 */ /* 0x000fe400078e0a02 */
[----:B------:R-:W-:Y:S02]  /*47040*/  IMAD R13, R2, UR5, R13 ;  /* 0x00000005020d7c24 */ /* 0x000fe4000f8e020d */
[----:B------:R-:W-:Y:S01]  /*47050*/  IMAD R14, R3, UR6, R14 ;  /* 0x00000006030e7c24 */ /* 0x000fe2000f8e020e */
[----:B------:R-:W-:Y:S01]  /*47060*/  ULDC UR6, c[0x0][0x610] ;  /* 0x0001840000067ab9 */ /* 0x000fe20000000800 */
[----:B------:R-:W-:Y:S01]  /*47070*/  LOP3.LUT R3, R12, UR4, RZ, 0xc0, !PT ;  /* 0x000000040c037c12 */ /* 0x000fe2000f8ec0ff */
[----:B------:R-:W-:Y:S01]  /*47080*/  IMAD R8, R13, UR6, R8 ;  /* 0x000000060d087c24 */ /* 0x000fe2000f8e0208 */
[----:B------:R-:W-:Y:S01]  /*47090*/  ULDC UR6, c[0x0][0x600] ;  /* 0x0001800000067ab9 */ /* 0x000fe20000000800 */
[----:B------:R-:W-:Y:S02]  /*470a0*/  IMAD.MOV.U32 R2, RZ, RZ, 0x1 ;  /* 0x00000001ff027424 */ /* 0x000fe400078e00ff */
[----:B------:R-:W-:-:S05]  /*470b0*/  IMAD R3, R14, UR6, R3 ;  /* 0x000000060e037c24 */ /* 0x000fca000f8e0203 */
[----:B------:R-:W-:Y:S02]  /*470c0*/  SEL R5, R3, R8, !P4 ;  /* 0x0000000803057207 */ /* 0x000fe40006000000 */
[----:B------:R-:W-:-:S07]  /*470d0*/  SEL R4, R8, R3, !P4 ;  /* 0x0000000308047207 */ /* 0x000fce0006000000 */
.L_x_1080:
[----:B------:R-:W-:Y:S05]  /*470e0*/  BSYNC B1 ;  /* 0x0000000000017941 */ /* 0x000fea0003800000 */
.L_x_1079:
[----:B------:R-:W-:-:S13]  /*470f0*/  LOP3.LUT P0, RZ, R2, 0xff, RZ, 0xc0, !PT ;  /* 0x000000ff02ff7812 */ /* 0x000fda000780c0ff */
[----:B------:R-:W-:Y:S05]  /*47100*/  @P0 BRA `(.L_x_1083) ;  /* 0xfffffff4002c0947 */ /* 0x000fea000383ffff */
[----:B------:R-:W-:Y:S05]  /*47110*/  BSYNC B0 ;  /* 0x0000000000007941 */ /* 0x000fea0003800000 */
.L_x_1072:
[----:B------:R-:W-:-:S03]  /*47120*/  UMOV UR6, 0xffffffff ;  /* 0xffffffff00067882 */ /* 0x000fc60000000000 */
[----:B------:R-:W-:Y:S05]  /*47130*/  BRA.DIV UR6, `(.L_x_1084) ;  /* 0x0000000606dc7947 */ /* 0x000fea000b800000 */
[----:B------:R-:W-:-:S13]  /*47140*/  ELECT P0, URZ, PT ;  /* 0x00000000003f782f */ /* 0x000fda0003800000 */
.L_x_1103:
[----:B------:R-:W-:Y:S04]  /*47150*/  BSSY B0, `(.L_x_1085) ;  /* 0x0000059000007945 */ /* 0x000fe80003800000 */
[----:B------:R-:W-:Y:S05]  /*47160*/  @!P0 BRA `(.L_x_1086) ;  /* 0x00000004005c8947 */ /* 0x000fea0003800000 */
[----:B------:R-:W-:-:S04]  /*47170*/  ULOP3.LUT UR6, UR13, 0x2, URZ, 0xfc, !UPT ;  /* 0x000000020d067892 */ /* 0x000fc8000f8efc3f */
[----:B------:R-:W-:-:S06]  /*47180*/  UISETP.NE.AND UP0, UPT, UR6, 0x3, UPT ;  /* 0x000000030600788c */ /* 0x000fcc000bf05270 */
[----:B------:R-:W-:-:S13]  /*47190*/  PLOP3.LUT P0, PT, PT, PT, UP0, 0x80, 0x0 ;  /* 0x000000000000781c */ /* 0x000fda0003f0f008 */
[----:B------:R-:W-:Y:S05]  /*471a0*/  @!P0 BRA `(.L_x_1087) ;  /* 0x0000000000048947 */ /* 0x000fea0003800000 */
[----:B------:R-:W-:Y:S01]  /*471b0*/  BPT.TRAP 0x1 ;  /* 0x000000040000795c */ /* 0x000fe20000300000 */
.L_x_1087:
[----:B------:R-:W0:Y:S01]  /*471c0*/  S2R R3, SR_CgaCtaId ;  /* 0x0000000000037919 */ /* 0x000e220000008800 */
[----:B------:R-:W-:-:S04]  /*471d0*/  MOV R2, 0x400 ;  /* 0x0000040000027802 */ /* 0x000fc80000000f00 */
[----:B0-----:R-:W-:Y:S02]  /*471e0*/  LEA R2, R3, R2, 0x18 ;  /* 0x0000000203027211 */ /* 0x001fe400078ec0ff */
[----:B------:R-:W-:-:S03]  /*471f0*/  SHF.L.U32 R3, R0, 0x1f, RZ ;  /* 0x0000001f00037819 */ /* 0x000fc600000006ff */
[----:B------:R-:W-:-:S04]  /*47200*/  VIADD R2, R2, 0x48 ;  /* 0x0000004802027836 */ /* 0x000fc80000000000 */
[----:B------:R-:W-:-:S04]  /*47210*/  IMAD R4, R7, 0x8, R2 ;  /* 0x0000000807047824 */ /* 0x000fc800078e0202 */
[----:B------:R-:W0:Y:S02]  /*47220*/  SYNCS.PHASECHK.TRANS64.TRYWAIT P0, [R4+URZ], R3 ;  /* 0x00000003040075a7 */ /* 0x000e24000800017f */
[----:B0-----:R-:W-:Y:S05]  /*47230*/  @!P0 BRA `(.L_x_1088) ;  /* 0x0000000400bc8947 */ /* 0x001fea0003800000 */
.L_x_1104:
[----:B------:R-:W-:-:S05]  /*47240*/  VIADD R7, R7, 0x1 ;  /* 0x0000000107077836 */ /* 0x000fca0000000000 */
[----:B------:R-:W-:-:S04]  /*47250*/  ISETP.NE.AND P0, PT, R7, 0x9, PT ;  /* 0x000000090700780c */ /* 0x000fc80003f05270 */
[----:B0-----:R-:W-:Y:S02]  /*47260*/  SEL R3, RZ, 0x1, P0 ;  /* 0x00000001ff037807 */ /* 0x001fe40000000000 */
[----:B------:R-:W-:Y:S02]  /*47270*/  SEL R7, R7, RZ, P0 ;  /* 0x000000ff07077207 */ /* 0x000fe40000000000 */
[----:B------:R-:W-:-:S03]  /*47280*/  LOP3.LUT R4, R0, R3, RZ, 0x3c, !PT ;  /* 0x0000000300047212 */ /* 0x000fc600078e3cff */
[----:B------:R-:W-:Y:S01]  /*47290*/  IMAD R3, R7, 0x8, R2 ;  /* 0x0000000807037824 */ /* 0x000fe200078e0202 */
[----:B------:R-:W-:-:S04]  /*472a0*/  SHF.L.U32 R0, R4, 0x1f, RZ ;  /* 0x0000001f04007819 */ /* 0x000fc800000006ff */
[----:B------:R-:W0:Y:S02]  /*472b0*/  SYNCS.PHASECHK.TRANS64.TRYWAIT P0, [R3+URZ], R0 ;  /* 0x00000000030075a7 */ /* 0x000e24000800017f */
[----:B0-----:R-:W-:Y:S05]  /*472c0*/  @!P0 BRA `(.L_x_1089) ;  /* 0x0000000400ac8947 */ /* 0x001fea0003800000 */
.L_x_1105:
[----:B0-----:R-:W-:-:S05]  /*472d0*/  VIADD R0, R7, 0x1 ;  /* 0x0000000107007836 */ /* 0x001fca0000000000 */
[----:B------:R-:W-:-:S04]  /*472e0*/  ISETP.NE.AND P0, PT, R0, 0x9, PT ;  /* 0x000000090000780c */ /* 0x000fc80003f05270 */
[----:B------:R-:W-:Y:S02]  /*472f0*/  SEL R3, RZ, 0x1, P0 ;  /* 0x00000001ff037807 */ /* 0x000fe40000000000 */
[----:B------:R-:W-:Y:S02]  /*47300*/  SEL R5, R0, RZ, P0 ;  /* 0x000000ff00057207 */ /* 0x000fe40000000000 */
[----:B------:R-:W-:-:S03]  /*47310*/  LOP3.LUT R4, R4, R3, RZ, 0x3c, !PT ;  /* 0x0000000304047212 */ /* 0x000fc600078e3cff */
[----:B------:R-:W-:Y:S01]  /*47320*/  IMAD R3, R5, 0x8, R2 ;  /* 0x0000000805037824 */ /* 0x000fe200078e0202 */
[----:B------:R-:W-:-:S04]  /*47330*/  SHF.L.U32 R0, R4, 0x1f, RZ ;  /* 0x0000001f04007819 */ /* 0x000fc800000006ff */
[----:B------:R-:W0:Y:S02]  /*47340*/  SYNCS.PHASECHK.TRANS64.TRYWAIT P0, [R3+URZ], R0 ;  /* 0x00000000030075a7 */ /* 0x000e24000800017f */
[----:B0-----:R-:W-:Y:S05]  /*47350*/  @!P0 BRA `(.L_x_1090) ;  /* 0x00000004009c8947 */ /* 0x001fea0003800000 */
.L_x_1106:
        /* <DEDUP_REMOVED lines=9> */
.L_x_1107:
        /* <DEDUP_REMOVED lines=9> */
.L_x_1108:
        /* <DEDUP_REMOVED lines=9> */
.L_x_1109:
        /* <DEDUP_REMOVED lines=9> */
.L_x_1110:
        /* <DEDUP_REMOVED lines=9> */
.L_x_1111:
[----:B0-----:R-:W-:-:S05]  /*47630*/  VIADD R0, R5, 0x1 ;  /* 0x0000000105007836 */ /* 0x001fca0000000000 */
[----:B------:R-:W-:-:S04]  /*47640*/  ISETP.NE.AND P0, PT, R0, 0x9, PT ;  /* 0x000000090000780c */ /* 0x000fc80003f05270 */
[----:B------:R-:W-:Y:S02]  /*47650*/  SEL R4, RZ, 0x1, P0 ;  /* 0x00000001ff047807 */ /* 0x000fe40000000000 */
[----:B------:R-:W-:Y:S02]  /*47660*/  SEL R3, R0, RZ, P0 ;  /* 0x000000ff00037207 */ /* 0x000fe40000000000 */
[----:B------:R-:W-:-:S03]  /*47670*/  LOP3.LUT R0, R7, R4, RZ, 0x3c, !PT ;  /* 0x0000000407007212 */ /* 0x000fc600078e3cff */
[----:B------:R-:W-:Y:S01]  /*47680*/  IMAD R3, R3, 0x8, R2 ;  /* 0x0000000803037824 */ /* 0x000fe200078e0202 */
[----:B------:R-:W-:-:S07]  /*47690*/  SHF.L.U32 R0, R0, 0x1f, RZ ;  /* 0x0000001f00007819 */ /* 0x000fce00000006ff */
.L_x_1096:
[----:B0-----:R0:W1:Y:S02]  /*476a0*/  SYNCS.PHASECHK.TRANS64.TRYWAIT P0, [R3+URZ], R0 ;  /* 0x00000000030075a7 */ /* 0x001064000800017f */
[----:B-1----:R-:W-:Y:S05]  /*476b0*/  @!P0 NANOSLEEP.SYNCS 0x989680 ;  /* 0x009896800000895d */ /* 0x002fea0003900000 */
[----:B------:R-:W1:Y:S02]  /*476c0*/  @!P0 SYNCS.PHASECHK.TRANS64 P0, [R3+URZ], R0 ;  /* 0x00000000030085a7 */ /* 0x000e64000800007f */
[----:B-1----:R-:W-:Y:S05]  /*476d0*/  @!P0 BRA `(.L_x_1096) ;  /* 0xfffffffc00f08947 */ /* 0x002fea000383ffff */
.L_x_1086:
[----:B------:R-:W-:Y:S05]  /*476e0*/  BSYNC B0 ;  /* 0x0000000000007941 */ /* 0x000fea0003800000 */
.L_x_1085:
[----:B------:R-:W-:Y:S05]  /*476f0*/  EXIT ;  /* 0x000000000000794d */ /* 0x000fea0003800000 */
.L_x_22:
[----:B--2---:R-:W-:-:S04]  /*47700*/  IMAD.U32 R3, RZ, RZ, UR7 ;  /* 0x00000007ff037e24 */ /* 0x004fc8000f8e00ff */
[----:B------:R2:W4:Y:S03]  /*47710*/  SYNCS.PHASECHK.TRANS64.TRYWAIT P0, [R3+URZ], R0 ;  /* 0x00000000030075a7 */ /* 0x000526000800017f */
[----:B----4-:R-:W-:Y:S05]  /*47720*/  @!P0 NANOSLEEP.SYNCS 0x989680 ;  /* 0x009896800000895d */ /* 0x010fea0003900000 */
[----:B------:R-:W4:Y:S02]  /*47730*/  @!P0 SYNCS.PHASECHK.TRANS64 P0, [R3+URZ], R0 ;  /* 0x00000000030085a7 */ /* 0x000f24000800007f */
[----:B----4-:R-:W-:Y:S05]  /*47740*/  @!P0 BRA `(.L_x_22) ;  /* 0xfffffffc00ec8947 */ /* 0x010fea000383ffff */
[----:B------:R-:W-:Y:S05]  /*47750*/  BRA `(.L_x_21) ;  /* 0xfffffbd400e07947 */ /* 0x000fea000383ffff */
.L_x_28:
[----:B-----5:R4:W-:Y:S02]  /*47760*/  STL [R1+0xc78], R0 ;  /* 0x000c780001007387 */ /* 0x0209e40000100800 */
[----:B----4-:R-:W-:-:S04]  /*47770*/  IMAD.U32 R0, RZ, RZ, UR9 ;  /* 0x00000009ff007e24 */ /* 0x010fc8000f8e00ff */
[----:B------:R4:W0:Y:S03]  /*47780*/  SYNCS.PHASECHK.TRANS64.TRYWAIT P0, [R0+URZ], R3 ;  /* 0x00000003000075a7 */ /* 0x000826000800017f */
[----:B0-----:R-:W-:Y:S05]  /*47790*/  @!P0 NANOSLEEP.SYNCS 0x989680 ;  /* 0x009896800000895d */ /* 0x001fea0003900000 */
[----:B------:R4:W0:Y:S02]  /*477a0*/  @!P0 SYNCS.PHASECHK.TRANS64 P0, [R0+URZ], R3 ;  /* 0x00000003000085a7 */ /* 0x000824000800007f */
[----:B----4-:R4:W5:Y:S02]  /*477b0*/  LDL.LU R0, [R1+0xc78] ;  /* 0x000c780001007983 */ /* 0x0109640000300800 */
[----:B0---4-:R-:W-:Y:S05]  /*477c0*/  @!P0 BRA `(.L_x_28) ;  /* 0xfffffffc00e48947 */ /* 0x011fea000383ffff */
[----:B------:R-:W-:Y:S05]  /*477d0*/  BRA `(.L_x_27) ;  /* 0xfffffc5800f47947 */ /* 0x000fea000383ffff */
.L_x_1073:
[----:B------:R-:W-:Y:S01]  /*477e0*/  BSSY B1, `(.L_x_1097) ;  /* 0x0000006000017945 */ /* 0x000fe20003800000 */
[----:B------:R-:W-:-:S07]  /*477f0*/  IMAD.MOV.U32 R2, RZ, RZ, -0x1 ;  /* 0xffffffffff027424 */ /* 0x000fce00078e00ff */
[----:B------:R-:W-:Y:S05]  /*47800*/  WARPSYNC.COLLECTIVE R2, `(.L_x_1098) ;  /* 0x00000000020c7348 */ /* 0x000fea0003c00000 */
[----:B------:R-:W-:Y:S02]  /*47810*/  ELECT P0, UR62, PT ;  /* 0x00000000003e782f */ /* 0x000fe40003800000 */
[----:B------:R-:W-:Y:S01]  /*47820*/  MOV R2, UR62 ;  /* 0x0000003e00027c02 */ /* 0x000fe20008000f00 */
[----:B------:R-:W-:Y:S10]  /*47830*/  ENDCOLLECTIVE ;  /* 0x000000000000791b */ /* 0x000ff40003800000 */
.L_x_1098:
[----:B------:R-:W-:Y:S05]  /*47840*/  BSYNC B1 ;  /* 0x0000000000017941 */ /* 0x000fea0003800000 */
.L_x_1097:
[----:B------:R-:W-:Y:S05]  /*47850*/  BRA `(.L_x_1099) ;  /* 0xffffffec00647947 */ /* 0x000fea000383ffff */
.L_x_1076:
[----:B0-----:R0:W1:Y:S02]  /*47860*/  SYNCS.PHASECHK.TRANS64.TRYWAIT P0, [R15+URZ+0x48], R12 ;  /* 0x0000480c0f0075a7 */ /* 0x001064000800017f */
[----:B-1----:R-:W-:Y:S05]  /*47870*/  @!P0 NANOSLEEP.SYNCS 0x989680 ;  /* 0x009896800000895d */ /* 0x002fea0003900000 */
[----:B------:R-:W1:Y:S02]  /*47880*/  @!P0 SYNCS.PHASECHK.TRANS64 P0, [R15+URZ+0x48], R12 ;  /* 0x0000480c0f0085a7 */ /* 0x000e64000800007f */
[----:B-1----:R-:W-:Y:S05]  /*47890*/  @!P0 BRA `(.L_x_1076) ;  /* 0xfffffffc00f08947 */ /* 0x002fea000383ffff */
[----:B------:R-:W-:Y:S05]  /*478a0*/  BRA `(.L_x_1100) ;  /* 0xffffffec00947947 */ /* 0x000fea000383ffff */
.L_x_1084:
[----:B------:R-:W-:Y:S01]  /*478b0*/  BSSY B0, `(.L_x_1101) ;  /* 0x0000006000007945 */ /* 0x000fe20003800000 */
[----:B------:R-:W-:-:S07]  /*478c0*/  IMAD.MOV.U32 R2, RZ, RZ, -0x1 ;  /* 0xffffffffff027424 */ /* 0x000fce00078e00ff */
[----:B------:R-:W-:Y:S05]  /*478d0*/  WARPSYNC.COLLECTIVE R2, `(.L_x_1102) ;  /* 0x00000000020c7348 */ /* 0x000fea0003c00000 */
[----:B------:R-:W-:Y:S02]  /*478e0*/  ELECT P0, UR62, PT ;  /* 0x00000000003e782f */ /* 0x000fe40003800000 */
[----:B------:R-:W-:Y:S01]  /*478f0*/  MOV R2, UR62 ;  /* 0x0000003e00027c02 */ /* 0x000fe20008000f00 */
[----:B------:R-:W-:Y:S10]  /*47900*/  ENDCOLLECTIVE ;  /* 0x000000000000791b */ /* 0x000ff40003800000 */
.L_x_1102:
[----:B------:R-:W-:Y:S05]  /*47910*/  BSYNC B0 ;  /* 0x0000000000007941 */ /* 0x000fea0003800000 */
.L_x_1101:
[----:B------:R-:W-:Y:S05]  /*47920*/  BRA `(.L_x_1103) ;  /* 0xfffffff800087947 */ /* 0x000fea000383ffff */
.L_x_1088:
[----:B0-----:R0:W1:Y:S02]  /*47930*/  SYNCS.PHASECHK.TRANS64.TRYWAIT P0, [R4+URZ], R3 ;  /* 0x00000003040075a7 */ /* 0x001064000800017f */
[----:B-1----:R-:W-:Y:S05]  /*47940*/  @!P0 NANOSLEEP.SYNCS 0x989680 ;  /* 0x009896800000895d */ /* 0x002fea0003900000 */
[----:B------:R-:W1:Y:S02]  /*47950*/  @!P0 SYNCS.PHASECHK.TRANS64 P0, [R4+URZ], R3 ;  /* 0x00000003040085a7 */ /* 0x000e64000800007f */
[----:B-1----:R-:W-:Y:S05]  /*47960*/  @!P0 BRA `(.L_x_1088) ;  /* 0xfffffffc00f08947 */ /* 0x002fea000383ffff */
[----:B------:R-:W-:Y:S05]  /*47970*/  BRA `(.L_x_1104) ;  /* 0xfffffff800307947 */ /* 0x000fea000383ffff */
.L_x_1089:
[----:B0-----:R0:W1:Y:S02]  /*47980*/  SYNCS.PHASECHK.TRANS64.TRYWAIT P0, [R3+URZ], R0 ;  /* 0x00000000030075a7 */ /* 0x001064000800017f */
[----:B-1----:R-:W-:Y:S05]  /*47990*/  @!P0 NANOSLEEP.SYNCS 0x989680 ;  /* 0x009896800000895d */ /* 0x002fea0003900000 */
[----:B------:R-:W1:Y:S02]  /*479a0*/  @!P0 SYNCS.PHASECHK.TRANS64 P0, [R3+URZ], R0 ;  /* 0x00000000030085a7 */ /* 0x000e64000800007f */
[----:B-1----:R-:W-:Y:S05]  /*479b0*/  @!P0 BRA `(.L_x_1089) ;  /* 0xfffffffc00f08947 */ /* 0x002fea000383ffff */
[----:B------:R-:W-:Y:S05]  /*479c0*/  BRA `(.L_x_1105) ;  /* 0xfffffff800407947 */ /* 0x000fea000383ffff */
.L_x_1090:
[----:B0-----:R0:W1:Y:S02]  /*479d0*/  SYNCS.PHASECHK.TRANS64.TRYWAIT P0, [R3+URZ], R0 ;  /* 0x00000000030075a7 */ /* 0x001064000800017f */
[----:B-1----:R-:W-:Y:S05]  /*479e0*/  @!P0 NANOSLEEP.SYNCS 0x989680 ;  /* 0x009896800000895d */ /* 0x002fea0003900000 */
[----:B------:R-:W1:Y:S02]  /*479f0*/  @!P0 SYNCS.PHASECHK.TRANS64 P0, [R3+URZ], R0 ;  /* 0x00000000030085a7 */ /* 0x000e64000800007f */
[----:B-1----:R-:W-:Y:S05]  /*47a00*/  @!P0 BRA `(.L_x_1090) ;  /* 0xfffffffc00f08947 */ /* 0x002fea000383ffff */
[----:B------:R-:W-:Y:S05]  /*47a10*/  BRA `(.L_x_1106) ;  /* 0xfffffff800507947 */ /* 0x000fea000383ffff */
.L_x_1091:
[----:B0-----:R0:W1:Y:S02]  /*47a20*/  SYNCS.PHASECHK.TRANS64.TRYWAIT P0, [R3+URZ], R0 ;  /* 0x00000000030075a7 */ /* 0x001064000800017f */
[----:B-1----:R-:W-:Y:S05]  /*47a30*/  @!P0 NANOSLEEP.SYNCS 0x989680 ;  /* 0x009896800000895d */ /* 0x002fea0003900000 */
[----:B------:R-:W1:Y:S02]  /*47a40*/  @!P0 SYNCS.PHASECHK.TRANS64 P0, [R3+URZ], R0 ;  /* 0x00000000030085a7 */ /* 0x000e64000800007f */
[----:B-1----:R-:W-:Y:S05]  /*47a50*/  @!P0 BRA `(.L_x_1091) ;  /* 0xfffffffc00f08947 */ /* 0x002fea000383ffff */
[----:B------:R-:W-:Y:S05]  /*47a60*/  BRA `(.L_x_1107) ;  /* 0xfffffff800607947 */ /* 0x000fea000383ffff */
.L_x_1092:
[----:B0-----:R0:W1:Y:S02]  /*47a70*/  SYNCS.PHASECHK.TRANS64.TRYWAIT P0, [R3+URZ], R0 ;  /* 0x00000000030075a7 */ /* 0x001064000800017f */
[----:B-1----:R-:W-:Y:S05]  /*47a80*/  @!P0 NANOSLEEP.SYNCS 0x989680 ;  /* 0x009896800000895d */ /* 0x002fea0003900000 */
[----:B------:R-:W1:Y:S02]  /*47a90*/  @!P0 SYNCS.PHASECHK.TRANS64 P0, [R3+URZ], R0 ;  /* 0x00000000030085a7 */ /* 0x000e64000800007f */
[----:B-1----:R-:W-:Y:S05]  /*47aa0*/  @!P0 BRA `(.L_x_1092) ;  /* 0xfffffffc00f08947 */ /* 0x002fea000383ffff */
[----:B------:R-:W-:Y:S05]  /*47ab0*/  BRA `(.L_x_1108) ;  /* 0xfffffff800707947 */ /* 0x000fea000383ffff */
.L_x_1093:
[----:B0-----:R0:W1:Y:S02]  /*47ac0*/  SYNCS.PHASECHK.TRANS64.TRYWAIT P0, [R3+URZ], R0 ;  /* 0x00000000030075a7 */ /* 0x001064000800017f */
[----:B-1----:R-:W-:Y:S05]  /*47ad0*/  @!P0 NANOSLEEP.SYNCS 0x989680 ;  /* 0x009896800000895d */ /* 0x002fea0003900000 */
[----:B------:R-:W1:Y:S02]  /*47ae0*/  @!P0 SYNCS.PHASECHK.TRANS64 P0, [R3+URZ], R0 ;  /* 0x00000000030085a7 */ /* 0x000e64000800007f */
[----:B-1----:R-:W-:Y:S05]  /*47af0*/  @!P0 BRA `(.L_x_1093) ;  /* 0xfffffffc00f08947 */ /* 0x002fea000383ffff */
[----:B------:R-:W-:Y:S05]  /*47b00*/  BRA `(.L_x_1109) ;  /* 0xfffffff800807947 */ /* 0x000fea000383ffff */
.L_x_1094:
[----:B0-----:R0:W1:Y:S02]  /*47b10*/  SYNCS.PHASECHK.TRANS64.TRYWAIT P0, [R3+URZ], R0 ;  /* 0x00000000030075a7 */ /* 0x001064000800017f */
[----:B-1----:R-:W-:Y:S05]  /*47b20*/  @!P0 NANOSLEEP.SYNCS 0x989680 ;  /* 0x009896800000895d */ /* 0x002fea0003900000 */
[----:B------:R-:W1:Y:S02]  /*47b30*/  @!P0 SYNCS.PHASECHK.TRANS64 P0, [R3+URZ], R0 ;  /* 0x00000000030085a7 */ /* 0x000e64000800007f */
[----:B-1----:R-:W-:Y:S05]  /*47b40*/  @!P0 BRA `(.L_x_1094) ;  /* 0xfffffffc00f08947 */ /* 0x002fea000383ffff */
[----:B------:R-:W-:Y:S05]  /*47b50*/  BRA `(.L_x_1110) ;  /* 0xfffffff800907947 */ /* 0x000fea000383ffff */
.L_x_1095:
[----:B0-----:R0:W1:Y:S02]  /*47b60*/  SYNCS.PHASECHK.TRANS64.TRYWAIT P0, [R3+URZ], R0 ;  /* 0x00000000030075a7 */ /* 0x001064000800017f */
[----:B-1----:R-:W-:Y:S05]  /*47b70*/  @!P0 NANOSLEEP.SYNCS 0x989680 ;  /* 0x009896800000895d */ /* 0x002fea0003900000 */
[----:B------:R-:W1:Y:S02]  /*47b80*/  @!P0 SYNCS.PHASECHK.TRANS64 P0, [R3+URZ], R0 ;  /* 0x00000000030085a7 */ /* 0x000e64000800007f */
[----:B-1----:R-:W-:Y:S05]  /*47b90*/  @!P0 BRA `(.L_x_1095) ;  /* 0xfffffffc00f08947 */ /* 0x002fea000383ffff */
[----:B------:R-:W-:Y:S05]  /*47ba0*/  BRA `(.L_x_1111) ;  /* 0xfffffff800a07947 */ /* 0x000fea000383ffff */
.L_x_1112:
[----:B------:R-:W-:-:S00]  /*47bb0*/  BRA `(.L_x_1112) ;  /* 0xfffffffc00fc7947 */ /* 0x000fc0000383ffff */
[----:B------:R-:W-:-:S00]  /*47bc0*/  NOP ;  /* 0x0000000000007918 */ /* 0x000fc00000000000 */
        /* <DEDUP_REMOVED lines=11> */
.L_x_1113:


//--------------------- .nv.shared._ZN7cutlass13device_kernelINS_4gemm6kernel13GemmUniversalIN4cute5tupleIJiiiiEEENS1_10collective13CollectiveMmaINS1_37MainloopSm90TmaGmmaWarpSpecializedFP8ILi9ENS5_IJNS4_1CILi2EEENSA_ILi1EEESC_EEENS1_35KernelTmaWarpSpecializedCooperativeEEENS5_IJNSA_ILi256EEENSA_ILi512EEENSA_ILi32EEEEEENS_12float_e4m3_tENS5_IJlSC_lEEESK_SL_NS4_8TiledMMAINS4_8MMA_AtomIJNS4_4SM904GMMA31MMA_64x256x32_F32E4M3E4M3_SS_TNILNSP_7ScaleInE1ELSR_1EEEEEENS4_6LayoutISD_NS5_IJSC_NSA_ILi0EEESV_EEEEENS5_IJNS4_10UnderscoreESY_SY_EEEEENS4_13SM90_TMA_LOADENS4_14ComposedLayoutINS4_7SwizzleILi1ELi4ELi3EEENS4_18smem_ptr_flag_bitsILi8EEENSU_INS5_IJNSA_ILi8EEESI_EEENS5_IJSI_SC_EEEEEEEvNS4_8identityENS4_23SM90_TMA_LOAD_MULTICASTES1B_vS1C_EENS_8epilogue10collective6detail29Sm90TmaWarpSpecializedAdapterINS1G_15DefaultEpilogueISK_SL_SL_NS1F_6thread17LinearCombinationISK_Li1EffLNS1K_9ScaleType4KindE0ELNS_15FloatRoundStyleE2ESK_EENS1_15EpilogueDefaultEEEEEvvEEEEvNT_6ParamsE --------------------------
	.section	.nv.shared._ZN7cutlass13device_kernelINS_4gemm6kernel13GemmUniversalIN4cute5tupleIJiiiiEEENS1_10collective13CollectiveMmaINS1_37MainloopSm90TmaGmmaWarpSpecializedFP8ILi9ENS5_IJNS4_1CILi2EEENSA_ILi1EEESC_EEENS1_35KernelTmaWarpSpecializedCooperativeEEENS5_IJNSA_ILi256EEENSA_ILi512EEENSA_ILi32EEEEEENS_12float_e4m3_tENS5_IJlSC_lEEESK_SL_NS4_8TiledMMAINS4_8MMA_AtomIJNS4_4SM904GMMA31MMA_64x256x32_F32E4M3E4M3_SS_TNILNSP_7ScaleInE1ELSR_1EEEEEENS4_6LayoutISD_NS5_IJSC_NSA_ILi0EEESV_EEEEENS5_IJNS4_10UnderscoreESY_SY_EEEEENS4_13SM90_TMA_LOADENS4_14ComposedLayoutINS4_7SwizzleILi1ELi4ELi3EEENS4_18smem_ptr_flag_bitsILi8EEENSU_INS5_IJNSA_ILi8EEESI_EEENS5_IJSI_SC_EEEEEEEvNS4_8identityENS4_23SM90_TMA_LOAD_MULTICASTES1B_vS1C_EENS_8epilogue10collective6detail29Sm90TmaWarpSpecializedAdapterINS1G_15DefaultEpilogueISK_SL_SL_NS1F_6thread17LinearCombinationISK_Li1EffLNS1K_9ScaleType4KindE0ELNS_15FloatRoundStyleE2ESK_EENS1_15EpilogueDefaultEEEEEvvEEEEvNT_6ParamsE,"aw",@nobits
	.sectionflags	@""
	.align	16
	.zero		1024


//--------------------- .nv.shared.reserved.0     --------------------------
	.section	.nv.shared.reserved.0,"aw",@nobits
	.weak		__nv_reservedSMEM_offset_0_alias
	.size		__nv_reservedSMEM_offset_0_alias, 0, 0
	.other		__nv_reservedSMEM_offset_0_alias,@"STO_CUDA_RESERVED_SHARED STV_DEFAULT"
__nv_reservedSMEM_offset_0_alias:
	.zero		0


//--------------------- .nv.global                --------------------------
	.section	.nv.global,"aw",@nobits
.nv.global:
	.type		_ZN39_INTERNAL_5bfa8849_4_k_cu_2aac19e6_49804cute1_E,@object
	.size		_ZN39_INTERNAL_5bfa8849_4_k_cu_2aac19e6_49804cute1_E,(_ZN39_INTERNAL_5bfa8849_4_k_cu_2aac19e6_49804cuda3std3__45__cpo6cbeginE - _ZN39_INTERNAL_5bfa8849_4_k_cu_2aac19e6_49804cute1_E)
_ZN39_INTERNAL_5bfa8849_4_k_cu_2aac19e6_49804cute1_E:
	.zero		1
	.type		_ZN39_INTERNAL_5bfa8849_4_k_cu_2aac19e6_49804cuda3std3__45__cpo6cbeginE,@object
	.size		_ZN39_INTERNAL_5bfa8849_4_k_cu_2aac19e6_49804cuda3std3__45__cpo6cbeginE,(_ZN39_INTERNAL_5bfa8849_4_k_cu_2aac19e6_49804cuda3std3__48in_placeE - _ZN39_INTERNAL_5bfa8849_4_k_cu_2aac19e6_49804cuda3std3__45__cpo6cbeginE)
_ZN39_INTERNAL_5bfa8849_4_k_cu_2aac19e6_49804cuda3std3__45__cpo6cbeginE:
	.zero		1
	.type		_ZN39_INTERNAL_5bfa8849_4_k_cu_2aac19e6_49804cuda3std3__48in_placeE,@object
	.size		_ZN39_INTERNAL_5bfa8849_4_k_cu_2aac19e6_49804cuda3std3__48in_placeE,(_ZN39_INTERNAL_5bfa8849_4_k_cu_2aac19e6_49804cuda3std6ranges3__45__cpo9iter_moveE - _ZN39_INTERNAL_5bfa8849_4_k_cu_2aac19e6_49804cuda3std3__48in_placeE)
_ZN39_INTERNAL_5bfa8849_4_k_cu_2aac19e6_49804cuda3std3__48in_placeE:
	.zero		1
	.type		_ZN39_INTERNAL_5bfa8849_4_k_cu_2aac19e6_49804cuda3std6ranges3__45__cpo9iter_moveE,@object
	.size		_ZN39_INTERNAL_5bfa8849_4_k_cu_2aac19e6_49804cuda3std6ranges3__45__cpo9iter_moveE,(_ZN39_INTERNAL_5bfa8849_4_k_cu_2aac19e6_49804cuda3std3__45__cpo5beginE - _ZN39_INTERNAL_5bfa8849_4_k_cu_2aac19e6_49804cuda3std6ranges3__45__cpo9iter_moveE)
_ZN39_INTERNAL_5bfa8849_4_k_cu_2aac19e6_49804cuda3std6ranges3__45__cpo9iter_moveE:
	.zero		1
	.type		_ZN39_INTERNAL_5bfa8849_4_k_cu_2aac19e6_49804cuda3std3__45__cpo5beginE,@object
	.size		_ZN39_INTERNAL_5bfa8849_4_k_cu_2aac19e6_49804cuda3std3__45__cpo5beginE,(_ZN39_INTERNAL_5bfa8849_4_k_cu_2aac19e6_49804cuda3std3__441_GLOBAL__N__5bfa8849_4_k_cu_2aac19e6_49806ignoreE - _ZN39_INTERNAL_5bfa8849_4_k_cu_2aac19e6_49804cuda3std3__45__cpo5beginE)
_ZN39_INTERNAL_5bfa8849_4_k_cu_2aac19e6_49804cuda3std3__45__cpo5beginE:
	.zero		1
	.type		_ZN39_INTERNAL_5bfa8849_4_k_cu_2aac19e6_49804cuda3std3__441_GLOBAL__N__5bfa8849_4_k_cu_2aac19e6_49806ignoreE,@object
	.size		_ZN39_INTERNAL_5bfa8849_4_k_cu_2aac19e6_49804cuda3std3__441_GLOBAL__N__5bfa8849_4_k_cu_2aac19e6_49806ignoreE,(_ZN39_INTERNAL_5bfa8849_4_k_cu_2aac19e6_49804cute7productE - _ZN39_INTERNAL_5bfa8849_4_k_cu_2aac19e6_49804cuda3std3__441_GLOBAL__N__5bfa8849_4_k_cu_2aac19e6_49806ignoreE)
_ZN39_INTERNAL_5bfa8849_4_k_cu_2aac19e6_49804cuda3std3__441_GLOBAL__N__5bfa8849_4_k_cu_2aac19e6_49806ignoreE:
	.zero		1
	.type		_ZN39_INTERNAL_5bfa8849_4_k_cu_2aac19e6_49804cute7productE,@object
	.size		_ZN39_INTERNAL_5bfa8849_4_k_cu_2aac19e6_49804cute7productE,(_ZN39_INTERNAL_5bfa8849_4_k_cu_2aac19e6_49804cuda3std3__45__cpo3endE - _ZN39_INTERNAL_5bfa8849_4_k_cu_2aac19e6_49804cute7productE)
_ZN39_INTERNAL_5bfa8849_4_k_cu_2aac19e6_49804cute7productE:
	.zero		1
	.type		_ZN39_INTERNAL_5bfa8849_4_k_cu_2aac19e6_49804cuda3std3__45__cpo3endE,@object
	.size		_ZN39_INTERNAL_5bfa8849_4_k_cu_2aac19e6_49804cuda3std3__45__cpo3endE,(_ZN39_INTERNAL_5bfa8849_4_k_cu_2aac19e6_49804cuda3std3__419piecewise_constructE - _ZN39_INTERNAL_5bfa8849_4_k_cu_2aac19e6_49804cuda3std3__45__cpo3endE)
_ZN39_INTERNAL_5bfa8849_4_k_cu_2aac19e6_49804cuda3std3__45__cpo3endE:
	.zero		1
	.type		_ZN39_INTERNAL_5bfa8849_4_k_cu_2aac19e6_49804cuda3std3__419piecewise_constructE,@object
	.size		_ZN39_INTERNAL_5bfa8849_4_k_cu_2aac19e6_49804cuda3std3__419piecewise_constructE,(_ZN39_INTERNAL_5bfa8849_4_k_cu_2aac19e6_49804cuda3std3__45__cpo4cendE - _ZN39_INTERNAL_5bfa8849_4_k_cu_2aac19e6_49804cuda3std3__419piecewise_constructE)
_ZN39_INTERNAL_5bfa8849_4_k_cu_2aac19e6_49804cuda3std3__419piecewise_constructE:
	.zero		1
	.type		_ZN39_INTERNAL_5bfa8849_4_k_cu_2aac19e6_49804cuda3std3__45__cpo4cendE,@object
	.size		_ZN39_INTERNAL_5bfa8849_4_k_cu_2aac19e6_49804cuda3std3__45__cpo4cendE,(_ZN39_INTERNAL_5bfa8849_4_k_cu_2aac19e6_49804cuda3std6ranges3__45__cpo4swapE - _ZN39_INTERNAL_5bfa8849_4_k_cu_2aac19e6_49804cuda3std3__45__cpo4cendE)
_ZN39_INTERNAL_5bfa8849_4_k_cu_2aac19e6_49804cuda3std3__45__cpo4cendE:
	.zero		1
	.type		_ZN39_INTERNAL_5bfa8849_4_k_cu_2aac19e6_49804cuda3std6ranges3__45__cpo4swapE,@object
	.size		_ZN39_INTERNAL_5bfa8849_4_k_cu_2aac19e6_49804cuda3std6ranges3__45__cpo4swapE,(.L_7 - _ZN39_INTERNAL_5bfa8849_4_k_cu_2aac19e6_49804cuda3std6ranges3__45__cpo4swapE)
_ZN39_INTERNAL_5bfa8849_4_k_cu_2aac19e6_49804cuda3std6ranges3__45__cpo4swapE:
	.zero		1
.L_7:


//--------------------- .nv.constant0._ZN7cutlass13device_kernelINS_4gemm6kernel13GemmUniversalIN4cute5tupleIJiiiiEEENS1_10collective13CollectiveMmaINS1_37MainloopSm90TmaGmmaWarpSpecializedFP8ILi9ENS5_IJNS4_1CILi2EEENSA_ILi1EEESC_EEENS1_35KernelTmaWarpSpecializedCooperativeEEENS5_IJNSA_ILi256EEENSA_ILi512EEENSA_ILi32EEEEEENS_12float_e4m3_tENS5_IJlSC_lEEESK_SL_NS4_8TiledMMAINS4_8MMA_AtomIJNS4_4SM904GMMA31MMA_64x256x32_F32E4M3E4M3_SS_TNILNSP_7ScaleInE1ELSR_1EEEEEENS4_6LayoutISD_NS5_IJSC_NSA_ILi0EEESV_EEEEENS5_IJNS4_10UnderscoreESY_SY_EEEEENS4_13SM90_TMA_LOADENS4_14ComposedLayoutINS4_7SwizzleILi1ELi4ELi3EEENS4_18smem_ptr_flag_bitsILi8EEENSU_INS5_IJNSA_ILi8EEESI_EEENS5_IJSI_SC_EEEEEEEvNS4_8identityENS4_23SM90_TMA_LOAD_MULTICASTES1B_vS1C_EENS_8epilogue10collective6detail29Sm90TmaWarpSpecializedAdapterINS1G_15DefaultEpilogueISK_SL_SL_NS1F_6thread17LinearCombinationISK_Li1EffLNS1K_9ScaleType4KindE0ELNS_15FloatRoundStyleE2ESK_EENS1_15EpilogueDefaultEEEEEvvEEEEvNT_6ParamsE --------------------------
	.section	.nv.constant0._ZN7cutlass13device_kernelINS_4gemm6kernel13GemmUniversalIN4cute5tupleIJiiiiEEENS1_10collective13CollectiveMmaINS1_37MainloopSm90TmaGmmaWarpSpecializedFP8ILi9ENS5_IJNS4_1CILi2EEENSA_ILi1EEESC_EEENS1_35KernelTmaWarpSpecializedCooperativeEEENS5_IJNSA_ILi256EEENSA_ILi512EEENSA_ILi32EEEEEENS_12float_e4m3_tENS5_IJlSC_lEEESK_SL_NS4_8TiledMMAINS4_8MMA_AtomIJNS4_4SM904GMMA31MMA_64x256x32_F32E4M3E4M3_SS_TNILNSP_7ScaleInE1ELSR_1EEEEEENS4_6LayoutISD_NS5_IJSC_NSA_ILi0EEESV_EEEEENS5_IJNS4_10UnderscoreESY_SY_EEEEENS4_13SM90_TMA_LOADENS4_14ComposedLayoutINS4_7SwizzleILi1ELi4ELi3EEENS4_18smem_ptr_flag_bitsILi8EEENSU_INS5_IJNSA_ILi8EEESI_EEENS5_IJSI_SC_EEEEEEEvNS4_8identityENS4_23SM90_TMA_LOAD_MULTICASTES1B_vS1C_EENS_8epilogue10collective6detail29Sm90TmaWarpSpecializedAdapterINS1G_15DefaultEpilogueISK_SL_SL_NS1F_6thread17LinearCombinationISK_Li1EffLNS1K_9ScaleType4KindE0ELNS_15FloatRoundStyleE2ESK_EENS1_15EpilogueDefaultEEEEEvvEEEEvNT_6ParamsE,"a",@progbits
	.sectionflags	@""
	.align	4
.nv.constant0._ZN7cutlass13device_kernelINS_4gemm6kernel13GemmUniversalIN4cute5tupleIJiiiiEEENS1_10collective13CollectiveMmaINS1_37MainloopSm90TmaGmmaWarpSpecializedFP8ILi9ENS5_IJNS4_1CILi2EEENSA_ILi1EEESC_EEENS1_35KernelTmaWarpSpecializedCooperativeEEENS5_IJNSA_ILi256EEENSA_ILi512EEENSA_ILi32EEEEEENS_12float_e4m3_tENS5_IJlSC_lEEESK_SL_NS4_8TiledMMAINS4_8MMA_AtomIJNS4_4SM904GMMA31MMA_64x256x32_F32E4M3E4M3_SS_TNILNSP_7ScaleInE1ELSR_1EEEEEENS4_6LayoutISD_NS5_IJSC_NSA_ILi0EEESV_EEEEENS5_IJNS4_10UnderscoreESY_SY_EEEEENS4_13SM90_TMA_LOADENS4_14ComposedLayoutINS4_7SwizzleILi1ELi4ELi3EEENS4_18smem_ptr_flag_bitsILi8EEENSU_INS5_IJNSA_ILi8EEESI_EEENS5_IJSI_SC_EEEEEEEvNS4_8identityENS4_23SM90_TMA_LOAD_MULTICASTES1B_vS1C_EENS_8epilogue10collective6detail29Sm90TmaWarpSpecializedAdapterINS1G_15DefaultEpilogueISK_SL_SL_NS1F_6thread17LinearCombinationISK_Li1EffLNS1K_9ScaleType4KindE0ELNS_15FloatRoundStyleE2ESK_EENS1_15EpilogueDefaultEEEEEvvEEEEvNT_6ParamsE:
	.zero		1664


//--------------------- SYMBOLS --------------------------

	.type		.nv.reservedSmem.offset0,@object
	.size		.nv.reservedSmem.offset0,0x4
